	.target	sm_90a

	.elftype	@"ET_EXEC"


//--------------------- .note.nv.tkinfo           --------------------------
	.section	.note.nv.tkinfo,"",@"SHT_NOTE"
	.sectionflags	@"SHF_NOTE_NV_TKINFO"
	.tkinfo
        /*0018*/ 	.word	0x00000002
        /*0030*/ 	.string	""
        /*0030*/ 	.string	"ptxas"
        /*0030*/ 	.string	"Cuda compilation tools, release 13.0, V13.0.88"
        /*0030*/ 	.string	"Build cuda_13.0.r13.0/compiler.36424714_0"
        /*0030*/ 	.string	"-arch sm_90a -m 64 "



//--------------------- .note.nv.cuinfo           --------------------------
	.section	.note.nv.cuinfo,"",@"SHT_NOTE"
	.sectionflags	@"SHF_NOTE_NV_CUINFO"
        /*0018*/ 	.short	0x0002
        /*001a*/ 	.short	0x005a
        /*001c*/ 	.short	0x0082
	.zero		2


//--------------------- .nv.info                  --------------------------
	.section	.nv.info,"",@"SHT_CUDA_INFO"
	.align	4


	//----- nvinfo : EIATTR_REGCOUNT
	.align		4
        /*0000*/ 	.byte	0x04, 0x2f
        /*0002*/ 	.short	(.L_15 - .L_14)
	.align		4
.L_14:
        /*0004*/ 	.word	index@(_ZN7cutlass13device_kernelINS_4gemm6kernel13GemmUniversalINS1_17GroupProblemShapeIN4cute5tupleIJiiiEEEEENS1_10collective13CollectiveMmaINS1_39MainloopSm90ArrayTmaGmmaWarpSpecializedILi6ENS6_IJNS5_1CILi1EEESD_SD_EEENS1_55KernelPtrArrayTmaWarpSpecializedCooperativeFP8FastAccumEEENS6_IJNSC_ILi128EEESH_SH_EEENS_12float_e4m3_tEPNS6_IJlSD_NSC_ILi0EEEEEESJ_SM_NS5_8TiledMMAINS5_8MMA_AtomIJNS5_4SM904GMMA31MMA_64x128x32_F32E4M3E4M3_SS_TNILNSQ_7ScaleInE1ELSS_1EEEEEENS5_6LayoutINS6_IJNSC_ILi2EEESD_SD_EEENS6_IJSD_SK_SK_EEEEENS6_IJNS5_10UnderscoreES10_S10_EEEEENS5_13SM90_TMA_LOADENS5_14ComposedLayoutINS5_7SwizzleILi3ELi4ELi3EEENS5_18smem_ptr_flag_bitsILi8EEENSV_INS6_IJNSC_ILi8EEESH_EEENS6_IJSH_SD_EEEEEEEvNS5_8identityES13_S1D_vS1E_EENS_8epilogue10collective18CollectiveEpilogueINS1G_30Sm90PtrArrayTmaWarpSpecializedILi4ELi2ELi16ELb1ELb0ELi2EEEJSI_NS6_IJSH_NSC_ILi32EEEEEENS_6half_tEPNS6_IJSD_lSK_EEES1N_S1P_NS1G_6fusion15FusionCallbacksIS1K_NS1Q_17LinearCombinationIS1N_fS1N_fLNS_15FloatRoundStyleE2EEESI_S1M_JEEES13_NS14_IS16_NS17_ILi16EEENSV_INS6_IJNSC_ILi64EEES19_EEENS6_IJSD_S1X_EEEEEEENS5_17SM75_U16x8_LDSM_TENS5_14SM90_TMA_STOREES21_NS5_17SM90_U16x8_STSM_TENS5_9Copy_AtomIJNS5_17SM90_U32x4_STSM_NES1N_EEEvEEEvvEEEEvNT_6ParamsE)
        /*0008*/ 	.word	0x000000a8


	//----- nvinfo : EIATTR_FRAME_SIZE
	.align		4
.L_15:
        /*000c*/ 	.byte	0x04, 0x11
        /*000e*/ 	.short	(.L_17 - .L_16)
	.align		4
.L_16:
        /*0010*/ 	.word	index@($__internal_0_$__cuda_sm20_div_u64)
        /*0014*/ 	.word	0x00000000


	//----- nvinfo : EIATTR_FRAME_SIZE
	.align		4
.L_17:
        /*0018*/ 	.byte	0x04, 0x11
        /*001a*/ 	.short	(.L_19 - .L_18)
	.align		4
.L_18:
        /*001c*/ 	.word	index@(_ZN7cutlass13device_kernelINS_4gemm6kernel13GemmUniversalINS1_17GroupProblemShapeIN4cute5tupleIJiiiEEEEENS1_10collective13CollectiveMmaINS1_39MainloopSm90ArrayTmaGmmaWarpSpecializedILi6ENS6_IJNS5_1CILi1EEESD_SD_EEENS1_55KernelPtrArrayTmaWarpSpecializedCooperativeFP8FastAccumEEENS6_IJNSC_ILi128EEESH_SH_EEENS_12float_e4m3_tEPNS6_IJlSD_NSC_ILi0EEEEEESJ_SM_NS5_8TiledMMAINS5_8MMA_AtomIJNS5_4SM904GMMA31MMA_64x128x32_F32E4M3E4M3_SS_TNILNSQ_7ScaleInE1ELSS_1EEEEEENS5_6LayoutINS6_IJNSC_ILi2EEESD_SD_EEENS6_IJSD_SK_SK_EEEEENS6_IJNS5_10UnderscoreES10_S10_EEEEENS5_13SM90_TMA_LOADENS5_14ComposedLayoutINS5_7SwizzleILi3ELi4ELi3EEENS5_18smem_ptr_flag_bitsILi8EEENSV_INS6_IJNSC_ILi8EEESH_EEENS6_IJSH_SD_EEEEEEEvNS5_8identityES13_S1D_vS1E_EENS_8epilogue10collective18CollectiveEpilogueINS1G_30Sm90PtrArrayTmaWarpSpecializedILi4ELi2ELi16ELb1ELb0ELi2EEEJSI_NS6_IJSH_NSC_ILi32EEEEEENS_6half_tEPNS6_IJSD_lSK_EEES1N_S1P_NS1G_6fusion15FusionCallbacksIS1K_NS1Q_17LinearCombinationIS1N_fS1N_fLNS_15FloatRoundStyleE2EEESI_S1M_JEEES13_NS14_IS16_NS17_ILi16EEENSV_INS6_IJNSC_ILi64EEES19_EEENS6_IJSD_S1X_EEEEEEENS5_17SM75_U16x8_LDSM_TENS5_14SM90_TMA_STOREES21_NS5_17SM90_U16x8_STSM_TENS5_9Copy_AtomIJNS5_17SM90_U32x4_STSM_NES1N_EEEvEEEvvEEEEvNT_6ParamsE)
        /*0020*/ 	.word	0x00000000


	//----- nvinfo : EIATTR_MIN_STACK_SIZE
	.align		4
.L_19:
        /*0024*/ 	.byte	0x04, 0x12
        /*0026*/ 	.short	(.L_21 - .L_20)
	.align		4
.L_20:
        /*0028*/ 	.word	index@(_ZN7cutlass13device_kernelINS_4gemm6kernel13GemmUniversalINS1_17GroupProblemShapeIN4cute5tupleIJiiiEEEEENS1_10collective13CollectiveMmaINS1_39MainloopSm90ArrayTmaGmmaWarpSpecializedILi6ENS6_IJNS5_1CILi1EEESD_SD_EEENS1_55KernelPtrArrayTmaWarpSpecializedCooperativeFP8FastAccumEEENS6_IJNSC_ILi128EEESH_SH_EEENS_12float_e4m3_tEPNS6_IJlSD_NSC_ILi0EEEEEESJ_SM_NS5_8TiledMMAINS5_8MMA_AtomIJNS5_4SM904GMMA31MMA_64x128x32_F32E4M3E4M3_SS_TNILNSQ_7ScaleInE1ELSS_1EEEEEENS5_6LayoutINS6_IJNSC_ILi2EEESD_SD_EEENS6_IJSD_SK_SK_EEEEENS6_IJNS5_10UnderscoreES10_S10_EEEEENS5_13SM90_TMA_LOADENS5_14ComposedLayoutINS5_7SwizzleILi3ELi4ELi3EEENS5_18smem_ptr_flag_bitsILi8EEENSV_INS6_IJNSC_ILi8EEESH_EEENS6_IJSH_SD_EEEEEEEvNS5_8identityES13_S1D_vS1E_EENS_8epilogue10collective18CollectiveEpilogueINS1G_30Sm90PtrArrayTmaWarpSpecializedILi4ELi2ELi16ELb1ELb0ELi2EEEJSI_NS6_IJSH_NSC_ILi32EEEEEENS_6half_tEPNS6_IJSD_lSK_EEES1N_S1P_NS1G_6fusion15FusionCallbacksIS1K_NS1Q_17LinearCombinationIS1N_fS1N_fLNS_15FloatRoundStyleE2EEESI_S1M_JEEES13_NS14_IS16_NS17_ILi16EEENSV_INS6_IJNSC_ILi64EEES19_EEENS6_IJSD_S1X_EEEEEEENS5_17SM75_U16x8_LDSM_TENS5_14SM90_TMA_STOREES21_NS5_17SM90_U16x8_STSM_TENS5_9Copy_AtomIJNS5_17SM90_U32x4_STSM_NES1N_EEEvEEEvvEEEEvNT_6ParamsE)
        /*002c*/ 	.word	0x00000000
.L_21:


//--------------------- .nv.compat                --------------------------
	.section	.nv.compat,"",@"SHT_CUDA_COMPAT_INFO"
	.align	4
        /*0000*/ 	.byte	0x02, 0x09, 0x01, 0x00, 0x02, 0x02, 0x04, 0x00, 0x02, 0x05, 0x05, 0x00, 0x03, 0x07, 0x01, 0x01
        /*0010*/ 	.byte	0x02, 0x03, 0x03, 0x00, 0x02, 0x06, 0x01, 0x00, 0x04, 0x0b, 0x08, 0x00, 0x00, 0x00, 0x00, 0x00
        /*0020*/ 	.byte	0x00, 0x00, 0x00, 0x00


//--------------------- .nv.info._ZN7cutlass13device_kernelINS_4gemm6kernel13GemmUniversalINS1_17GroupProblemShapeIN4cute5tupleIJiiiEEEEENS1_10collective13CollectiveMmaINS1_39MainloopSm90ArrayTmaGmmaWarpSpecializedILi6ENS6_IJNS5_1CILi1EEESD_SD_EEENS1_55KernelPtrArrayTmaWarpSpecializedCooperativeFP8FastAccumEEENS6_IJNSC_ILi128EEESH_SH_EEENS_12float_e4m3_tEPNS6_IJlSD_NSC_ILi0EEEEEESJ_SM_NS5_8TiledMMAINS5_8MMA_AtomIJNS5_4SM904GMMA31MMA_64x128x32_F32E4M3E4M3_SS_TNILNSQ_7ScaleInE1ELSS_1EEEEEENS5_6LayoutINS6_IJNSC_ILi2EEESD_SD_EEENS6_IJSD_SK_SK_EEEEENS6_IJNS5_10UnderscoreES10_S10_EEEEENS5_13SM90_TMA_LOADENS5_14ComposedLayoutINS5_7SwizzleILi3ELi4ELi3EEENS5_18smem_ptr_flag_bitsILi8EEENSV_INS6_IJNSC_ILi8EEESH_EEENS6_IJSH_SD_EEEEEEEvNS5_8identityES13_S1D_vS1E_EENS_8epilogue10collective18CollectiveEpilogueINS1G_30Sm90PtrArrayTmaWarpSpecializedILi4ELi2ELi16ELb1ELb0ELi2EEEJSI_NS6_IJSH_NSC_ILi32EEEEEENS_6half_tEPNS6_IJSD_lSK_EEES1N_S1P_NS1G_6fusion15FusionCallbacksIS1K_NS1Q_17LinearCombinationIS1N_fS1N_fLNS_15FloatRoundStyleE2EEESI_S1M_JEEES13_NS14_IS16_NS17_ILi16EEENSV_INS6_IJNSC_ILi64EEES19_EEENS6_IJSD_S1X_EEEEEEENS5_17SM75_U16x8_LDSM_TENS5_14SM90_TMA_STOREES21_NS5_17SM90_U16x8_STSM_TENS5_9Copy_AtomIJNS5_17SM90_U32x4_STSM_NES1N_EEEvEEEvvEEEEvNT_6ParamsE --------------------------
	.section	.nv.info._ZN7cutlass13device_kernelINS_4gemm6kernel13GemmUniversalINS1_17GroupProblemShapeIN4cute5tupleIJiiiEEEEENS1_10collective13CollectiveMmaINS1_39MainloopSm90ArrayTmaGmmaWarpSpecializedILi6ENS6_IJNS5_1CILi1EEESD_SD_EEENS1_55KernelPtrArrayTmaWarpSpecializedCooperativeFP8FastAccumEEENS6_IJNSC_ILi128EEESH_SH_EEENS_12float_e4m3_tEPNS6_IJlSD_NSC_ILi0EEEEEESJ_SM_NS5_8TiledMMAINS5_8MMA_AtomIJNS5_4SM904GMMA31MMA_64x128x32_F32E4M3E4M3_SS_TNILNSQ_7ScaleInE1ELSS_1EEEEEENS5_6LayoutINS6_IJNSC_ILi2EEESD_SD_EEENS6_IJSD_SK_SK_EEEEENS6_IJNS5_10UnderscoreES10_S10_EEEEENS5_13SM90_TMA_LOADENS5_14ComposedLayoutINS5_7SwizzleILi3ELi4ELi3EEENS5_18smem_ptr_flag_bitsILi8EEENSV_INS6_IJNSC_ILi8EEESH_EEENS6_IJSH_SD_EEEEEEEvNS5_8identityES13_S1D_vS1E_EENS_8epilogue10collective18CollectiveEpilogueINS1G_30Sm90PtrArrayTmaWarpSpecializedILi4ELi2ELi16ELb1ELb0ELi2EEEJSI_NS6_IJSH_NSC_ILi32EEEEEENS_6half_tEPNS6_IJSD_lSK_EEES1N_S1P_NS1G_6fusion15FusionCallbacksIS1K_NS1Q_17LinearCombinationIS1N_fS1N_fLNS_15FloatRoundStyleE2EEESI_S1M_JEEES13_NS14_IS16_NS17_ILi16EEENSV_INS6_IJNSC_ILi64EEES19_EEENS6_IJSD_S1X_EEEEEEENS5_17SM75_U16x8_LDSM_TENS5_14SM90_TMA_STOREES21_NS5_17SM90_U16x8_STSM_TENS5_9Copy_AtomIJNS5_17SM90_U32x4_STSM_NES1N_EEEvEEEvvEEEEvNT_6ParamsE,"",@"SHT_CUDA_INFO"
	.sectionflags	@""
	.align	4


	//----- nvinfo : EIATTR_CUDA_API_VERSION
	.align		4
        /*0000*/ 	.byte	0x04, 0x37
        /*0002*/ 	.short	(.L_23 - .L_22)
.L_22:
        /*0004*/ 	.word	0x00000082


	//----- nvinfo : EIATTR_KPARAM_INFO
	.align		4
.L_23:
        /*0008*/ 	.byte	0x04, 0x17
        /*000a*/ 	.short	(.L_25 - .L_24)
.L_24:
        /*000c*/ 	.word	0x00000000
        /*0010*/ 	.short	0x0000
        /*0012*/ 	.short	0x0070
        /*0014*/ 	.byte	0x00, 0xf0, 0x01, 0x1c


	//----- nvinfo : EIATTR_SPARSE_MMA_MASK
	.align		4
.L_25:
        /*0018*/ 	.byte	0x03, 0x50
        /*001a*/ 	.short	0x0000


	//----- nvinfo : EIATTR_MAXREG_COUNT
	.align		4
        /*001c*/ 	.byte	0x03, 0x1b
        /*001e*/ 	.short	0x00a8


	//----- nvinfo : EIATTR_NUM_BARRIERS
	.align		4
        /*0020*/ 	.byte	0x02, 0x4c
        /*0022*/ 	.byte	0x02
	.zero		1


	//----- nvinfo : EIATTR_EXTERNS
	.align		4
        /*0024*/ 	.byte	0x04, 0x0f
        /*0026*/ 	.short	(.L_27 - .L_26)


	//   ....[0]....
	.align		4
.L_26:
        /*0028*/ 	.word	index@(__assertfail)


	//----- nvinfo : EIATTR_MERCURY_ISA_VERSION
	.align		4
.L_27:
        /*002c*/ 	.byte	0x03, 0x5f
        /*002e*/ 	.short	0x0101


	//----- nvinfo : EIATTR_INT_WARP_WIDE_INSTR_OFFSETS
	.align		4
        /*0030*/ 	.byte	0x04, 0x31
        /*0032*/ 	.short	(.L_29 - .L_28)


	//   ....[0]....
.L_28:
        /*0034*/ 	.word	0x00001190


	//   ....[1]....
        /*0038*/ 	.word	0x000011a0


	//   ....[2]....
        /*003c*/ 	.word	0x00001210


	//----- nvinfo : EIATTR_COOP_GROUP_MASK_REGIDS
	.align		4
.L_29:
        /*0040*/ 	.byte	0x04, 0x29
        /*0042*/ 	.short	(.L_31 - .L_30)


	//   ....[0]....
.L_30:
        /*0044*/ 	.word	0xffffffff


	//   ....[1]....
        /*0048*/ 	.word	0xffffffff


	//   ....[2]....
        /*004c*/ 	.word	0xffffffff


	//   ....[3]....
        /*0050*/ 	.word	0xffffffff


	//   ....[4]....
        /*0054*/ 	.word	0xffffffff


	//   ....[5]....
        /*0058*/ 	.word	0xffffffff


	//   ....[6]....
        /*005c*/ 	.word	0xffffffff


	//   ....[7]....
        /*0060*/ 	.word	0xffffffff


	//   ....[8]....
        /*0064*/ 	.word	0xffffffff


	//   ....[9]....
        /*0068*/ 	.word	0xffffffff


	//   ....[10]....
        /*006c*/ 	.word	0xffffffff


	//   ....[11]....
        /*0070*/ 	.word	0xffffffff


	//   ....[12]....
        /*0074*/ 	.word	0xffffffff


	//   ....[13]....
        /*0078*/ 	.word	0xffffffff


	//   ....[14]....
        /*007c*/ 	.word	0xffffffff


	//   ....[15]....
        /*0080*/ 	.word	0xffffffff


	//   ....[16]....
        /*0084*/ 	.word	0xffffffff


	//   ....[17]....
        /*0088*/ 	.word	0xffffffff


	//   ....[18]....
        /*008c*/ 	.word	0xffffffff


	//   ....[19]....
        /*0090*/ 	.word	0xffffffff


	//   ....[20]....
        /*0094*/ 	.word	0xffffffff


	//   ....[21]....
        /*0098*/ 	.word	0xffffffff


	//   ....[22]....
        /*009c*/ 	.word	0xffffffff


	//   ....[23]....
        /*00a0*/ 	.word	0xffffffff


	//   ....[24]....
        /*00a4*/ 	.word	0xffffffff


	//   ....[25]....
        /*00a8*/ 	.word	0xffffffff


	//   ....[26]....
        /*00ac*/ 	.word	0xffffffff


	//   ....[27]....
        /*00b0*/ 	.word	0xffffffff


	//   ....[28]....
        /*00b4*/ 	.word	0xffffffff


	//   ....[29]....
        /*00b8*/ 	.word	0xffffffff


	//   ....[30]....
        /*00bc*/ 	.word	0xffffffff


	//   ....[31]....
        /*00c0*/ 	.word	0xffffffff


	//   ....[32]....
        /*00c4*/ 	.word	0xffffffff


	//   ....[33]....
        /*00c8*/ 	.word	0xffffffff


	//   ....[34]....
        /*00cc*/ 	.word	0xffffffff


	//   ....[35]....
        /*00d0*/ 	.word	0xffffffff


	//   ....[36]....
        /*00d4*/ 	.word	0xffffffff


	//   ....[37]....
        /*00d8*/ 	.word	0xffffffff


	//   ....[38]....
        /*00dc*/ 	.word	0xffffffff


	//   ....[39]....
        /*00e0*/ 	.word	0xffffffff


	//   ....[40]....
        /*00e4*/ 	.word	0xffffffff


	//   ....[41]....
        /*00e8*/ 	.word	0xffffffff


	//   ....[42]....
        /*00ec*/ 	.word	0xffffffff


	//   ....[43]....
        /*00f0*/ 	.word	0xffffffff


	//   ....[44]....
        /*00f4*/ 	.word	0xffffffff


	//   ....[45]....
        /*00f8*/ 	.word	0xffffffff


	//   ....[46]....
        /*00fc*/ 	.word	0xffffffff


	//   ....[47]....
        /*0100*/ 	.word	0xffffffff


	//   ....[48]....
        /*0104*/ 	.word	0xffffffff


	//   ....[49]....
        /*0108*/ 	.word	0xffffffff


	//   ....[50]....
        /*010c*/ 	.word	0xffffffff


	//   ....[51]....
        /*0110*/ 	.word	0xffffffff


	//   ....[52]....
        /*0114*/ 	.word	0xffffffff


	//   ....[53]....
        /*0118*/ 	.word	0xffffffff


	//   ....[54]....
        /*011c*/ 	.word	0xffffffff


	//   ....[55]....
        /*0120*/ 	.word	0xffffffff


	//   ....[56]....
        /*0124*/ 	.word	0xffffffff


	//   ....[57]....
        /*0128*/ 	.word	0xffffffff


	//   ....[58]....
        /*012c*/ 	.word	0xffffffff


	//   ....[59]....
        /*0130*/ 	.word	0xffffffff


	//   ....[60]....
        /*0134*/ 	.word	0xffffffff


	//   ....[61]....
        /*0138*/ 	.word	0xffffffff


	//   ....[62]....
        /*013c*/ 	.word	0xffffffff


	//   ....[63]....
        /*0140*/ 	.word	0xffffffff


	//   ....[64]....
        /*0144*/ 	.word	0xffffffff


	//   ....[65]....
        /*0148*/ 	.word	0xffffffff


	//   ....[66]....
        /*014c*/ 	.word	0xffffffff


	//   ....[67]....
        /*0150*/ 	.word	0xffffffff


	//   ....[68]....
        /*0154*/ 	.word	0xffffffff


	//   ....[69]....
        /*0158*/ 	.word	0xffffffff


	//   ....[70]....
        /*015c*/ 	.word	0xffffffff


	//   ....[71]....
        /*0160*/ 	.word	0xffffffff


	//   ....[72]....
        /*0164*/ 	.word	0xffffffff


	//   ....[73]....
        /*0168*/ 	.word	0xffffffff


	//   ....[74]....
        /*016c*/ 	.word	0xffffffff


	//   ....[75]....
        /*0170*/ 	.word	0xffffffff


	//   ....[76]....
        /*0174*/ 	.word	0xffffffff


	//   ....[77]....
        /*0178*/ 	.word	0xffffffff


	//   ....[78]....
        /*017c*/ 	.word	0x0500000f


	//----- nvinfo : EIATTR_COOP_GROUP_INSTR_OFFSETS
	.align		4
.L_31:
        /*0180*/ 	.byte	0x04, 0x28
        /*0182*/ 	.short	(.L_33 - .L_32)


	//   ....[0]....
.L_32:
        /*0184*/ 	.word	0x00000770


	//   ....[1]....
        /*0188*/ 	.word	0x00000840


	//   ....[2]....
        /*018c*/ 	.word	0x00000ce0


	//   ....[3]....
        /*0190*/ 	.word	0x00000f10


	//   ....[4]....
        /*0194*/ 	.word	0x000010e0


	//   ....[5]....
        /*0198*/ 	.word	0x00001920


	//   ....[6]....
        /*019c*/ 	.word	0x00001950


	//   ....[7]....
        /*01a0*/ 	.word	0x000019d0


	//   ....[8]....
        /*01a4*/ 	.word	0x000019e0


	//   ....[9]....
        /*01a8*/ 	.word	0x00001a20


	//   ....[10]....
        /*01ac*/ 	.word	0x00001a40


	//   ....[11]....
        /*01b0*/ 	.word	0x00001a80


	//   ....[12]....
        /*01b4*/ 	.word	0x00001aa0


	//   ....[13]....
        /*01b8*/ 	.word	0x00001ae0


	//   ....[14]....
        /*01bc*/ 	.word	0x00001b00


	//   ....[15]....
        /*01c0*/ 	.word	0x00001b70


	//   ....[16]....
        /*01c4*/ 	.word	0x00001cf0


	//   ....[17]....
        /*01c8*/ 	.word	0x00001d00


	//   ....[18]....
        /*01cc*/ 	.word	0x000022e0


	//   ....[19]....
        /*01d0*/ 	.word	0x000022f0


	//   ....[20]....
        /*01d4*/ 	.word	0x00002340


	//   ....[21]....
        /*01d8*/ 	.word	0x00002350


	//   ....[22]....
        /*01dc*/ 	.word	0x000023a0


	//   ....[23]....
        /*01e0*/ 	.word	0x000023b0


	//   ....[24]....
        /*01e4*/ 	.word	0x00002400


	//   ....[25]....
        /*01e8*/ 	.word	0x00002410


	//   ....[26]....
        /*01ec*/ 	.word	0x00002460


	//   ....[27]....
        /*01f0*/ 	.word	0x00002470


	//   ....[28]....
        /*01f4*/ 	.word	0x00002500


	//   ....[29]....
        /*01f8*/ 	.word	0x00002570


	//   ....[30]....
        /*01fc*/ 	.word	0x00002600


	//   ....[31]....
        /*0200*/ 	.word	0x00002620


	//   ....[32]....
        /*0204*/ 	.word	0x00002630


	//   ....[33]....
        /*0208*/ 	.word	0x00002640


	//   ....[34]....
        /*020c*/ 	.word	0x00002650


	//   ....[35]....
        /*0210*/ 	.word	0x00002660


	//   ....[36]....
        /*0214*/ 	.word	0x00002c00


	//   ....[37]....
        /*0218*/ 	.word	0x00002ea0


	//   ....[38]....
        /*021c*/ 	.word	0x00003250


	//   ....[39]....
        /*0220*/ 	.word	0x000036f0


	//   ....[40]....
        /*0224*/ 	.word	0x00006870


	//   ....[41]....
        /*0228*/ 	.word	0x00006d10


	//   ....[42]....
        /*022c*/ 	.word	0x000070b0


	//   ....[43]....
        /*0230*/ 	.word	0x00008040


	//   ....[44]....
        /*0234*/ 	.word	0x00008710


	//   ....[45]....
        /*0238*/ 	.word	0x00008be0


	//   ....[46]....
        /*023c*/ 	.word	0x000099d0


	//   ....[47]....
        /*0240*/ 	.word	0x0000a930


	//   ....[48]....
        /*0244*/ 	.word	0x0000a950


	//   ....[49]....
        /*0248*/ 	.word	0x0000a9a0


	//   ....[50]....
        /*024c*/ 	.word	0x0000a9c0


	//   ....[51]....
        /*0250*/ 	.word	0x0000aa00


	//   ....[52]....
        /*0254*/ 	.word	0x0000aa30


	//   ....[53]....
        /*0258*/ 	.word	0x0000aa70


	//   ....[54]....
        /*025c*/ 	.word	0x0000aaa0


	//   ....[55]....
        /*0260*/ 	.word	0x0000aae0


	//   ....[56]....
        /*0264*/ 	.word	0x0000ab10


	//   ....[57]....
        /*0268*/ 	.word	0x0000aba0


	//   ....[58]....
        /*026c*/ 	.word	0x0000acc0


	//   ....[59]....
        /*0270*/ 	.word	0x0000ace0


	//   ....[60]....
        /*0274*/ 	.word	0x0000b330


	//   ....[61]....
        /*0278*/ 	.word	0x0000b340


	//   ....[62]....
        /*027c*/ 	.word	0x0000b390


	//   ....[63]....
        /*0280*/ 	.word	0x0000b3a0


	//   ....[64]....
        /*0284*/ 	.word	0x0000b3f0


	//   ....[65]....
        /*0288*/ 	.word	0x0000b400


	//   ....[66]....
        /*028c*/ 	.word	0x0000b450


	//   ....[67]....
        /*0290*/ 	.word	0x0000b460


	//   ....[68]....
        /*0294*/ 	.word	0x0000b4b0


	//   ....[69]....
        /*0298*/ 	.word	0x0000b4c0


	//   ....[70]....
        /*029c*/ 	.word	0x0000b550


	//   ....[71]....
        /*02a0*/ 	.word	0x0000b5c0


	//   ....[72]....
        /*02a4*/ 	.word	0x0000b650


	//   ....[73]....
        /*02a8*/ 	.word	0x0000b670


	//   ....[74]....
        /*02ac*/ 	.word	0x0000b680


	//   ....[75]....
        /*02b0*/ 	.word	0x0000b690


	//   ....[76]....
        /*02b4*/ 	.word	0x0000b6a0


	//   ....[77]....
        /*02b8*/ 	.word	0x0000b6b0


	//   ....[78]....
        /*02bc*/ 	.word	0x0000cae0


	//----- nvinfo : EIATTR_REG_RECONFIG
	.align		4
.L_33:
        /*02c0*/ 	.byte	0x01, 0x54
	.zero		2


	//----- nvinfo : EIATTR_SYSCALL_OFFSETS
	.align		4
        /*02c4*/ 	.byte	0x04, 0x46
        /*02c6*/ 	.short	(.L_35 - .L_34)


	//   ....[0]....
.L_34:
        /*02c8*/ 	.word	0x000045c0


	//   ....[1]....
        /*02cc*/ 	.word	0x000046b0


	//----- nvinfo : EIATTR_MBARRIER_INSTR_OFFSETS
	.align		4
.L_35:
        /*02d0*/ 	.byte	0x04, 0x39
        /*02d2*/ 	.short	(.L_37 - .L_36)


	//   ....[0]....
.L_36:
        /*02d4*/ 	.word	0x00000bc0
        /*02d8*/ 	.word	0x000000ff
        /*02dc*/ 	.word	0x00038400
        /*02e0*/ 	.short	0x0100
        /*02e2*/ 	.byte	0x06
	.zero		1


	//   ....[1]....
        /*02e4*/ 	.word	0x00000bd0
        /*02e8*/ 	.word	0x000000ff
        /*02ec*/ 	.word	0x00038440
        /*02f0*/ 	.short	0x0100
        /*02f2*/ 	.byte	0x06
	.zero		1


	//   ....[2]....
        /*02f4*/ 	.word	0x00000be0
        /*02f8*/ 	.word	0x000000ff
        /*02fc*/ 	.word	0x00038408
        /*0300*/ 	.short	0x0100
        /*0302*/ 	.byte	0x06
	.zero		1


	//   ....[3]....
        /*0304*/ 	.word	0x00000bf0
        /*0308*/ 	.word	0x000000ff
        /*030c*/ 	.word	0x00038448
        /*0310*/ 	.short	0x0100
        /*0312*/ 	.byte	0x06
	.zero		1


	//   ....[4]....
        /*0314*/ 	.word	0x00000c00
        /*0318*/ 	.word	0x000000ff
        /*031c*/ 	.word	0x00038410
        /*0320*/ 	.short	0x0100
        /*0322*/ 	.byte	0x06
	.zero		1


	//   ....[5]....
        /*0324*/ 	.word	0x00000c10
        /*0328*/ 	.word	0x000000ff
        /*032c*/ 	.word	0x00038450
        /*0330*/ 	.short	0x0100
        /*0332*/ 	.byte	0x06
	.zero		1


	//   ....[6]....
        /*0334*/ 	.word	0x00000c20
        /*0338*/ 	.word	0x000000ff
        /*033c*/ 	.word	0x00038418
        /*0340*/ 	.short	0x0100
        /*0342*/ 	.byte	0x06
	.zero		1


	//   ....[7]....
        /*0344*/ 	.word	0x00000c30
        /*0348*/ 	.word	0x000000ff
        /*034c*/ 	.word	0x00038458
        /*0350*/ 	.short	0x0100
        /*0352*/ 	.byte	0x06
	.zero		1


	//   ....[8]....
        /*0354*/ 	.word	0x00000c40
        /*0358*/ 	.word	0x000000ff
        /*035c*/ 	.word	0x00038420
        /*0360*/ 	.short	0x0100
        /*0362*/ 	.byte	0x06
	.zero		1


	//   ....[9]....
        /*0364*/ 	.word	0x00000c50
        /*0368*/ 	.word	0x000000ff
        /*036c*/ 	.word	0x00038460
        /*0370*/ 	.short	0x0100
        /*0372*/ 	.byte	0x06
	.zero		1


	//   ....[10]....
        /*0374*/ 	.word	0x00000c60
        /*0378*/ 	.word	0x000000ff
        /*037c*/ 	.word	0x00038428
        /*0380*/ 	.short	0x0100
        /*0382*/ 	.byte	0x06
	.zero		1


	//   ....[11]....
        /*0384*/ 	.word	0x00000c70
        /*0388*/ 	.word	0x000000ff
        /*038c*/ 	.word	0x00038468
        /*0390*/ 	.short	0x0100
        /*0392*/ 	.byte	0x06
	.zero		1


	//   ....[12]....
        /*0394*/ 	.word	0x00000c80
        /*0398*/ 	.word	0x000000ff
        /*039c*/ 	.word	0x00038430
        /*03a0*/ 	.short	0x0100
        /*03a2*/ 	.byte	0x06
	.zero		1


	//   ....[13]....
        /*03a4*/ 	.word	0x00000c90
        /*03a8*/ 	.word	0x000000ff
        /*03ac*/ 	.word	0x00038470
        /*03b0*/ 	.short	0x0100
        /*03b2*/ 	.byte	0x06
	.zero		1


	//   ....[14]....
        /*03b4*/ 	.word	0x00000ca0
        /*03b8*/ 	.word	0x000000ff
        /*03bc*/ 	.word	0x00038438
        /*03c0*/ 	.short	0x0100
        /*03c2*/ 	.byte	0x06
	.zero		1


	//   ....[15]....
        /*03c4*/ 	.word	0x00000cb0
        /*03c8*/ 	.word	0x000000ff
        /*03cc*/ 	.word	0x00038478
        /*03d0*/ 	.short	0x0100
        /*03d2*/ 	.byte	0x06
	.zero		1


	//   ....[16]....
        /*03d4*/ 	.word	0x00000e40
        /*03d8*/ 	.word	0x000000ff
        /*03dc*/ 	.word	0x00038480
        /*03e0*/ 	.short	0x0100
        /*03e2*/ 	.byte	0x06
	.zero		1


	//   ....[17]....
        /*03e4*/ 	.word	0x00000e50
        /*03e8*/ 	.word	0x000000ff
        /*03ec*/ 	.word	0x000384b0
        /*03f0*/ 	.short	0x0100
        /*03f2*/ 	.byte	0x06
	.zero		1


	//   ....[18]....
        /*03f4*/ 	.word	0x00000e60
        /*03f8*/ 	.word	0x000000ff
        /*03fc*/ 	.word	0x00038488
        /*0400*/ 	.short	0x0100
        /*0402*/ 	.byte	0x06
	.zero		1


	//   ....[19]....
        /*0404*/ 	.word	0x00000e70
        /*0408*/ 	.word	0x000000ff
        /*040c*/ 	.word	0x000384b8
        /*0410*/ 	.short	0x0100
        /*0412*/ 	.byte	0x06
	.zero		1


	//   ....[20]....
        /*0414*/ 	.word	0x00000e80
        /*0418*/ 	.word	0x000000ff
        /*041c*/ 	.word	0x00038490
        /*0420*/ 	.short	0x0100
        /*0422*/ 	.byte	0x06
	.zero		1


	//   ....[21]....
        /*0424*/ 	.word	0x00000e90
        /*0428*/ 	.word	0x000000ff
        /*042c*/ 	.word	0x000384c0
        /*0430*/ 	.short	0x0100
        /*0432*/ 	.byte	0x06
	.zero		1


	//   ....[22]....
        /*0434*/ 	.word	0x00000ea0
        /*0438*/ 	.word	0x000000ff
        /*043c*/ 	.word	0x00038498
        /*0440*/ 	.short	0x0100
        /*0442*/ 	.byte	0x06
	.zero		1


	//   ....[23]....
        /*0444*/ 	.word	0x00000eb0
        /*0448*/ 	.word	0x000000ff
        /*044c*/ 	.word	0x000384c8
        /*0450*/ 	.short	0x0100
        /*0452*/ 	.byte	0x06
	.zero		1


	//   ....[24]....
        /*0454*/ 	.word	0x00000ec0
        /*0458*/ 	.word	0x000000ff
        /*045c*/ 	.word	0x000384a0
        /*0460*/ 	.short	0x0100
        /*0462*/ 	.byte	0x06
	.zero		1


	//   ....[25]....
        /*0464*/ 	.word	0x00000ed0
        /*0468*/ 	.word	0x000000ff
        /*046c*/ 	.word	0x000384d0
        /*0470*/ 	.short	0x0100
        /*0472*/ 	.byte	0x06
	.zero		1


	//   ....[26]....
        /*0474*/ 	.word	0x00000ee0
        /*0478*/ 	.word	0x000000ff
        /*047c*/ 	.word	0x000384a8
        /*0480*/ 	.short	0x0100
        /*0482*/ 	.byte	0x06
	.zero		1


	//   ....[27]....
        /*0484*/ 	.word	0x00000ef0
        /*0488*/ 	.word	0x000000ff
        /*048c*/ 	.word	0x000384d8
        /*0490*/ 	.short	0x0100
        /*0492*/ 	.byte	0x06
	.zero		1


	//   ....[28]....
        /*0494*/ 	.word	0x00001050
        /*0498*/ 	.word	0x000000ff
        /*049c*/ 	.word	0x000384e0
        /*04a0*/ 	.short	0x0100
        /*04a2*/ 	.byte	0x06
	.zero		1


	//   ....[29]....
        /*04a4*/ 	.word	0x00001060
        /*04a8*/ 	.word	0x000000ff
        /*04ac*/ 	.word	0x00038500
        /*04b0*/ 	.short	0x0100
        /*04b2*/ 	.byte	0x06
	.zero		1


	//   ....[30]....
        /*04b4*/ 	.word	0x00001070
        /*04b8*/ 	.word	0x000000ff
        /*04bc*/ 	.word	0x000384e8
        /*04c0*/ 	.short	0x0100
        /*04c2*/ 	.byte	0x06
	.zero		1


	//   ....[31]....
        /*04c4*/ 	.word	0x00001080
        /*04c8*/ 	.word	0x000000ff
        /*04cc*/ 	.word	0x00038508
        /*04d0*/ 	.short	0x0100
        /*04d2*/ 	.byte	0x06
	.zero		1


	//   ....[32]....
        /*04d4*/ 	.word	0x00001090
        /*04d8*/ 	.word	0x000000ff
        /*04dc*/ 	.word	0x000384f0
        /*04e0*/ 	.short	0x0100
        /*04e2*/ 	.byte	0x06
	.zero		1


	//   ....[33]....
        /*04e4*/ 	.word	0x000010a0
        /*04e8*/ 	.word	0x000000ff
        /*04ec*/ 	.word	0x00038510
        /*04f0*/ 	.short	0x0100
        /*04f2*/ 	.byte	0x06
	.zero		1


	//   ....[34]....
        /*04f4*/ 	.word	0x000010b0
        /*04f8*/ 	.word	0x000000ff
        /*04fc*/ 	.word	0x000384f8
        /*0500*/ 	.short	0x0100
        /*0502*/ 	.byte	0x06
	.zero		1


	//   ....[35]....
        /*0504*/ 	.word	0x000010c0
        /*0508*/ 	.word	0x000000ff
        /*050c*/ 	.word	0x00038518
        /*0510*/ 	.short	0x0100
        /*0512*/ 	.byte	0x06
	.zero		1


	//   ....[36]....
        /*0514*/ 	.word	0x00001260
        /*0518*/ 	.word	0x000000ff
        /*051c*/ 	.word	0x00038520
        /*0520*/ 	.short	0x0100
        /*0522*/ 	.byte	0x06
	.zero		1


	//   ....[37]....
        /*0524*/ 	.word	0x00001270
        /*0528*/ 	.word	0x000000ff
        /*052c*/ 	.word	0x00038528
        /*0530*/ 	.short	0x0100
        /*0532*/ 	.byte	0x06
	.zero		1


	//   ....[38]....
        /*0534*/ 	.word	0x00003a30
        /*0538*/ 	.word	0x000000ff
        /*053c*/ 	.word	0x00038480
        /*0540*/ 	.short	0x010a
        /*0542*/ 	.byte	0x04
	.zero		1


	//   ....[39]....
        /*0544*/ 	.word	0x00003a70
        /*0548*/ 	.word	0x000000ff
        /*054c*/ 	.word	0x00038480
        /*0550*/ 	.short	0x010a
        /*0552*/ 	.byte	0x04
	.zero		1


	//   ....[40]....
        /*0554*/ 	.word	0x00003e20
        /*0558*/ 	.word	0x000000ff
        /*055c*/ 	.word	0x00038480
        /*0560*/ 	.short	0x010a
        /*0562*/ 	.byte	0x04
	.zero		1


	//   ....[41]....
        /*0564*/ 	.word	0x00003e60
        /*0568*/ 	.word	0x000000ff
        /*056c*/ 	.word	0x00038480
        /*0570*/ 	.short	0x010a
        /*0572*/ 	.byte	0x04
	.zero		1


	//   ....[42]....
        /*0574*/ 	.word	0x00004120
        /*0578*/ 	.word	0x000000ff
        /*057c*/ 	.word	0x00000000
        /*0580*/ 	.short	0x0101
        /*0582*/ 	.byte	0x04
	.zero		1


	//   ....[43]....
        /*0584*/ 	.word	0x000042f0
        /*0588*/ 	.word	0x00000000
        /*058c*/ 	.word	0x00000000
        /*0590*/ 	.short	0x0101
        /*0592*/ 	.byte	0x3f
	.zero		1


	//   ....[44]....
        /*0594*/ 	.word	0x00004a80
        /*0598*/ 	.word	0x000000ff
        /*059c*/ 	.word	0x000384e0
        /*05a0*/ 	.short	0x010a
        /*05a2*/ 	.byte	0x2b
	.zero		1


	//   ....[45]....
        /*05a4*/ 	.word	0x00005100
        /*05a8*/ 	.word	0x000000ff
        /*05ac*/ 	.word	0x00000000
        /*05b0*/ 	.short	0x0101
        /*05b2*/ 	.byte	0x04
	.zero		1


	//   ....[46]....
        /*05b4*/ 	.word	0x00005130
        /*05b8*/ 	.word	0x000000ff
        /*05bc*/ 	.word	0x000384e8
        /*05c0*/ 	.short	0x010a
        /*05c2*/ 	.byte	0x2b
	.zero		1


	//   ....[47]....
        /*05c4*/ 	.word	0x000056f0
        /*05c8*/ 	.word	0x000000ff
        /*05cc*/ 	.word	0x00000000
        /*05d0*/ 	.short	0x0101
        /*05d2*/ 	.byte	0x04
	.zero		1


	//   ....[48]....
        /*05d4*/ 	.word	0x00005720
        /*05d8*/ 	.word	0x000000ff
        /*05dc*/ 	.word	0x000384f0
        /*05e0*/ 	.short	0x010a
        /*05e2*/ 	.byte	0x2b
	.zero		1


	//   ....[49]....
        /*05e4*/ 	.word	0x00005d10
        /*05e8*/ 	.word	0x000000ff
        /*05ec*/ 	.word	0x00000000
        /*05f0*/ 	.short	0x0101
        /*05f2*/ 	.byte	0x04
	.zero		1


	//   ....[50]....
        /*05f4*/ 	.word	0x00005d40
        /*05f8*/ 	.word	0x000000ff
        /*05fc*/ 	.word	0x000384f8
        /*0600*/ 	.short	0x010a
        /*0602*/ 	.byte	0x2b
	.zero		1


	//   ....[51]....
        /*0604*/ 	.word	0x000063b0
        /*0608*/ 	.word	0x000000ff
        /*060c*/ 	.word	0x00000000
        /*0610*/ 	.short	0x0101
        /*0612*/ 	.byte	0x05
	.zero		1


	//   ....[52]....
        /*0614*/ 	.word	0x00006400
        /*0618*/ 	.word	0x000000ff
        /*061c*/ 	.word	0x00038400
        /*0620*/ 	.short	0x010a
        /*0622*/ 	.byte	0x04
	.zero		1


	//   ....[53]....
        /*0624*/ 	.word	0x00006510
        /*0628*/ 	.word	0x000000ff
        /*062c*/ 	.word	0x00000000
        /*0630*/ 	.short	0x0101
        /*0632*/ 	.byte	0x04
	.zero		1


	//   ....[54]....
        /*0634*/ 	.word	0x00006a40
        /*0638*/ 	.word	0x000000ff
        /*063c*/ 	.word	0x00000000
        /*0640*/ 	.short	0x0101
        /*0642*/ 	.byte	0x2b
	.zero		1


	//   ....[55]....
        /*0644*/ 	.word	0x000071c0
        /*0648*/ 	.word	0x000000ff
        /*064c*/ 	.word	0x00038528
        /*0650*/ 	.short	0x010a
        /*0652*/ 	.byte	0x05
	.zero		1


	//   ....[56]....
        /*0654*/ 	.word	0x000072d0
        /*0658*/ 	.word	0x000000ff
        /*065c*/ 	.word	0x00038400
        /*0660*/ 	.short	0x010a
        /*0662*/ 	.byte	0x08
	.zero		1


	//   ....[57]....
        /*0664*/ 	.word	0x00007400
        /*0668*/ 	.word	0x000000ff
        /*066c*/ 	.word	0x00000000
        /*0670*/ 	.short	0x0101
        /*0672*/ 	.byte	0x08
	.zero		1


	//   ....[58]....
        /*0674*/ 	.word	0x000075e0
        /*0678*/ 	.word	0x000000ff
        /*067c*/ 	.word	0x00038500
        /*0680*/ 	.short	0x010a
        /*0682*/ 	.byte	0x05
	.zero		1


	//   ....[59]....
        /*0684*/ 	.word	0x000076f0
        /*0688*/ 	.word	0x000000ff
        /*068c*/ 	.word	0x000384e0
        /*0690*/ 	.short	0x010b
        /*0692*/ 	.byte	0x05
	.zero		1


	//   ....[60]....
        /*0694*/ 	.word	0x00007750
        /*0698*/ 	.word	0x000000ff
        /*069c*/ 	.word	0x00000000
        /*06a0*/ 	.short	0x0101
        /*06a2*/ 	.byte	0x08
	.zero		1


	//   ....[61]....
        /*06a4*/ 	.word	0x00007780
        /*06a8*/ 	.word	0x000000ff
        /*06ac*/ 	.word	0x00038508
        /*06b0*/ 	.short	0x010a
        /*06b2*/ 	.byte	0x05
	.zero		1


	//   ....[62]....
        /*06b4*/ 	.word	0x000078b0
        /*06b8*/ 	.word	0x000000ff
        /*06bc*/ 	.word	0x000384e8
        /*06c0*/ 	.short	0x010b
        /*06c2*/ 	.byte	0x05
	.zero		1


	//   ....[63]....
        /*06c4*/ 	.word	0x00007910
        /*06c8*/ 	.word	0x000000ff
        /*06cc*/ 	.word	0x00000000
        /*06d0*/ 	.short	0x0101
        /*06d2*/ 	.byte	0x08
	.zero		1


	//   ....[64]....
        /*06d4*/ 	.word	0x00007940
        /*06d8*/ 	.word	0x000000ff
        /*06dc*/ 	.word	0x00038510
        /*06e0*/ 	.short	0x010a
        /*06e2*/ 	.byte	0x05
	.zero		1


	//   ....[65]....
        /*06e4*/ 	.word	0x00007a70
        /*06e8*/ 	.word	0x000000ff
        /*06ec*/ 	.word	0x000384f0
        /*06f0*/ 	.short	0x010b
        /*06f2*/ 	.byte	0x05
	.zero		1


	//   ....[66]....
        /*06f4*/ 	.word	0x00007ad0
        /*06f8*/ 	.word	0x000000ff
        /*06fc*/ 	.word	0x00000000
        /*0700*/ 	.short	0x0101
        /*0702*/ 	.byte	0x08
	.zero		1


	//   ....[67]....
        /*0704*/ 	.word	0x00007b00
        /*0708*/ 	.word	0x000000ff
        /*070c*/ 	.word	0x00038518
        /*0710*/ 	.short	0x010a
        /*0712*/ 	.byte	0x05
	.zero		1


	//   ....[68]....
        /*0714*/ 	.word	0x00007c30
        /*0718*/ 	.word	0x000000ff
        /*071c*/ 	.word	0x000384f8
        /*0720*/ 	.short	0x010b
        /*0722*/ 	.byte	0x05
	.zero		1


	//   ....[69]....
        /*0724*/ 	.word	0x00007cd0
        /*0728*/ 	.word	0x000000ff
        /*072c*/ 	.word	0x00000000
        /*0730*/ 	.short	0x0101
        /*0732*/ 	.byte	0x08
	.zero		1


	//   ....[70]....
        /*0734*/ 	.word	0x00008210
        /*0738*/ 	.word	0x000000ff
        /*073c*/ 	.word	0x00038500
        /*0740*/ 	.short	0x010a
        /*0742*/ 	.byte	0x05
	.zero		1


	//   ....[71]....
        /*0744*/ 	.word	0x00008250
        /*0748*/ 	.word	0x000000ff
        /*074c*/ 	.word	0x00038508
        /*0750*/ 	.short	0x010a
        /*0752*/ 	.byte	0x05
	.zero		1


	//   ....[72]....
        /*0754*/ 	.word	0x00008290
        /*0758*/ 	.word	0x000000ff
        /*075c*/ 	.word	0x00038510
        /*0760*/ 	.short	0x010a
        /*0762*/ 	.byte	0x05
	.zero		1


	//   ....[73]....
        /*0764*/ 	.word	0x000082f0
        /*0768*/ 	.word	0x00000003
        /*076c*/ 	.word	0x00038518
        /*0770*/ 	.short	0x010a
        /*0772*/ 	.byte	0x3f
	.zero		1


	//   ....[74]....
        /*0774*/ 	.word	0x00008fe0
        /*0778*/ 	.word	0x00000008
        /*077c*/ 	.word	0x000384b0
        /*0780*/ 	.short	0x010a
        /*0782*/ 	.byte	0x3f
	.zero		1


	//   ....[75]....
        /*0784*/ 	.word	0x00009280
        /*0788*/ 	.word	0x000000ff
        /*078c*/ 	.word	0x00038528
        /*0790*/ 	.short	0x0101
        /*0792*/ 	.byte	0x0c
	.zero		1


	//   ....[76]....
        /*0794*/ 	.word	0x00009340
        /*0798*/ 	.word	0x00000003
        /*079c*/ 	.word	0x00038400
        /*07a0*/ 	.short	0x010a
        /*07a2*/ 	.byte	0x3f
	.zero		1


	//   ....[77]....
        /*07a4*/ 	.word	0x00009480
        /*07a8*/ 	.word	0x00000002
        /*07ac*/ 	.word	0x00000000
        /*07b0*/ 	.short	0x0101
        /*07b2*/ 	.byte	0x3f
	.zero		1


	//   ....[78]....
        /*07b4*/ 	.word	0x00009c60
        /*07b8*/ 	.word	0x00000007
        /*07bc*/ 	.word	0x00000000
        /*07c0*/ 	.short	0x010a
        /*07c2*/ 	.byte	0x3f
	.zero		1


	//   ....[79]....
        /*07c4*/ 	.word	0x00009ce0
        /*07c8*/ 	.word	0x00000009
        /*07cc*/ 	.word	0x00000000
        /*07d0*/ 	.short	0x010a
        /*07d2*/ 	.byte	0x3f
	.zero		1


	//   ....[80]....
        /*07d4*/ 	.word	0x00009d70
        /*07d8*/ 	.word	0x00000006
        /*07dc*/ 	.word	0x00000000
        /*07e0*/ 	.short	0x010a
        /*07e2*/ 	.byte	0x3f
	.zero		1


	//   ....[81]....
        /*07e4*/ 	.word	0x00009e00
        /*07e8*/ 	.word	0x00000009
        /*07ec*/ 	.word	0x00000000
        /*07f0*/ 	.short	0x010a
        /*07f2*/ 	.byte	0x3f
	.zero		1


	//   ....[82]....
        /*07f4*/ 	.word	0x00009e90
        /*07f8*/ 	.word	0x00000006
        /*07fc*/ 	.word	0x00000000
        /*0800*/ 	.short	0x010a
        /*0802*/ 	.byte	0x3f
	.zero		1


	//   ....[83]....
        /*0804*/ 	.word	0x00009f20
        /*0808*/ 	.word	0x00000003
        /*080c*/ 	.word	0x00000000
        /*0810*/ 	.short	0x010a
        /*0812*/ 	.byte	0x3f
	.zero		1


	//   ....[84]....
        /*0814*/ 	.word	0x0000bba0
        /*0818*/ 	.word	0x00000011
        /*081c*/ 	.word	0x00038440
        /*0820*/ 	.short	0x010a
        /*0822*/ 	.byte	0x3f
	.zero		1


	//   ....[85]....
        /*0824*/ 	.word	0x0000bcc0
        /*0828*/ 	.word	0x00000011
        /*082c*/ 	.word	0x00038400
        /*0830*/ 	.short	0x0101
        /*0832*/ 	.byte	0x3f
	.zero		1


	//   ....[86]....
        /*0834*/ 	.word	0x0000bd90
        /*0838*/ 	.word	0x00000005
        /*083c*/ 	.word	0x00038440
        /*0840*/ 	.short	0x010a
        /*0842*/ 	.byte	0x3f
	.zero		1


	//   ....[87]....
        /*0844*/ 	.word	0x0000be40
        /*0848*/ 	.word	0x00000007
        /*084c*/ 	.word	0x00038440
        /*0850*/ 	.short	0x010a
        /*0852*/ 	.byte	0x3f
	.zero		1


	//   ....[88]....
        /*0854*/ 	.word	0x0000bef0
        /*0858*/ 	.word	0x00000007
        /*085c*/ 	.word	0x00038440
        /*0860*/ 	.short	0x010a
        /*0862*/ 	.byte	0x3f
	.zero		1


	//   ....[89]....
        /*0864*/ 	.word	0x0000bfa0
        /*0868*/ 	.word	0x00000007
        /*086c*/ 	.word	0x00038440
        /*0870*/ 	.short	0x010a
        /*0872*/ 	.byte	0x3f
	.zero		1


	//   ....[90]....
        /*0874*/ 	.word	0x0000c050
        /*0878*/ 	.word	0x00000007
        /*087c*/ 	.word	0x00038440
        /*0880*/ 	.short	0x010a
        /*0882*/ 	.byte	0x3f
	.zero		1


	//   ....[91]....
        /*0884*/ 	.word	0x0000c100
        /*0888*/ 	.word	0x00000007
        /*088c*/ 	.word	0x00038440
        /*0890*/ 	.short	0x010a
        /*0892*/ 	.byte	0x3f
	.zero		1


	//   ....[92]....
        /*0894*/ 	.word	0x0000c1b0
        /*0898*/ 	.word	0x00000007
        /*089c*/ 	.word	0x00038440
        /*08a0*/ 	.short	0x010a
        /*08a2*/ 	.byte	0x3f
	.zero		1


	//   ....[93]....
        /*08a4*/ 	.word	0x0000c260
        /*08a8*/ 	.word	0x00000003
        /*08ac*/ 	.word	0x00038440
        /*08b0*/ 	.short	0x010a
        /*08b2*/ 	.byte	0x3f
	.zero		1


	//   ....[94]....
        /*08b4*/ 	.word	0x0000c2c0
        /*08b8*/ 	.word	0x00000003
        /*08bc*/ 	.word	0x00038480
        /*08c0*/ 	.short	0x010a
        /*08c2*/ 	.byte	0x3f
	.zero		1


	//   ....[95]....
        /*08c4*/ 	.word	0x0000c320
        /*08c8*/ 	.word	0x00000008
        /*08cc*/ 	.word	0x00038480
        /*08d0*/ 	.short	0x010a
        /*08d2*/ 	.byte	0x3f
	.zero		1


	//   ....[96]....
        /*08d4*/ 	.word	0x0000c3e0
        /*08d8*/ 	.word	0x00000004
        /*08dc*/ 	.word	0x000384e0
        /*08e0*/ 	.short	0x010a
        /*08e2*/ 	.byte	0x3f
	.zero		1


	//   ....[97]....
        /*08e4*/ 	.word	0x0000c440
        /*08e8*/ 	.word	0x0000000e
        /*08ec*/ 	.word	0x000384e8
        /*08f0*/ 	.short	0x010a
        /*08f2*/ 	.byte	0x3f
	.zero		1


	//   ....[98]....
        /*08f4*/ 	.word	0x0000c4a0
        /*08f8*/ 	.word	0x0000000e
        /*08fc*/ 	.word	0x000384f0
        /*0900*/ 	.short	0x010a
        /*0902*/ 	.byte	0x3f
	.zero		1


	//   ....[99]....
        /*0904*/ 	.word	0x0000c500
        /*0908*/ 	.word	0x0000000e
        /*090c*/ 	.word	0x000384f8
        /*0910*/ 	.short	0x010a
        /*0912*/ 	.byte	0x3f
	.zero		1


	//   ....[100]....
        /*0914*/ 	.word	0x0000c560
        /*0918*/ 	.word	0x00000003
        /*091c*/ 	.word	0x00038400
        /*0920*/ 	.short	0x010a
        /*0922*/ 	.byte	0x3f
	.zero		1


	//   ....[101]....
        /*0924*/ 	.word	0x0000c5c0
        /*0928*/ 	.word	0x00000003
        /*092c*/ 	.word	0x00038528
        /*0930*/ 	.short	0x010a
        /*0932*/ 	.byte	0x3f
	.zero		1


	//   ....[102]....
        /*0934*/ 	.word	0x0000c620
        /*0938*/ 	.word	0x00000004
        /*093c*/ 	.word	0x00038400
        /*0940*/ 	.short	0x010a
        /*0942*/ 	.byte	0x3f
	.zero		1


	//   ....[103]....
        /*0944*/ 	.word	0x0000c680
        /*0948*/ 	.word	0x00000003
        /*094c*/ 	.word	0x00038500
        /*0950*/ 	.short	0x010a
        /*0952*/ 	.byte	0x3f
	.zero		1


	//   ....[104]....
        /*0954*/ 	.word	0x0000c6e0
        /*0958*/ 	.word	0x00000003
        /*095c*/ 	.word	0x00038508
        /*0960*/ 	.short	0x010a
        /*0962*/ 	.byte	0x3f
	.zero		1


	//   ....[105]....
        /*0964*/ 	.word	0x0000c740
        /*0968*/ 	.word	0x00000003
        /*096c*/ 	.word	0x00038510
        /*0970*/ 	.short	0x010a
        /*0972*/ 	.byte	0x3f
	.zero		1


	//   ....[106]....
        /*0974*/ 	.word	0x0000c7a0
        /*0978*/ 	.word	0x00000003
        /*097c*/ 	.word	0x00038518
        /*0980*/ 	.short	0x010a
        /*0982*/ 	.byte	0x3f
	.zero		1


	//   ....[107]....
        /*0984*/ 	.word	0x0000c800
        /*0988*/ 	.word	0x00000003
        /*098c*/ 	.word	0x00038500
        /*0990*/ 	.short	0x010a
        /*0992*/ 	.byte	0x3f
	.zero		1


	//   ....[108]....
        /*0994*/ 	.word	0x0000c860
        /*0998*/ 	.word	0x00000003
        /*099c*/ 	.word	0x00038508
        /*09a0*/ 	.short	0x010a
        /*09a2*/ 	.byte	0x3f
	.zero		1


	//   ....[109]....
        /*09a4*/ 	.word	0x0000c8c0
        /*09a8*/ 	.word	0x00000003
        /*09ac*/ 	.word	0x00038510
        /*09b0*/ 	.short	0x010a
        /*09b2*/ 	.byte	0x3f
	.zero		1


	//   ....[110]....
        /*09b4*/ 	.word	0x0000c990
        /*09b8*/ 	.word	0x00000008
        /*09bc*/ 	.word	0x000384b0
        /*09c0*/ 	.short	0x010a
        /*09c2*/ 	.byte	0x3f
	.zero		1


	//   ....[111]....
        /*09c4*/ 	.word	0x0000c9e0
        /*09c8*/ 	.word	0x00000003
        /*09cc*/ 	.word	0x00038400
        /*09d0*/ 	.short	0x010a
        /*09d2*/ 	.byte	0x3f
	.zero		1


	//   ....[112]....
        /*09d4*/ 	.word	0x0000cbf0
        /*09d8*/ 	.word	0x00000007
        /*09dc*/ 	.word	0x00000000
        /*09e0*/ 	.short	0x010a
        /*09e2*/ 	.byte	0x3f
	.zero		1


	//   ....[113]....
        /*09e4*/ 	.word	0x0000cc40
        /*09e8*/ 	.word	0x00000009
        /*09ec*/ 	.word	0x00000000
        /*09f0*/ 	.short	0x010a
        /*09f2*/ 	.byte	0x3f
	.zero		1


	//   ....[114]....
        /*09f4*/ 	.word	0x0000cc90
        /*09f8*/ 	.word	0x00000006
        /*09fc*/ 	.word	0x00000000
        /*0a00*/ 	.short	0x010a
        /*0a02*/ 	.byte	0x3f
	.zero		1


	//   ....[115]....
        /*0a04*/ 	.word	0x0000cce0
        /*0a08*/ 	.word	0x00000009
        /*0a0c*/ 	.word	0x00000000
        /*0a10*/ 	.short	0x010a
        /*0a12*/ 	.byte	0x3f
	.zero		1


	//   ....[116]....
        /*0a14*/ 	.word	0x0000cd30
        /*0a18*/ 	.word	0x00000006
        /*0a1c*/ 	.word	0x00000000
        /*0a20*/ 	.short	0x010a
        /*0a22*/ 	.byte	0x3f
	.zero		1


	//   ....[117]....
        /*0a24*/ 	.word	0x0000cd80
        /*0a28*/ 	.word	0x00000011
        /*0a2c*/ 	.word	0x00038440
        /*0a30*/ 	.short	0x010a
        /*0a32*/ 	.byte	0x3f
	.zero		1


	//   ....[118]....
        /*0a34*/ 	.word	0x0000cdd0
        /*0a38*/ 	.word	0x00000005
        /*0a3c*/ 	.word	0x00038440
        /*0a40*/ 	.short	0x010a
        /*0a42*/ 	.byte	0x3f
	.zero		1


	//   ....[119]....
        /*0a44*/ 	.word	0x0000ce20
        /*0a48*/ 	.word	0x00000007
        /*0a4c*/ 	.word	0x00038440
        /*0a50*/ 	.short	0x010a
        /*0a52*/ 	.byte	0x3f
	.zero		1


	//   ....[120]....
        /*0a54*/ 	.word	0x0000ce70
        /*0a58*/ 	.word	0x00000007
        /*0a5c*/ 	.word	0x00038440
        /*0a60*/ 	.short	0x010a
        /*0a62*/ 	.byte	0x3f
	.zero		1


	//   ....[121]....
        /*0a64*/ 	.word	0x0000cec0
        /*0a68*/ 	.word	0x00000007
        /*0a6c*/ 	.word	0x00038440
        /*0a70*/ 	.short	0x010a
        /*0a72*/ 	.byte	0x3f
	.zero		1


	//   ....[122]....
        /*0a74*/ 	.word	0x0000cf10
        /*0a78*/ 	.word	0x00000007
        /*0a7c*/ 	.word	0x00038440
        /*0a80*/ 	.short	0x010a
        /*0a82*/ 	.byte	0x3f
	.zero		1


	//   ....[123]....
        /*0a84*/ 	.word	0x0000cf60
        /*0a88*/ 	.word	0x00000007
        /*0a8c*/ 	.word	0x00038440
        /*0a90*/ 	.short	0x010a
        /*0a92*/ 	.byte	0x3f
	.zero		1


	//   ....[124]....
        /*0a94*/ 	.word	0x0000cfb0
        /*0a98*/ 	.word	0x00000007
        /*0a9c*/ 	.word	0x00038440
        /*0aa0*/ 	.short	0x010a
        /*0aa2*/ 	.byte	0x3f
	.zero		1


	//----- nvinfo : EIATTR_NUM_MBARRIERS
	.align		4
.L_37:
        /*0aa4*/ 	.byte	0x03, 0x38
        /*0aa6*/ 	.short	0x0026


	//----- nvinfo : EIATTR_EXIT_INSTR_OFFSETS
	.align		4
        /*0aa8*/ 	.byte	0x04, 0x1c
        /*0aaa*/ 	.short	(.L_39 - .L_38)


	//   ....[0]....
.L_38:
        /*0aac*/ 	.word	0x00002af0


	//   ....[1]....
        /*0ab0*/ 	.word	0x00002bb0


	//   ....[2]....
        /*0ab4*/ 	.word	0x00006a50


	//   ....[3]....
        /*0ab8*/ 	.word	0x00006af0


	//   ....[4]....
        /*0abc*/ 	.word	0x00008340


	//   ....[5]....
        /*0ac0*/ 	.word	0x00009f70


	//   ....[6]....
        /*0ac4*/ 	.word	0x0000c290


	//----- nvinfo : EIATTR_MAX_THREADS
	.align		4
.L_39:
        /*0ac8*/ 	.byte	0x04, 0x05
        /*0aca*/ 	.short	(.L_41 - .L_40)
.L_40:
        /*0acc*/ 	.word	0x00000180
        /*0ad0*/ 	.word	0x00000001
        /*0ad4*/ 	.word	0x00000001


	//----- nvinfo : EIATTR_CRS_STACK_SIZE
	.align		4
.L_41:
        /*0ad8*/ 	.byte	0x04, 0x1e
        /*0ada*/ 	.short	(.L_43 - .L_42)
.L_42:
        /*0adc*/ 	.word	0x00000000


	//----- nvinfo : EIATTR_CBANK_PARAM_SIZE
	.align		4
.L_43:
        /*0ae0*/ 	.byte	0x03, 0x19
        /*0ae2*/ 	.short	0x0770


	//----- nvinfo : EIATTR_PARAM_CBANK
	.align		4
        /*0ae4*/ 	.byte	0x04, 0x0a
        /*0ae6*/ 	.short	(.L_45 - .L_44)
	.align		4
.L_44:
        /*0ae8*/ 	.word	index@(.nv.constant0._ZN7cutlass13device_kernelINS_4gemm6kernel13GemmUniversalINS1_17GroupProblemShapeIN4cute5tupleIJiiiEEEEENS1_10collective13CollectiveMmaINS1_39MainloopSm90ArrayTmaGmmaWarpSpecializedILi6ENS6_IJNS5_1CILi1EEESD_SD_EEENS1_55KernelPtrArrayTmaWarpSpecializedCooperativeFP8FastAccumEEENS6_IJNSC_ILi128EEESH_SH_EEENS_12float_e4m3_tEPNS6_IJlSD_NSC_ILi0EEEEEESJ_SM_NS5_8TiledMMAINS5_8MMA_AtomIJNS5_4SM904GMMA31MMA_64x128x32_F32E4M3E4M3_SS_TNILNSQ_7ScaleInE1ELSS_1EEEEEENS5_6LayoutINS6_IJNSC_ILi2EEESD_SD_EEENS6_IJSD_SK_SK_EEEEENS6_IJNS5_10UnderscoreES10_S10_EEEEENS5_13SM90_TMA_LOADENS5_14ComposedLayoutINS5_7SwizzleILi3ELi4ELi3EEENS5_18smem_ptr_flag_bitsILi8EEENSV_INS6_IJNSC_ILi8EEESH_EEENS6_IJSH_SD_EEEEEEEvNS5_8identityES13_S1D_vS1E_EENS_8epilogue10collective18CollectiveEpilogueINS1G_30Sm90PtrArrayTmaWarpSpecializedILi4ELi2ELi16ELb1ELb0ELi2EEEJSI_NS6_IJSH_NSC_ILi32EEEEEENS_6half_tEPNS6_IJSD_lSK_EEES1N_S1P_NS1G_6fusion15FusionCallbacksIS1K_NS1Q_17LinearCombinationIS1N_fS1N_fLNS_15FloatRoundStyleE2EEESI_S1M_JEEES13_NS14_IS16_NS17_ILi16EEENSV_INS6_IJNSC_ILi64EEES19_EEENS6_IJSD_S1X_EEEEEEENS5_17SM75_U16x8_LDSM_TENS5_14SM90_TMA_STOREES21_NS5_17SM90_U16x8_STSM_TENS5_9Copy_AtomIJNS5_17SM90_U32x4_STSM_NES1N_EEEvEEEvvEEEEvNT_6ParamsE)
        /*0aec*/ 	.short	0x0210
        /*0aee*/ 	.short	0x0770


	//----- nvinfo : EIATTR_SW_WAR
	.align		4
.L_45:
        /*0af0*/ 	.byte	0x04, 0x36
        /*0af2*/ 	.short	(.L_47 - .L_46)
.L_46:
        /*0af4*/ 	.word	0x00000008
.L_47:


//--------------------- .nv.callgraph             --------------------------
	.section	.nv.callgraph,"",@"SHT_CUDA_CALLGRAPH"
	.align	4
	.sectionentsize	8
	.align		4
        /*0000*/ 	.word	0x00000000
	.align		4
        /*0004*/ 	.word	0xffffffff
	.align		4
        /*0008*/ 	.word	index@(_ZN7cutlass13device_kernelINS_4gemm6kernel13GemmUniversalINS1_17GroupProblemShapeIN4cute5tupleIJiiiEEEEENS1_10collective13CollectiveMmaINS1_39MainloopSm90ArrayTmaGmmaWarpSpecializedILi6ENS6_IJNS5_1CILi1EEESD_SD_EEENS1_55KernelPtrArrayTmaWarpSpecializedCooperativeFP8FastAccumEEENS6_IJNSC_ILi128EEESH_SH_EEENS_12float_e4m3_tEPNS6_IJlSD_NSC_ILi0EEEEEESJ_SM_NS5_8TiledMMAINS5_8MMA_AtomIJNS5_4SM904GMMA31MMA_64x128x32_F32E4M3E4M3_SS_TNILNSQ_7ScaleInE1ELSS_1EEEEEENS5_6LayoutINS6_IJNSC_ILi2EEESD_SD_EEENS6_IJSD_SK_SK_EEEEENS6_IJNS5_10UnderscoreES10_S10_EEEEENS5_13SM90_TMA_LOADENS5_14ComposedLayoutINS5_7SwizzleILi3ELi4ELi3EEENS5_18smem_ptr_flag_bitsILi8EEENSV_INS6_IJNSC_ILi8EEESH_EEENS6_IJSH_SD_EEEEEEEvNS5_8identityES13_S1D_vS1E_EENS_8epilogue10collective18CollectiveEpilogueINS1G_30Sm90PtrArrayTmaWarpSpecializedILi4ELi2ELi16ELb1ELb0ELi2EEEJSI_NS6_IJSH_NSC_ILi32EEEEEENS_6half_tEPNS6_IJSD_lSK_EEES1N_S1P_NS1G_6fusion15FusionCallbacksIS1K_NS1Q_17LinearCombinationIS1N_fS1N_fLNS_15FloatRoundStyleE2EEESI_S1M_JEEES13_NS14_IS16_NS17_ILi16EEENSV_INS6_IJNSC_ILi64EEES19_EEENS6_IJSD_S1X_EEEEEEENS5_17SM75_U16x8_LDSM_TENS5_14SM90_TMA_STOREES21_NS5_17SM90_U16x8_STSM_TENS5_9Copy_AtomIJNS5_17SM90_U32x4_STSM_NES1N_EEEvEEEvvEEEEvNT_6ParamsE)
	.align		4
        /*000c*/ 	.word	index@(__assertfail)
	.align		4
        /*0010*/ 	.word	0x00000000
	.align		4
        /*0014*/ 	.word	0xfffffffe
	.align		4
        /*0018*/ 	.word	0x00000000
	.align		4
        /*001c*/ 	.word	0xfffffffd
	.align		4
        /*0020*/ 	.word	0x00000000
	.align		4
        /*0024*/ 	.word	0xfffffffc


//--------------------- .nv.constant4             --------------------------
	.section	.nv.constant4,"a",@progbits
	.align	8
	.align		8
.nv.constant4:
        /*0000*/ 	.dword	__assertfail
	.align		8
        /*0008*/ 	.dword	__unnamed_1
	.align		8
        /*0010*/ 	.dword	_ZN39_INTERNAL_0e5b8787_4_k_cu_e2658a5f_27844cuda3std3__45__cpo5beginE
	.align		8
        /*0018*/ 	.dword	_ZN39_INTERNAL_0e5b8787_4_k_cu_e2658a5f_27844cuda3std3__45__cpo3endE
	.align		8
        /*0020*/ 	.dword	_ZN39_INTERNAL_0e5b8787_4_k_cu_e2658a5f_27844cuda3std3__45__cpo6cbeginE
	.align		8
        /*0028*/ 	.dword	_ZN39_INTERNAL_0e5b8787_4_k_cu_e2658a5f_27844cuda3std3__45__cpo4cendE
	.align		8
        /*0030*/ 	.dword	_ZN39_INTERNAL_0e5b8787_4_k_cu_e2658a5f_27844cuda3std3__441_GLOBAL__N__0e5b8787_4_k_cu_e2658a5f_27846ignoreE
	.align		8
        /*0038*/ 	.dword	_ZN39_INTERNAL_0e5b8787_4_k_cu_e2658a5f_27844cuda3std3__419piecewise_constructE
	.align		8
        /*0040*/ 	.dword	_ZN39_INTERNAL_0e5b8787_4_k_cu_e2658a5f_27844cuda3std3__48in_placeE
	.align		8
        /*0048*/ 	.dword	_ZN39_INTERNAL_0e5b8787_4_k_cu_e2658a5f_27844cuda3std6ranges3__45__cpo4swapE
	.align		8
        /*0050*/ 	.dword	_ZN39_INTERNAL_0e5b8787_4_k_cu_e2658a5f_27844cuda3std6ranges3__45__cpo9iter_moveE
	.align		8
        /*0058*/ 	.dword	_ZN39_INTERNAL_0e5b8787_4_k_cu_e2658a5f_27844cute7productE
	.align		8
        /*0060*/ 	.dword	_ZN39_INTERNAL_0e5b8787_4_k_cu_e2658a5f_27844cute1_E
	.align		8
        /*0068*/ 	.dword	$str$24
	.align		8
        /*0070*/ 	.dword	$str$25


//--------------------- .text._ZN7cutlass13device_kernelINS_4gemm6kernel13GemmUniversalINS1_17GroupProblemShapeIN4cute5tupleIJiiiEEEEENS1_10collective13CollectiveMmaINS1_39MainloopSm90ArrayTmaGmmaWarpSpecializedILi6ENS6_IJNS5_1CILi1EEESD_SD_EEENS1_55KernelPtrArrayTmaWarpSpecializedCooperativeFP8FastAccumEEENS6_IJNSC_ILi128EEESH_SH_EEENS_12float_e4m3_tEPNS6_IJlSD_NSC_ILi0EEEEEESJ_SM_NS5_8TiledMMAINS5_8MMA_AtomIJNS5_4SM904GMMA31MMA_64x128x32_F32E4M3E4M3_SS_TNILNSQ_7ScaleInE1ELSS_1EEEEEENS5_6LayoutINS6_IJNSC_ILi2EEESD_SD_EEENS6_IJSD_SK_SK_EEEEENS6_IJNS5_10UnderscoreES10_S10_EEEEENS5_13SM90_TMA_LOADENS5_14ComposedLayoutINS5_7SwizzleILi3ELi4ELi3EEENS5_18smem_ptr_flag_bitsILi8EEENSV_INS6_IJNSC_ILi8EEESH_EEENS6_IJSH_SD_EEEEEEEvNS5_8identityES13_S1D_vS1E_EENS_8epilogue10collective18CollectiveEpilogueINS1G_30Sm90PtrArrayTmaWarpSpecializedILi4ELi2ELi16ELb1ELb0ELi2EEEJSI_NS6_IJSH_NSC_ILi32EEEEEENS_6half_tEPNS6_IJSD_lSK_EEES1N_S1P_NS1G_6fusion15FusionCallbacksIS1K_NS1Q_17LinearCombinationIS1N_fS1N_fLNS_15FloatRoundStyleE2EEESI_S1M_JEEES13_NS14_IS16_NS17_ILi16EEENSV_INS6_IJNSC_ILi64EEES19_EEENS6_IJSD_S1X_EEEEEEENS5_17SM75_U16x8_LDSM_TENS5_14SM90_TMA_STOREES21_NS5_17SM90_U16x8_STSM_TENS5_9Copy_AtomIJNS5_17SM90_U32x4_STSM_NES1N_EEEvEEEvvEEEEvNT_6ParamsE --------------------------
	.section	.text._ZN7cutlass13device_kernelINS_4gemm6kernel13GemmUniversalINS1_17GroupProblemShapeIN4cute5tupleIJiiiEEEEENS1_10collective13CollectiveMmaINS1_39MainloopSm90ArrayTmaGmmaWarpSpecializedILi6ENS6_IJNS5_1CILi1EEESD_SD_EEENS1_55KernelPtrArrayTmaWarpSpecializedCooperativeFP8FastAccumEEENS6_IJNSC_ILi128EEESH_SH_EEENS_12float_e4m3_tEPNS6_IJlSD_NSC_ILi0EEEEEESJ_SM_NS5_8TiledMMAINS5_8MMA_AtomIJNS5_4SM904GMMA31MMA_64x128x32_F32E4M3E4M3_SS_TNILNSQ_7ScaleInE1ELSS_1EEEEEENS5_6LayoutINS6_IJNSC_ILi2EEESD_SD_EEENS6_IJSD_SK_SK_EEEEENS6_IJNS5_10UnderscoreES10_S10_EEEEENS5_13SM90_TMA_LOADENS5_14ComposedLayoutINS5_7SwizzleILi3ELi4ELi3EEENS5_18smem_ptr_flag_bitsILi8EEENSV_INS6_IJNSC_ILi8EEESH_EEENS6_IJSH_SD_EEEEEEEvNS5_8identityES13_S1D_vS1E_EENS_8epilogue10collective18CollectiveEpilogueINS1G_30Sm90PtrArrayTmaWarpSpecializedILi4ELi2ELi16ELb1ELb0ELi2EEEJSI_NS6_IJSH_NSC_ILi32EEEEEENS_6half_tEPNS6_IJSD_lSK_EEES1N_S1P_NS1G_6fusion15FusionCallbacksIS1K_NS1Q_17LinearCombinationIS1N_fS1N_fLNS_15FloatRoundStyleE2EEESI_S1M_JEEES13_NS14_IS16_NS17_ILi16EEENSV_INS6_IJNSC_ILi64EEES19_EEENS6_IJSD_S1X_EEEEEEENS5_17SM75_U16x8_LDSM_TENS5_14SM90_TMA_STOREES21_NS5_17SM90_U16x8_STSM_TENS5_9Copy_AtomIJNS5_17SM90_U32x4_STSM_NES1N_EEEvEEEvvEEEEvNT_6ParamsE,"ax",@progbits
	.align	128
.text._ZN7cutlass13device_kernelINS_4gemm6kernel13GemmUniversalINS1_17GroupProblemShapeIN4cute5tupleIJiiiEEEEENS1_10collective13CollectiveMmaINS1_39MainloopSm90ArrayTmaGmmaWarpSpecializedILi6ENS6_IJNS5_1CILi1EEESD_SD_EEENS1_55KernelPtrArrayTmaWarpSpecializedCooperativeFP8FastAccumEEENS6_IJNSC_ILi128EEESH_SH_EEENS_12float_e4m3_tEPNS6_IJlSD_NSC_ILi0EEEEEESJ_SM_NS5_8TiledMMAINS5_8MMA_AtomIJNS5_4SM904GMMA31MMA_64x128x32_F32E4M3E4M3_SS_TNILNSQ_7ScaleInE1ELSS_1EEEEEENS5_6LayoutINS6_IJNSC_ILi2EEESD_SD_EEENS6_IJSD_SK_SK_EEEEENS6_IJNS5_10UnderscoreES10_S10_EEEEENS5_13SM90_TMA_LOADENS5_14ComposedLayoutINS5_7SwizzleILi3ELi4ELi3EEENS5_18smem_ptr_flag_bitsILi8EEENSV_INS6_IJNSC_ILi8EEESH_EEENS6_IJSH_SD_EEEEEEEvNS5_8identityES13_S1D_vS1E_EENS_8epilogue10collective18CollectiveEpilogueINS1G_30Sm90PtrArrayTmaWarpSpecializedILi4ELi2ELi16ELb1ELb0ELi2EEEJSI_NS6_IJSH_NSC_ILi32EEEEEENS_6half_tEPNS6_IJSD_lSK_EEES1N_S1P_NS1G_6fusion15FusionCallbacksIS1K_NS1Q_17LinearCombinationIS1N_fS1N_fLNS_15FloatRoundStyleE2EEESI_S1M_JEEES13_NS14_IS16_NS17_ILi16EEENSV_INS6_IJNSC_ILi64EEES19_EEENS6_IJSD_S1X_EEEEEEENS5_17SM75_U16x8_LDSM_TENS5_14SM90_TMA_STOREES21_NS5_17SM90_U16x8_STSM_TENS5_9Copy_AtomIJNS5_17SM90_U32x4_STSM_NES1N_EEEvEEEvvEEEEvNT_6ParamsE:
        .type           _ZN7cutlass13device_kernelINS_4gemm6kernel13GemmUniversalINS1_17GroupProblemShapeIN4cute5tupleIJiiiEEEEENS1_10collective13CollectiveMmaINS1_39MainloopSm90ArrayTmaGmmaWarpSpecializedILi6ENS6_IJNS5_1CILi1EEESD_SD_EEENS1_55KernelPtrArrayTmaWarpSpecializedCooperativeFP8FastAccumEEENS6_IJNSC_ILi128EEESH_SH_EEENS_12float_e4m3_tEPNS6_IJlSD_NSC_ILi0EEEEEESJ_SM_NS5_8TiledMMAINS5_8MMA_AtomIJNS5_4SM904GMMA31MMA_64x128x32_F32E4M3E4M3_SS_TNILNSQ_7ScaleInE1ELSS_1EEEEEENS5_6LayoutINS6_IJNSC_ILi2EEESD_SD_EEENS6_IJSD_SK_SK_EEEEENS6_IJNS5_10UnderscoreES10_S10_EEEEENS5_13SM90_TMA_LOADENS5_14ComposedLayoutINS5_7SwizzleILi3ELi4ELi3EEENS5_18smem_ptr_flag_bitsILi8EEENSV_INS6_IJNSC_ILi8EEESH_EEENS6_IJSH_SD_EEEEEEEvNS5_8identityES13_S1D_vS1E_EENS_8epilogue10collective18CollectiveEpilogueINS1G_30Sm90PtrArrayTmaWarpSpecializedILi4ELi2ELi16ELb1ELb0ELi2EEEJSI_NS6_IJSH_NSC_ILi32EEEEEENS_6half_tEPNS6_IJSD_lSK_EEES1N_S1P_NS1G_6fusion15FusionCallbacksIS1K_NS1Q_17LinearCombinationIS1N_fS1N_fLNS_15FloatRoundStyleE2EEESI_S1M_JEEES13_NS14_IS16_NS17_ILi16EEENSV_INS6_IJNSC_ILi64EEES19_EEENS6_IJSD_S1X_EEEEEEENS5_17SM75_U16x8_LDSM_TENS5_14SM90_TMA_STOREES21_NS5_17SM90_U16x8_STSM_TENS5_9Copy_AtomIJNS5_17SM90_U32x4_STSM_NES1N_EEEvEEEvvEEEEvNT_6ParamsE,@function
        .size           _ZN7cutlass13device_kernelINS_4gemm6kernel13GemmUniversalINS1_17GroupProblemShapeIN4cute5tupleIJiiiEEEEENS1_10collective13CollectiveMmaINS1_39MainloopSm90ArrayTmaGmmaWarpSpecializedILi6ENS6_IJNS5_1CILi1EEESD_SD_EEENS1_55KernelPtrArrayTmaWarpSpecializedCooperativeFP8FastAccumEEENS6_IJNSC_ILi128EEESH_SH_EEENS_12float_e4m3_tEPNS6_IJlSD_NSC_ILi0EEEEEESJ_SM_NS5_8TiledMMAINS5_8MMA_AtomIJNS5_4SM904GMMA31MMA_64x128x32_F32E4M3E4M3_SS_TNILNSQ_7ScaleInE1ELSS_1EEEEEENS5_6LayoutINS6_IJNSC_ILi2EEESD_SD_EEENS6_IJSD_SK_SK_EEEEENS6_IJNS5_10UnderscoreES10_S10_EEEEENS5_13SM90_TMA_LOADENS5_14ComposedLayoutINS5_7SwizzleILi3ELi4ELi3EEENS5_18smem_ptr_flag_bitsILi8EEENSV_INS6_IJNSC_ILi8EEESH_EEENS6_IJSH_SD_EEEEEEEvNS5_8identityES13_S1D_vS1E_EENS_8epilogue10collective18CollectiveEpilogueINS1G_30Sm90PtrArrayTmaWarpSpecializedILi4ELi2ELi16ELb1ELb0ELi2EEEJSI_NS6_IJSH_NSC_ILi32EEEEEENS_6half_tEPNS6_IJSD_lSK_EEES1N_S1P_NS1G_6fusion15FusionCallbacksIS1K_NS1Q_17LinearCombinationIS1N_fS1N_fLNS_15FloatRoundStyleE2EEESI_S1M_JEEES13_NS14_IS16_NS17_ILi16EEENSV_INS6_IJNSC_ILi64EEES19_EEENS6_IJSD_S1X_EEEEEEENS5_17SM75_U16x8_LDSM_TENS5_14SM90_TMA_STOREES21_NS5_17SM90_U16x8_STSM_TENS5_9Copy_AtomIJNS5_17SM90_U32x4_STSM_NES1N_EEEvEEEvvEEEEvNT_6ParamsE,(.L_x_270 - _ZN7cutlass13device_kernelINS_4gemm6kernel13GemmUniversalINS1_17GroupProblemShapeIN4cute5tupleIJiiiEEEEENS1_10collective13CollectiveMmaINS1_39MainloopSm90ArrayTmaGmmaWarpSpecializedILi6ENS6_IJNS5_1CILi1EEESD_SD_EEENS1_55KernelPtrArrayTmaWarpSpecializedCooperativeFP8FastAccumEEENS6_IJNSC_ILi128EEESH_SH_EEENS_12float_e4m3_tEPNS6_IJlSD_NSC_ILi0EEEEEESJ_SM_NS5_8TiledMMAINS5_8MMA_AtomIJNS5_4SM904GMMA31MMA_64x128x32_F32E4M3E4M3_SS_TNILNSQ_7ScaleInE1ELSS_1EEEEEENS5_6LayoutINS6_IJNSC_ILi2EEESD_SD_EEENS6_IJSD_SK_SK_EEEEENS6_IJNS5_10UnderscoreES10_S10_EEEEENS5_13SM90_TMA_LOADENS5_14ComposedLayoutINS5_7SwizzleILi3ELi4ELi3EEENS5_18smem_ptr_flag_bitsILi8EEENSV_INS6_IJNSC_ILi8EEESH_EEENS6_IJSH_SD_EEEEEEEvNS5_8identityES13_S1D_vS1E_EENS_8epilogue10collective18CollectiveEpilogueINS1G_30Sm90PtrArrayTmaWarpSpecializedILi4ELi2ELi16ELb1ELb0ELi2EEEJSI_NS6_IJSH_NSC_ILi32EEEEEENS_6half_tEPNS6_IJSD_lSK_EEES1N_S1P_NS1G_6fusion15FusionCallbacksIS1K_NS1Q_17LinearCombinationIS1N_fS1N_fLNS_15FloatRoundStyleE2EEESI_S1M_JEEES13_NS14_IS16_NS17_ILi16EEENSV_INS6_IJNSC_ILi64EEES19_EEENS6_IJSD_S1X_EEEEEEENS5_17SM75_U16x8_LDSM_TENS5_14SM90_TMA_STOREES21_NS5_17SM90_U16x8_STSM_TENS5_9Copy_AtomIJNS5_17SM90_U32x4_STSM_NES1N_EEEvEEEvvEEEEvNT_6ParamsE)
        .other          _ZN7cutlass13device_kernelINS_4gemm6kernel13GemmUniversalINS1_17GroupProblemShapeIN4cute5tupleIJiiiEEEEENS1_10collective13CollectiveMmaINS1_39MainloopSm90ArrayTmaGmmaWarpSpecializedILi6ENS6_IJNS5_1CILi1EEESD_SD_EEENS1_55KernelPtrArrayTmaWarpSpecializedCooperativeFP8FastAccumEEENS6_IJNSC_ILi128EEESH_SH_EEENS_12float_e4m3_tEPNS6_IJlSD_NSC_ILi0EEEEEESJ_SM_NS5_8TiledMMAINS5_8MMA_AtomIJNS5_4SM904GMMA31MMA_64x128x32_F32E4M3E4M3_SS_TNILNSQ_7ScaleInE1ELSS_1EEEEEENS5_6LayoutINS6_IJNSC_ILi2EEESD_SD_EEENS6_IJSD_SK_SK_EEEEENS6_IJNS5_10UnderscoreES10_S10_EEEEENS5_13SM90_TMA_LOADENS5_14ComposedLayoutINS5_7SwizzleILi3ELi4ELi3EEENS5_18smem_ptr_flag_bitsILi8EEENSV_INS6_IJNSC_ILi8EEESH_EEENS6_IJSH_SD_EEEEEEEvNS5_8identityES13_S1D_vS1E_EENS_8epilogue10collective18CollectiveEpilogueINS1G_30Sm90PtrArrayTmaWarpSpecializedILi4ELi2ELi16ELb1ELb0ELi2EEEJSI_NS6_IJSH_NSC_ILi32EEEEEENS_6half_tEPNS6_IJSD_lSK_EEES1N_S1P_NS1G_6fusion15FusionCallbacksIS1K_NS1Q_17LinearCombinationIS1N_fS1N_fLNS_15FloatRoundStyleE2EEESI_S1M_JEEES13_NS14_IS16_NS17_ILi16EEENSV_INS6_IJNSC_ILi64EEES19_EEENS6_IJSD_S1X_EEEEEEENS5_17SM75_U16x8_LDSM_TENS5_14SM90_TMA_STOREES21_NS5_17SM90_U16x8_STSM_TENS5_9Copy_AtomIJNS5_17SM90_U32x4_STSM_NES1N_EEEvEEEvvEEEEvNT_6ParamsE,@"STO_CUDA_ENTRY STV_DEFAULT"
_ZN7cutlass13device_kernelINS_4gemm6kernel13GemmUniversalINS1_17GroupProblemShapeIN4cute5tupleIJiiiEEEEENS1_10collective13CollectiveMmaINS1_39MainloopSm90ArrayTmaGmmaWarpSpecializedILi6ENS6_IJNS5_1CILi1EEESD_SD_EEENS1_55KernelPtrArrayTmaWarpSpecializedCooperativeFP8FastAccumEEENS6_IJNSC_ILi128EEESH_SH_EEENS_12float_e4m3_tEPNS6_IJlSD_NSC_ILi0EEEEEESJ_SM_NS5_8TiledMMAINS5_8MMA_AtomIJNS5_4SM904GMMA31MMA_64x128x32_F32E4M3E4M3_SS_TNILNSQ_7ScaleInE1ELSS_1EEEEEENS5_6LayoutINS6_IJNSC_ILi2EEESD_SD_EEENS6_IJSD_SK_SK_EEEEENS6_IJNS5_10UnderscoreES10_S10_EEEEENS5_13SM90_TMA_LOADENS5_14ComposedLayoutINS5_7SwizzleILi3ELi4ELi3EEENS5_18smem_ptr_flag_bitsILi8EEENSV_INS6_IJNSC_ILi8EEESH_EEENS6_IJSH_SD_EEEEEEEvNS5_8identityES13_S1D_vS1E_EENS_8epilogue10collective18CollectiveEpilogueINS1G_30Sm90PtrArrayTmaWarpSpecializedILi4ELi2ELi16ELb1ELb0ELi2EEEJSI_NS6_IJSH_NSC_ILi32EEEEEENS_6half_tEPNS6_IJSD_lSK_EEES1N_S1P_NS1G_6fusion15FusionCallbacksIS1K_NS1Q_17LinearCombinationIS1N_fS1N_fLNS_15FloatRoundStyleE2EEESI_S1M_JEEES13_NS14_IS16_NS17_ILi16EEENSV_INS6_IJNSC_ILi64EEES19_EEENS6_IJSD_S1X_EEEEEEENS5_17SM75_U16x8_LDSM_TENS5_14SM90_TMA_STOREES21_NS5_17SM90_U16x8_STSM_TENS5_9Copy_AtomIJNS5_17SM90_U32x4_STSM_NES1N_EEEvEEEvvEEEEvNT_6ParamsE:
[----:B------:R-:W1:Y:S08]  /*0000*/  LDC R1, c[0x0][0x28] ;  /* 0x00000a00ff017b82 */ /* 0x000e700000000800 */
[----:B------:R-:W2:Y:S01]  /*0010*/  LDC.64 R6, c[0x0][0x918] ;  /* 0x00024600ff067b82 */ /* 0x000ea20000000a00 */
[----:B------:R-:W-:Y:S01]  /*0020*/  ULDC.64 UR56, c[0x0][0x208] ;  /* 0x0000820000387ab9 */ /* 0x000fe20000000a00 */
[----:B------:R-:W3:Y:S01]  /*0030*/  S2R R33, SR_TID.X ;  /* 0x0000000000217919 */ /* 0x000ee20000002100 */
[----:B------:R-:W-:Y:S01]  /*0040*/  ULDC UR4, c[0x0][0x910] ;  /* 0x0002440000047ab9 */ /* 0x000fe20000000800 */
[----:B------:R-:W-:Y:S01]  /*0050*/  ULDC.64 UR20, c[0x0][0x8d0] ;  /* 0x0002340000147ab9 */ /* 0x000fe20000000a00 */
[----:B------:R-:W-:Y:S01]  /*0060*/  ULDC.64 UR14, c[0x0][0x8c8] ;  /* 0x00023200000e7ab9 */ /* 0x000fe20000000a00 */
[----:B------:R-:W-:Y:S01]  /*0070*/  ULDC UR5, c[0x0][0x908] ;  /* 0x0002420000057ab9 */ /* 0x000fe20000000800 */
[----:B------:R-:W-:Y:S01]  /*0080*/  CS2R R8, SRZ ;  /* 0x0000000000087805 */ /* 0x000fe2000001ff00 */
[----:B------:R-:W-:Y:S01]  /*0090*/  S2UR UR40, SR_CTAID.X ;  /* 0x00000000002879c3 */ /* 0x000fe20000002500 */
[----:B------:R-:W-:Y:S01]  /*00a0*/  ULDC.64 UR22, c[0x0][0x8e8] ;  /* 0x00023a0000167ab9 */ /* 0x000fe20000000a00 */
[----:B------:R-:W-:Y:S01]  /*00b0*/  ULDC.64 UR16, c[0x0][0x8e0] ;  /* 0x0002380000107ab9 */ /* 0x000fe20000000a00 */
[----:B--2---:R-:W2:Y:S01]  /*00c0*/  LDG.E R2, desc[UR56][R6.64] ;  /* 0x0000003806027981 */ /* 0x004ea2000c1e1900 */
[----:B------:R-:W-:-:S03]  /*00d0*/  IMAD.U32 R3, RZ, RZ, UR4 ;  /* 0x00000004ff037e24 */ /* 0x000fc6000f8e00ff */
[----:B------:R-:W4:Y:S01]  /*00e0*/  LDG.E R0, desc[UR56][R6.64+0x4] ;  /* 0x0000043806007981 */ /* 0x000f22000c1e1900 */
[----:B---3--:R-:W-:-:S04]  /*00f0*/  LOP3.LUT R34, R33, 0x1f, RZ, 0xc0, !PT ;  /* 0x0000001f21227812 */ /* 0x008fc800078ec0ff */
[----:B------:R-:W-:Y:S01]  /*0100*/  ISETP.GE.AND P0, PT, R34, R3, PT ;  /* 0x000000032200720c */ /* 0x000fe20003f06270 */
[----:B------:R-:W3:Y:S01]  /*0110*/  S2UR UR4, SR_CTAID.Y ;  /* 0x00000000000479c3 */ /* 0x000ee20000002600 */
[----:B------:R-:W-:-:S04]  /*0120*/  UISETP.NE.U32.AND UP0, UPT, UR20, URZ, UPT ;  /* 0x0000003f1400728c */ /* 0x000fc8000bf05070 */
[----:B------:R-:W-:-:S07]  /*0130*/  UISETP.NE.AND.EX UP0, UPT, UR21, URZ, UPT, UP0 ;  /* 0x0000003f1500728c */ /* 0x000fce000bf05300 */
[----:B------:R-:W1:Y:S01]  /*0140*/  @!P0 LDC.64 R4, c[0x0][0x918] ;  /* 0x00024600ff048b82 */ /* 0x000e620000000a00 */
[----:B------:R-:W-:-:S03]  /*0150*/  UISETP.NE.AND UP3, UPT, UR5, 0x1, UPT ;  /* 0x000000010500788c */ /* 0x000fc6000bf65270 */
[----:B------:R-:W-:-:S08]  /*0160*/  @UP0 ULDC UR8, c[0x0][0x8dc] ;  /* 0x0002370000080ab9 */ /* 0x000fd00000000800 */
[----:B------:R-:W-:Y:S01]  /*0170*/  @UP3 ULDC UR12, c[0x0][0x10] ;  /* 0x00000400000c3ab9 */ /* 0x000fe20000000800 */
[----:B------:R-:W-:Y:S02]  /*0180*/  @UP3 UMOV UR5, URZ ;  /* 0x0000003f00053c82 */ /* 0x000fe40008000000 */
[----:B---3--:R-:W-:Y:S01]  /*0190*/  @UP3 UIMAD.WIDE.U32 UR12, UR40, UR12, UR4 ;  /* 0x0000000c280c32a5 */ /* 0x008fe2000f8e0004 */
[----:B------:R-:W-:Y:S01]  /*01a0*/  @UP3 UMOV UR9, URZ ;  /* 0x0000003f00093c82 */ /* 0x000fe20008000000 */
[----:B-1----:R-:W-:Y:S02]  /*01b0*/  @!P0 IMAD.WIDE.U32 R4, R34, 0xc, R4 ;  /* 0x0000000c22048825 */ /* 0x002fe400078e0004 */
[----:B------:R-:W-:-:S03]  /*01c0*/  @UP3 UIADD3 UR9, UR13, UR9, URZ ;  /* 0x000000090d093290 */ /* 0x000fc6000fffe03f */
[----:B------:R-:W-:Y:S01]  /*01d0*/  @UP3 UMOV UR10, UR12 ;  /* 0x0000000c000a3c82 */ /* 0x000fe20008000000 */
[----:B------:R1:W5:Y:S04]  /*01e0*/  @!P0 LDG.E R8, desc[UR56][R4.64] ;  /* 0x0000003804088981 */ /* 0x000368000c1e1900 */
[----:B------:R1:W5:Y:S01]  /*01f0*/  @!P0 LDG.E R9, desc[UR56][R4.64+0x4] ;  /* 0x0000043804098981 */ /* 0x000362000c1e1900 */
[----:B------:R-:W-:Y:S01]  /*0200*/  ISETP.NE.U32.AND P0, PT, RZ, UR22, PT ;  /* 0x00000016ff007c0c */ /* 0x000fe2000bf05070 */
[----:B------:R-:W-:Y:S01]  /*0210*/  @!UP3 ULDC UR5, c[0x0][0xc] ;  /* 0x000003000005bab9 */ /* 0x000fe20000000800 */
[----:B------:R-:W-:Y:S02]  /*0220*/  UMOV UR41, URZ ;  /* 0x0000003f00297c82 */ /* 0x000fe40008000000 */
[----:B------:R-:W-:Y:S01]  /*0230*/  ISETP.NE.AND.EX P0, PT, RZ, UR23, PT, P0 ;  /* 0x00000017ff007c0c */ /* 0x000fe2000bf05300 */
[----:B------:R-:W-:-:S07]  /*0240*/  @!UP3 UIMAD.WIDE.U32 UR4, UR5, UR4, UR40 ;  /* 0x000000040504b2a5 */ /* 0x000fce000f8e0028 */
[----:B------:R-:W-:Y:S01]  /*0250*/  @!UP3 UMOV UR9, UR5 ;  /* 0x000000050009bc82 */ /* 0x000fe20008000000 */
[----:B------:R-:W-:Y:S01]  /*0260*/  @!UP3 UMOV UR10, UR4 ;  /* 0x00000004000abc82 */ /* 0x000fe20008000000 */
[----:B--2---:R-:W-:-:S13]  /*0270*/  R2UR UR11, R2 ;  /* 0x00000000020b72ca */ /* 0x004fda00000e0000 */
[----:B------:R-:W-:-:S04]  /*0280*/  UIADD3 UR6, UP1, UR11, UR14, URZ ;  /* 0x0000000e0b067290 */ /* 0x000fc8000ff3e03f */
[----:B------:R-:W-:Y:S02]  /*0290*/  ULEA.HI.X.SX32 UR11, UR11, UR15, 0x1, UP1 ;  /* 0x0000000f0b0b7291 */ /* 0x000fe400088f0e3f */
[----:B------:R-:W-:Y:S01]  /*02a0*/  UIADD3 UR6, UP1, UR6, -0x1, URZ ;  /* 0xffffffff06067890 */ /* 0x000fe2000ff3e03f */
[----:B----4-:R-:W-:-:S03]  /*02b0*/  R2UR UR24, R0 ;  /* 0x00000000001872ca */ /* 0x010fc600000e0000 */
[----:B------:R-:W-:Y:S02]  /*02c0*/  UIADD3.X UR11, UR11, -0x1, URZ, UP1, !UPT ;  /* 0xffffffff0b0b7890 */ /* 0x000fe40008ffe43f */
[----:B------:R-:W-:-:S04]  /*02d0*/  @UP0 UIADD3 UR8, UP1, UR6, UR8, URZ ;  /* 0x0000000806080290 */ /* 0x000fc8000ff3e03f */
[----:B------:R-:W-:-:S04]  /*02e0*/  @UP0 UIADD3.X UR26, URZ, UR11, URZ, UP1, !UPT ;  /* 0x0000000b3f1a0290 */ /* 0x000fc80008ffe43f */
[----:B------:R-:W-:Y:S02]  /*02f0*/  @UP0 UIMAD.WIDE.U32 UR18, UR26, UR20, URZ ;  /* 0x000000141a1202a5 */ /* 0x000fe4000f8e003f */
[----:B------:R-:W-:Y:S02]  /*0300*/  @UP0 UIMAD.WIDE.U32 UR12, UR8, UR20, URZ ;  /* 0x00000014080c02a5 */ /* 0x000fe4000f8e003f */
[----:B------:R-:W-:Y:S02]  /*0310*/  @UP0 UIMAD.WIDE.U32 UR18, UP1, UR8, UR21, UR18 ;  /* 0x00000015081202a5 */ /* 0x000fe4000f820012 */
[----:B------:R-:W-:Y:S02]  /*0320*/  UIADD3 UR7, UP2, UR24, UR16, URZ ;  /* 0x0000001018077290 */ /* 0x000fe4000ff5e03f */
[----:B------:R-:W-:Y:S02]  /*0330*/  @UP0 UIADD3.X UR25, URZ, URZ, URZ, UP1, !UPT ;  /* 0x0000003f3f190290 */ /* 0x000fe40008ffe43f */
[----:B------:R-:W-:-:S02]  /*0340*/  @UP0 UIADD3 URZ, UP1, UR13, UR18, URZ ;  /* 0x000000120d3f0290 */ /* 0x000fc4000ff3e03f */
[----:B------:R-:W-:-:S03]  /*0350*/  ULEA.HI.X.SX32 UR8, UR24, UR17, 0x1, UP2 ;  /* 0x0000001118087291 */ /* 0x000fc600090f0e3f */
[----:B------:R-:W-:Y:S02]  /*0360*/  @UP0 UMOV UR24, UR19 ;  /* 0x0000001300180c82 */ /* 0x000fe40008000000 */
[----:B------:R-:W-:Y:S02]  /*0370*/  @UP0 UIMAD.WIDE.U32.X UR12, UR26, UR21, UR24, UP1 ;  /* 0x000000151a0c02a5 */ /* 0x000fe400088e0418 */
[----:B------:R-:W-:-:S04]  /*0380*/  UIADD3 UR19, UP1, UR7, -0x1, URZ ;  /* 0xffffffff07137890 */ /* 0x000fc8000ff3e03f */
[----:B------:R-:W-:Y:S01]  /*0390*/  UIADD3.X UR5, UR8, -0x1, URZ, UP1, !UPT ;  /* 0xffffffff08057890 */ /* 0x000fe20008ffe43f */
[----:B------:R-:W-:Y:S01]  /*03a0*/  @UP0 UMOV UR6, UR12 ;  /* 0x0000000c00060c82 */ /* 0x000fe20008000000 */
[----:B------:R-:W-:Y:S01]  /*03b0*/  @UP0 UMOV UR11, UR13 ;  /* 0x0000000d000b0c82 */ /* 0x000fe20008000000 */
[----:B-1----:R-:W-:Y:S09]  /*03c0*/  @!P0 BRA `(.L_x_0) ;  /* 0x00000000002c8947 */ /* 0x002ff20003800000 */
[----:B------:R-:W-:Y:S02]  /*03d0*/  ULDC UR7, c[0x0][0x8f4] ;  /* 0x00023d0000077ab9 */ /* 0x000fe40000000800 */
[----:B------:R-:W-:-:S04]  /*03e0*/  UIADD3 UR7, UP1, UR19, UR7, URZ ;  /* 0x0000000713077290 */ /* 0x000fc8000ff3e03f */
[----:B------:R-:W-:-:S04]  /*03f0*/  UIADD3.X UR8, URZ, UR5, URZ, UP1, !UPT ;  /* 0x000000053f087290 */ /* 0x000fc80008ffe43f */
[----:B------:R-:W-:-:S04]  /*0400*/  UIMAD.WIDE.U32 UR4, UR8, UR22, URZ ;  /* 0x00000016080472a5 */ /* 0x000fc8000f8e003f */
[----:B------:R-:W-:Y:S02]  /*0410*/  UIMAD.WIDE.U32 UR12, UP1, UR7, UR23, UR4 ;  /* 0x00000017070c72a5 */ /* 0x000fe4000f820004 */
[----:B------:R-:W-:Y:S02]  /*0420*/  UIMAD.WIDE.U32 UR4, UR7, UR22, URZ ;  /* 0x00000016070472a5 */ /* 0x000fe4000f8e003f */
[----:B------:R-:W-:Y:S02]  /*0430*/  UIADD3.X UR19, URZ, URZ, URZ, UP1, !UPT ;  /* 0x0000003f3f137290 */ /* 0x000fe40008ffe43f */
[----:B------:R-:W-:Y:S01]  /*0440*/  UIADD3 URZ, UP1, UR5, UR12, URZ ;  /* 0x0000000c053f7290 */ /* 0x000fe2000ff3e03f */
[----:B------:R-:W-:-:S03]  /*0450*/  UMOV UR18, UR13 ;  /* 0x0000000d00127c82 */ /* 0x000fc60008000000 */
[----:B------:R-:W-:-:S07]  /*0460*/  UIMAD.WIDE.U32.X UR4, UR8, UR23, UR18, UP1 ;  /* 0x00000017080472a5 */ /* 0x000fce00088e0412 */
[----:B------:R-:W-:-:S05]  /*0470*/  UMOV UR19, UR4 ;  /* 0x0000000400137c82 */ /* 0x000fca0008000000 */
.L_x_0:
[----:B------:R-:W-:Y:S01]  /*0480*/  ULDC UR8, c[0x0][0x934] ;  /* 0x00024d0000087ab9 */ /* 0x000fe20000000800 */
[----:B------:R-:W-:Y:S01]  /*0490*/  ULDC UR7, c[0x0][0x904] ;  /* 0x0002410000077ab9 */ /* 0x000fe20000000800 */
[----:B------:R-:W-:Y:S01]  /*04a0*/  ULDC UR4, c[0x0][0x938] ;  /* 0x00024e0000047ab9 */ /* 0x000fe20000000800 */
[----:B------:R-:W-:Y:S01]  /*04b0*/  USHF.L.U32 UR8, UR8, UR7, URZ ;  /* 0x0000000708087299 */ /* 0x000fe2000800063f */
[----:B------:R-:W-:Y:S01]  /*04c0*/  SHF.R.U32.HI R13, RZ, 0x5, R33 ;  /* 0x00000005ff0d7819 */ /* 0x000fe20000011621 */
[----:B------:R-:W-:Y:S01]  /*04d0*/  USHF.L.U32 UR7, UR4, UR7, URZ ;  /* 0x0000000704077299 */ /* 0x000fe2000800063f */
[----:B------:R-:W-:Y:S01]  /*04e0*/  ULDC UR18, c[0x0][0x8d8] ;  /* 0x0002360000127ab9 */ /* 0x000fe20000000800 */
[----:B------:R-:W-:Y:S02]  /*04f0*/  ULDC UR28, c[0x0][0x8f0] ;  /* 0x00023c00001c7ab9 */ /* 0x000fe40000000800 */
[----:B------:R-:W-:Y:S01]  /*0500*/  IMAD.U32 R10, RZ, RZ, UR8 ;  /* 0x00000008ff0a7e24 */ /* 0x000fe2000f8e00ff */
[----:B------:R-:W-:Y:S01]  /*0510*/  USHF.R.U64 UR11, UR6, UR18, UR11 ;  /* 0x00000012060b7299 */ /* 0x000fe2000800120b */
[----:B------:R-:W-:Y:S01]  /*0520*/  IMAD.U32 R11, RZ, RZ, UR7 ;  /* 0x00000007ff0b7e24 */ /* 0x000fe2000f8e00ff */
[----:B------:R-:W-:-:S02]  /*0530*/  USHF.R.U64 UR6, UR19, UR28, UR5 ;  /* 0x0000001c13067299 */ /* 0x000fc40008001205 */
[----:B------:R-:W-:Y:S01]  /*0540*/  IABS R0, R10 ;  /* 0x0000000a00007213 */ /* 0x000fe20000000000 */
[----:B------:R-:W-:Y:S01]  /*0550*/  UIADD3 UR11, UR11, -0x1, UR8 ;  /* 0xffffffff0b0b7890 */ /* 0x000fe2000fffe008 */
[----:B------:R-:W-:Y:S01]  /*0560*/  IABS R2, R11 ;  /* 0x0000000b00027213 */ /* 0x000fe20000000000 */
[----:B------:R-:W-:Y:S01]  /*0570*/  UIADD3 UR6, UR6, -0x1, UR7 ;  /* 0xffffffff06067890 */ /* 0x000fe2000fffe007 */
[----:B------:R-:W-:Y:S01]  /*0580*/  R2UR UR27, R0 ;  /* 0x00000000001b72ca */ /* 0x000fe200000e0000 */
[----:B------:R-:W-:Y:S01]  /*0590*/  UMOV UR4, URZ ;  /* 0x0000003f00047c82 */ /* 0x000fe20008000000 */
[----:B------:R-:W-:Y:S01]  /*05a0*/  UISETP.GE.AND UP5, UPT, UR11, URZ, UPT ;  /* 0x0000003f0b00728c */ /* 0x000fe2000bfa6270 */
[----:B------:R-:W-:Y:S01]  /*05b0*/  IMAD.MOV.U32 R0, RZ, RZ, R2 ;  /* 0x000000ffff007224 */ /* 0x000fe200078e0002 */
[----:B------:R-:W-:Y:S01]  /*05c0*/  UISETP.NE.AND UP4, UPT, UR8, URZ, UPT ;  /* 0x0000003f0800728c */ /* 0x000fe2000bf85270 */
[----:B------:R-:W-:-:S03]  /*05d0*/  UMOV UR53, 0x1 ;  /* 0x0000000100357882 */ /* 0x000fc60000000000 */
[----:B------:R-:W-:-:S05]  /*05e0*/  R2UR UR26, R0 ;  /* 0x00000000001a72ca */ /* 0x000fca00000e0000 */
[----:B------:R-:W1:Y:S08]  /*05f0*/  I2F.RP R0, UR27 ;  /* 0x0000001b00007d06 */ /* 0x000e700008209400 */
[----:B------:R-:W2:Y:S08]  /*0600*/  I2F.RP R4, UR26 ;  /* 0x0000001a00047d06 */ /* 0x000eb00008209400 */
[----:B-1----:R-:W1:Y:S08]  /*0610*/  MUFU.RCP R0, R0 ;  /* 0x0000000000007308 */ /* 0x002e700000001000 */
[----:B--2---:R-:W2:Y:S01]  /*0620*/  MUFU.RCP R4, R4 ;  /* 0x0000000400047308 */ /* 0x004ea20000001000 */
[----:B-1----:R-:W-:-:S02]  /*0630*/  VIADD R2, R0, 0xffffffe ;  /* 0x0ffffffe00027836 */ /* 0x002fc40000000000 */
[----:B------:R-:W-:-:S05]  /*0640*/  IMAD.U32 R0, RZ, RZ, UR11 ;  /* 0x0000000bff007e24 */ /* 0x000fca000f8e00ff */
[----:B------:R-:W1:Y:S01]  /*0650*/  F2I.FTZ.U32.TRUNC.NTZ R2, R2 ;  /* 0x0000000200027305 */ /* 0x000e62000021f000 */
[----:B------:R-:W-:Y:S01]  /*0660*/  IABS R0, R0 ;  /* 0x0000000000007213 */ /* 0x000fe20000000000 */
[----:B--2---:R-:W-:Y:S01]  /*0670*/  VIADD R5, R4, 0xffffffe ;  /* 0x0ffffffe04057836 */ /* 0x004fe20000000000 */
[----:B------:R-:W-:Y:S02]  /*0680*/  IABS R4, R10 ;  /* 0x0000000a00047213 */ /* 0x000fe40000000000 */
[----:B------:R-:W-:-:S03]  /*0690*/  R2UR UR31, R0 ;  /* 0x00000000001f72ca */ /* 0x000fc600000e0000 */
[----:B------:R-:W2:Y:S01]  /*06a0*/  F2I.FTZ.U32.TRUNC.NTZ R5, R5 ;  /* 0x0000000500057305 */ /* 0x000ea2000021f000 */
[----:B------:R-:W-:Y:S01]  /*06b0*/  IMAD.MOV R4, RZ, RZ, -R4 ;  /* 0x000000ffff047224 */ /* 0x000fe200078e0a04 */
[----:B-1----:R-:W-:Y:S01]  /*06c0*/  R2UR UR5, R2 ;  /* 0x00000000020572ca */ /* 0x002fe200000e0000 */
[----:B------:R-:W-:Y:S01]  /*06d0*/  IMAD.U32 R2, RZ, RZ, UR6 ;  /* 0x00000006ff027e24 */ /* 0x000fe2000f8e00ff */
[----:B--2---:R-:W-:-:S04]  /*06e0*/  R2UR UR13, R5 ;  /* 0x00000000050d72ca */ /* 0x004fc800000e0000 */
[----:B------:R-:W-:Y:S01]  /*06f0*/  IABS R5, R2 ;  /* 0x0000000200057213 */ /* 0x000fe20000000000 */
[----:B------:R-:W-:Y:S01]  /*0700*/  IMAD.MOV.U32 R2, RZ, RZ, R4 ;  /* 0x000000ffff027224 */ /* 0x000fe200078e0004 */
[----:B------:R-:W-:-:S05]  /*0710*/  IABS R4, R11 ;  /* 0x0000000b00047213 */ /* 0x000fca0000000000 */
[----:B------:R-:W-:Y:S01]  /*0720*/  UIADD3 UR12, URZ, -UR5, URZ ;  /* 0x800000053f0c7290 */ /* 0x000fe2000fffe03f */
[----:B------:R-:W-:Y:S01]  /*0730*/  IMAD.MOV.U32 R0, RZ, RZ, R5 ;  /* 0x000000ffff007224 */ /* 0x000fe200078e0005 */
[----:B------:R-:W-:Y:S02]  /*0740*/  R2UR UR29, R2 ;  /* 0x00000000021d72ca */ /* 0x000fe400000e0000 */
[----:B------:R-:W-:Y:S01]  /*0750*/  UIMAD UR12, UR12, UR27, URZ ;  /* 0x0000001b0c0c72a4 */ /* 0x000fe2000f8e023f */
[----:B------:R-:W-:Y:S01]  /*0760*/  IMAD.MOV R4, RZ, RZ, -R4 ;  /* 0x000000ffff047224 */ /* 0x000fe200078e0a04 */
[----:B------:R-:W1:Y:S01]  /*0770*/  SHFL.IDX PT, R2, R13, RZ, 0x1f ;  /* 0x00001fff0d027589 */ /* 0x000e6200000e0000 */
[----:B------:R-:W-:Y:S01]  /*0780*/  R2UR UR32, R0 ;  /* 0x00000000002072ca */ /* 0x000fe200000e0000 */
[----:B------:R-:W-:Y:S01]  /*0790*/  UIADD3 UR24, URZ, -UR13, URZ ;  /* 0x8000000d3f187290 */ /* 0x000fe2000fffe03f */
[----:B------:R-:W-:Y:S01]  /*07a0*/  IMAD.MOV.U32 R0, RZ, RZ, R4 ;  /* 0x000000ffff007224 */ /* 0x000fe200078e0004 */
[----:B------:R-:W-:-:S02]  /*07b0*/  UIMAD.WIDE.U32 UR4, UR5, UR12, UR4 ;  /* 0x0000000c050472a5 */ /* 0x000fc4000f8e0004 */
[----:B------:R-:W-:Y:S01]  /*07c0*/  UIMAD UR24, UR24, UR26, URZ ;  /* 0x0000001a181872a4 */ /* 0x000fe2000f8e023f */
[----:B------:R-:W-:Y:S01]  /*07d0*/  UMOV UR12, URZ ;  /* 0x0000003f000c7c82 */ /* 0x000fe20008000000 */
[----:B------:R-:W-:Y:S02]  /*07e0*/  R2UR UR30, R0 ;  /* 0x00000000001e72ca */ /* 0x000fe400000e0000 */
[----:B------:R-:W-:Y:S01]  /*07f0*/  UIMAD.WIDE.U32 UR24, UR13, UR24, UR12 ;  /* 0x000000180d1872a5 */ /* 0x000fe2000f8e000c */
[----:B------:R-:W-:Y:S02]  /*0800*/  SHF.R.U32.HI R0, RZ, 0x7, R33 ;  /* 0x00000007ff007819 */ /* 0x000fe40000011621 */
[----:B------:R-:W-:Y:S02]  /*0810*/  UMOV UR13, UR5 ;  /* 0x00000005000d7c82 */ /* 0x000fe40008000000 */
[----:B------:R-:W-:Y:S02]  /*0820*/  UIMAD.WIDE.U32 UR4, UR13, UR31, URZ ;  /* 0x0000001f0d0472a5 */ /* 0x000fe4000f8e003f */
[----:B------:R-:W-:Y:S01]  /*0830*/  UMOV UR19, UR25 ;  /* 0x0000001900137c82 */ /* 0x000fe20008000000 */
[----:B------:R-:W2:Y:S01]  /*0840*/  SHFL.IDX PT, R0, R0, RZ, 0x1f ;  /* 0x00001fff00007589 */ /* 0x000ea200000e0000 */
[----:B------:R-:W-:-:S02]  /*0850*/  UIMAD UR5, UR5, UR29, UR31 ;  /* 0x0000001d050572a4 */ /* 0x000fc4000f8e021f */
[----:B------:R-:W-:Y:S02]  /*0860*/  UIMAD.WIDE.U32 UR24, UR19, UR32, URZ ;  /* 0x00000020131872a5 */ /* 0x000fe4000f8e003f */
[----:B------:R-:W-:Y:S01]  /*0870*/  UISETP.GT.U32.AND UP1, UPT, UR27, UR5, UPT ;  /* 0x000000051b00728c */ /* 0x000fe2000bf24070 */
[----:B-1----:R-:W-:Y:S01]  /*0880*/  R2UR UR33, R2 ;  /* 0x00000000022172ca */ /* 0x002fe200000e0000 */
[----:B------:R-:W-:Y:S02]  /*0890*/  UIMAD UR25, UR25, UR30, UR32 ;  /* 0x0000001e191972a4 */ /* 0x000fe4000f8e0220 */
[----:B------:R-:W-:Y:S02]  /*08a0*/  ULOP3.LUT UR31, URZ, UR8, URZ, 0x33, !UPT ;  /* 0x000000083f1f7292 */ /* 0x000fe4000f8e333f */
[----:B------:R-:W-:Y:S02]  /*08b0*/  UISETP.GT.U32.AND UP2, UPT, UR26, UR25, UPT ;  /* 0x000000191a00728c */ /* 0x000fe4000bf44070 */
[----:B------:R-:W-:-:S03]  /*08c0*/  ULOP3.LUT UR32, URZ, UR7, URZ, 0x33, !UPT ;  /* 0x000000073f207292 */ /* 0x000fc6000f8e333f */
[----:B------:R-:W-:-:S03]  /*08d0*/  @!UP1 UIADD3 UR5, UR5, -UR27, URZ ;  /* 0x8000001b05059290 */ /* 0x000fc6000fffe03f */
[----:B------:R-:W-:Y:S02]  /*08e0*/  USHF.R.S32.HI UR4, URZ, 0x1f, UR33 ;  /* 0x0000001f3f047899 */ /* 0x000fe40008011421 */
[----:B------:R-:W-:Y:S01]  /*08f0*/  ISETP.NE.AND P1, PT, RZ, UR33, PT ;  /* 0x00000021ff007c0c */ /* 0x000fe2000bf25270 */
[----:B------:R-:W-:Y:S02]  /*0900*/  UISETP.GT.U32.AND UP6, UPT, UR27, UR5, UPT ;  /* 0x000000051b00728c */ /* 0x000fe4000bfc4070 */
[----:B------:R-:W-:Y:S01]  /*0910*/  @!UP2 UIADD3 UR25, UR25, -UR26, URZ ;  /* 0x8000001a1919a290 */ /* 0x000fe2000fffe03f */
[----:B--2---:R-:W-:Y:S01]  /*0920*/  R2UR UR12, R0 ;  /* 0x00000000000c72ca */ /* 0x004fe200000e0000 */
[----:B------:R-:W-:Y:S02]  /*0930*/  UISETP.NE.AND UP2, UPT, UR7, URZ, UPT ;  /* 0x0000003f0700728c */ /* 0x000fe4000bf45270 */
[----:B------:R-:W-:Y:S02]  /*0940*/  UISETP.GT.U32.AND UP1, UPT, UR26, UR25, UPT ;  /* 0x000000191a00728c */ /* 0x000fe4000bf24070 */
[----:B------:R-:W-:-:S03]  /*0950*/  ULEA.HI UR4, UR4, UR33, URZ, 0x2 ;  /* 0x0000002104047291 */ /* 0x000fc6000f8f103f */
[----:B------:R-:W-:Y:S02]  /*0960*/  @!UP6 UIADD3 UR5, UR5, -UR27, URZ ;  /* 0x8000001b0505e290 */ /* 0x000fe4000fffe03f */
[----:B------:R-:W-:Y:S02]  /*0970*/  UISETP.GE.AND UP6, UPT, UR6, URZ, UPT ;  /* 0x0000003f0600728c */ /* 0x000fe4000bfc6270 */
[----:B------:R-:W-:Y:S02]  /*0980*/  @!UP5 UIADD3 UR5, -UR5, URZ, URZ ;  /* 0x0000003f0505d290 */ /* 0x000fe4000fffe13f */
[----:B------:R-:W-:Y:S02]  /*0990*/  @!UP1 UIADD3 UR25, UR25, -UR26, URZ ;  /* 0x8000001a19199290 */ /* 0x000fe4000fffe03f */
[----:B------:R-:W-:Y:S02]  /*09a0*/  USEL UR5, UR31, UR5, !UP4 ;  /* 0x000000051f057287 */ /* 0x000fe4000e000000 */
[----:B------:R-:W-:-:S02]  /*09b0*/  ULOP3.LUT UR4, UR4, 0xfffffffc, URZ, 0xc0, !UPT ;  /* 0xfffffffc04047892 */ /* 0x000fc4000f8ec03f */
[----:B------:R-:W-:Y:S02]  /*09c0*/  UIADD3 UR5, UR11, -UR5, URZ ;  /* 0x800000050b057290 */ /* 0x000fe4000fffe03f */
[----:B------:R-:W-:Y:S02]  /*09d0*/  @!UP6 UIADD3 UR25, -UR25, URZ, URZ ;  /* 0x0000003f1919e290 */ /* 0x000fe4000fffe13f */
[----:B------:R-:W-:Y:S02]  /*09e0*/  UIADD3 UR54, UR33, -UR4, URZ ;  /* 0x8000000421367290 */ /* 0x000fe4000fffe03f */
[----:B------:R-:W-:Y:S02]  /*09f0*/  USEL UR25, UR32, UR25, !UP2 ;  /* 0x0000001920197287 */ /* 0x000fe4000d000000 */
[----:B------:R-:W-:Y:S02]  /*0a00*/  UISETP.NE.AND UP1, UPT, UR12, URZ, UPT ;  /* 0x0000003f0c00728c */ /* 0x000fe4000bf25270 */
[----:B------:R-:W-:-:S02]  /*0a10*/  UIADD3 UR25, UR6, -UR25, URZ ;  /* 0x8000001906197290 */ /* 0x000fc4000fffe03f */
[----:B------:R-:W-:Y:S02]  /*0a20*/  UISETP.EQ.AND UP5, UPT, UR54, 0x3, !UP1 ;  /* 0x000000033600788c */ /* 0x000fe4000cfa2270 */
[----:B------:R-:W-:Y:S02]  /*0a30*/  UIMAD UR24, UR5, UR25, URZ ;  /* 0x00000019051872a4 */ /* 0x000fe4000f8e023f */
[----:B------:R-:W-:Y:S02]  /*0a40*/  USEL UR4, UR25, UR5, !UP3 ;  /* 0x0000000519047287 */ /* 0x000fe4000d800000 */
[----:B------:R-:W-:Y:S02]  /*0a50*/  USHF.R.S32.HI UR25, URZ, 0x1f, UR24 ;  /* 0x0000001f3f197899 */ /* 0x000fe40008011418 */
[----:B------:R-:W-:Y:S01]  /*0a60*/  USHF.R.S32.HI UR5, URZ, 0x1f, UR4 ;  /* 0x0000001f3f057899 */ /* 0x000fe20008011404 */
[----:B------:R-:W-:Y:S01]  /*0a70*/  IMAD.U32 R6, RZ, RZ, UR24 ;  /* 0x00000018ff067e24 */ /* 0x000fe2000f8e00ff */
[----:B------:R-:W-:Y:S01]  /*0a80*/  USEL UR53, UR53, 0x2, UP5 ;  /* 0x0000000235357887 */ /* 0x000fe2000a800000 */
[----:B------:R-:W-:-:S02]  /*0a90*/  IMAD.U32 R4, RZ, RZ, UR4 ;  /* 0x00000004ff047e24 */ /* 0x000fc4000f8e00ff */
[----:B------:R-:W-:Y:S02]  /*0aa0*/  IMAD.U32 R7, RZ, RZ, UR25 ;  /* 0x00000019ff077e24 */ /* 0x000fe4000f8e00ff */
[----:B------:R-:W-:Y:S01]  /*0ab0*/  IMAD.U32 R5, RZ, RZ, UR5 ;  /* 0x00000005ff057e24 */ /* 0x000fe2000f8e00ff */
[----:B------:R-:W-:Y:S06]  /*0ac0*/  @P1 BRA `(.L_x_1) ;  /* 0x0000000000841947 */ /* 0x000fec0003800000 */
[----:B------:R-:W-:Y:S01]  /*0ad0*/  ELECT P1, URZ, PT ;  /* 0x00000000003f782f */ /* 0x000fe20003820000 */
[----:B------:R-:W-:-:S12]  /*0ae0*/  BSSY B0, `(.L_x_1) ;  /* 0x000001f000007945 */ /* 0x000fd80003800000 */
[----:B------:R-:W-:Y:S05]  /*0af0*/  @!P1 BRA `(.L_x_2) ;  /* 0x0000000000749947 */ /* 0x000fea0003800000 */
[----:B------:R-:W1:Y:S01]  /*0b00*/  S2UR UR6, SR_CgaCtaId ;  /* 0x00000000000679c3 */ /* 0x000e620000008800 */
[----:B------:R-:W-:Y:S01]  /*0b10*/  UMOV UR4, 0x400 ;  /* 0x0000040000047882 */ /* 0x000fe20000000000 */
[----:B------:R-:W-:Y:S01]  /*0b20*/  UMOV UR5, 0x1 ;  /* 0x0000000100057882 */ /* 0x000fe20000000000 */
[----:B------:R-:W-:Y:S02]  /*0b30*/  UMOV UR24, 0x140 ;  /* 0x0000014000187882 */ /* 0x000fe40000000000 */
[----:B------:R-:W-:-:S04]  /*0b40*/  UIADD3 UR24, -UR24, 0x100000, URZ ;  /* 0x0010000018187890 */ /* 0x000fc8000fffe13f */
[----:B------:R-:W-:Y:S02]  /*0b50*/  USHF.L.U32 UR25, UR24, 0xb, URZ ;  /* 0x0000000b18197899 */ /* 0x000fe4000800063f */
[----:B------:R-:W-:Y:S02]  /*0b60*/  USHF.L.U32 UR24, UR24, 0x1, URZ ;  /* 0x0000000118187899 */ /* 0x000fe4000800063f */
[----:B-1----:R-:W-:Y:S02]  /*0b70*/  ULEA UR6, UR6, UR4, 0x18 ;  /* 0x0000000406067291 */ /* 0x002fe4000f8ec03f */
[----:B------:R-:W-:-:S04]  /*0b80*/  UIADD3 UR4, -UR5, 0x100000, URZ ;  /* 0x0010000005047890 */ /* 0x000fc8000fffe13f */
[----:B------:R-:W-:Y:S02]  /*0b90*/  USHF.L.U32 UR5, UR4, 0xb, URZ ;  /* 0x0000000b04057899 */ /* 0x000fe4000800063f */
[----:B------:R-:W-:Y:S01]  /*0ba0*/  USHF.L.U32 UR4, UR4, 0x1, URZ ;  /* 0x0000000104047899 */ /* 0x000fe2000800063f */
[----:B------:R-:W1:Y:S11]  /*0bb0*/  FENCE.VIEW.ASYNC.S ;  /* 0x00000000000073c6 */ /* 0x000e760000000000 */
[----:B-1----:R1:W2:Y:S01]  /*0bc0*/  SYNCS.EXCH.64 URZ, [UR6+0x38400], UR4 ;  /* 0x03840004063f75b2 */ /* 0x0022a20008000100 */
[----:B------:R1:W3:Y:S01]  /*0bd0*/  SYNCS.EXCH.64 URZ, [UR6+0x38440], UR24 ;  /* 0x03844018063f75b2 */ /* 0x0002e20008000100 */
[----:B------:R1:W4:Y:S01]  /*0be0*/  SYNCS.EXCH.64 URZ, [UR6+0x38408], UR4 ;  /* 0x03840804063f75b2 */ /* 0x0003220008000100 */
[----:B------:R1:W1:Y:S01]  /*0bf0*/  SYNCS.EXCH.64 URZ, [UR6+0x38448], UR24 ;  /* 0x03844818063f75b2 */ /* 0x0002620008000100 */
        /* <DEDUP_REMOVED lines=12> */
[----:B------:R-:W-:Y:S01]  /*0cc0*/  NOP ;  /* 0x0000000000007918 */ /* 0x000fe20000000000 */
.L_x_2:
[----:B-1----:R-:W-:Y:S05]  /*0cd0*/  BSYNC B0 ;  /* 0x0000000000007941 */ /* 0x002fea0003800000 */
.L_x_1:
[----:B------:R-:W1:Y:S01]  /*0ce0*/  SHFL.IDX PT, R0, R13, RZ, 0x1f ;  /* 0x00001fff0d007589 */ /* 0x000e6200000e0000 */
[----:B------:R-:W-:Y:S01]  /*0cf0*/  UIADD3 UR33, UR12, -0x1, URZ ;  /* 0xffffffff0c217890 */ /* 0x000fe2000fffe03f */
[----:B------:R-:W-:Y:S01]  /*0d00*/  NOP ;  /* 0x0000000000007918 */ /* 0x000fe20000000000 */
[----:B------:R-:W-:Y:S02]  /*0d10*/  UISETP.LT.U32.AND UP6, UPT, UR54, 0x2, !UP1 ;  /* 0x000000023600788c */ /* 0x000fe4000cfc1070 */
[----:B------:R-:W-:Y:S02]  /*0d20*/  UISETP.GE.U32.AND UP5, UPT, UR33, 0x2, UPT ;  /* 0x000000022100788c */ /* 0x000fe4000bfa6070 */
[----:B------:R-:W-:-:S04]  /*0d30*/  USEL UR52, URZ, 0x1, !UP6 ;  /* 0x000000013f347887 */ /* 0x000fc8000f000000 */
[----:B------:R-:W-:Y:S01]  /*0d40*/  USEL UR52, UR52, 0x2, UP5 ;  /* 0x0000000234347887 */ /* 0x000fe2000a800000 */
[----:B-1----:R-:W-:-:S13]  /*0d50*/  ISETP.NE.AND P1, PT, R0, RZ, PT ;  /* 0x000000ff0000720c */ /* 0x002fda0003f25270 */
[----:B------:R-:W-:Y:S05]  /*0d60*/  @P1 BRA `(.L_x_3) ;  /* 0x0000000000681947 */ /* 0x000fea0003800000 */
[----:B------:R-:W1:Y:S01]  /*0d70*/  S2UR UR5, SR_CgaCtaId ;  /* 0x00000000000579c3 */ /* 0x000e620000008800 */
[----:B------:R-:W-:Y:S01]  /*0d80*/  UMOV UR4, 0x400 ;  /* 0x0000040000047882 */ /* 0x000fe20000000000 */
[----:B------:R-:W-:Y:S01]  /*0d90*/  UMOV UR24, 0x1 ;  /* 0x0000000100187882 */ /* 0x000fe20000000000 */
[----:B------:R-:W-:Y:S01]  /*0da0*/  UMOV UR11, 0x100 ;  /* 0x00000100000b7882 */ /* 0x000fe20000000000 */
[----:B------:R-:W-:-:S04]  /*0db0*/  UIADD3 UR24, -UR24, 0x100000, URZ ;  /* 0x0010000018187890 */ /* 0x000fc8000fffe13f */
[----:B------:R-:W-:Y:S02]  /*0dc0*/  USHF.L.U32 UR25, UR24, 0xb, URZ ;  /* 0x0000000b18197899 */ /* 0x000fe4000800063f */
[----:B------:R-:W-:Y:S01]  /*0dd0*/  USHF.L.U32 UR24, UR24, 0x1, URZ ;  /* 0x0000000118187899 */ /* 0x000fe2000800063f */
[----:B------:R-:W-:Y:S01]  /*0de0*/  ELECT P1, URZ, PT ;  /* 0x00000000003f782f */ /* 0x000fe20003820000 */
[----:B-1----:R-:W-:Y:S02]  /*0df0*/  ULEA UR6, UR5, UR4, 0x18 ;  /* 0x0000000405067291 */ /* 0x002fe4000f8ec03f */
[----:B------:R-:W-:-:S04]  /*0e00*/  UIADD3 UR4, -UR11, 0x100000, URZ ;  /* 0x001000000b047890 */ /* 0x000fc8000fffe13f */
[----:B------:R-:W-:Y:S02]  /*0e10*/  USHF.L.U32 UR5, UR4, 0xb, URZ ;  /* 0x0000000b04057899 */ /* 0x000fe4000800063f */
[----:B------:R-:W-:Y:S01]  /*0e20*/  USHF.L.U32 UR4, UR4, 0x1, URZ ;  /* 0x0000000104047899 */ /* 0x000fe2000800063f */
[----:B------:R-:W1:Y:S03]  /*0e30*/  FENCE.VIEW.ASYNC.S ;  /* 0x00000000000073c6 */ /* 0x000e660000000000 */
[----:B-1----:R1:W1:Y:S08]  /*0e40*/  SYNCS.EXCH.64 URZ, [UR6+0x38480], UR24 ;  /* 0x03848018063f75b2 */ /* 0x0022700008000100 */
        /* <DEDUP_REMOVED lines=12> */
.L_x_3:
[----:B------:R-:W2:Y:S01]  /*0f10*/  SHFL.IDX PT, R0, R13, RZ, 0x1f ;  /* 0x00001fff0d007589 */ /* 0x000ea200000e0000 */
[----:B------:R-:W-:Y:S01]  /*0f20*/  UISETP.EQ.AND UP6, UPT, UR54, 0x2, !UP1 ;  /* 0x000000023600788c */ /* 0x000fe2000cfc2270 */
[----:B------:R-:W-:-:S03]  /*0f30*/  NOP ;  /* 0x0000000000007918 */ /* 0x000fc60000000000 */
[----:B------:R-:W-:-:S04]  /*0f40*/  USEL UR51, URZ, 0x1, !UP6 ;  /* 0x000000013f337887 */ /* 0x000fc8000f000000 */
[----:B------:R-:W-:Y:S01]  /*0f50*/  USEL UR51, UR51, 0x2, UP5 ;  /* 0x0000000233337887 */ /* 0x000fe2000a800000 */
[----:B--2---:R-:W-:-:S13]  /*0f60*/  ISETP.NE.AND P1, PT, R0, RZ, PT ;  /* 0x000000ff0000720c */ /* 0x004fda0003f25270 */
[----:B------:R-:W-:Y:S05]  /*0f70*/  @P1 BRA `(.L_x_4) ;  /* 0x0000000000581947 */ /* 0x000fea0003800000 */
[----:B-1----:R-:W1:Y:S01]  /*0f80*/  S2UR UR5, SR_CgaCtaId ;  /* 0x00000000000579c3 */ /* 0x002e620000008800 */
[----:B------:R-:W-:Y:S01]  /*0f90*/  UMOV UR4, 0x400 ;  /* 0x0000040000047882 */ /* 0x000fe20000000000 */
[----:B------:R-:W-:Y:S01]  /*0fa0*/  UMOV UR11, 0x20 ;  /* 0x00000020000b7882 */ /* 0x000fe20000000000 */
[----:B------:R-:W-:Y:S01]  /*0fb0*/  UMOV UR24, 0x100 ;  /* 0x0000010000187882 */ /* 0x000fe20000000000 */
[----:B------:R-:W-:Y:S01]  /*0fc0*/  ELECT P1, URZ, PT ;  /* 0x00000000003f782f */ /* 0x000fe20003820000 */
        /* <DEDUP_REMOVED lines=8> */
[----:B-1----:R2:W1:Y:S01]  /*1050*/  SYNCS.EXCH.64 URZ, [UR6+0x384e0], UR4 ;  /* 0x0384e004063f75b2 */ /* 0x0024620008000100 */
[----:B------:R2:W1:Y:S01]  /*1060*/  SYNCS.EXCH.64 URZ, [UR6+0x38500], UR24 ;  /* 0x03850018063f75b2 */ /* 0x0004620008000100 */
[----:B------:R2:W1:Y:S01]  /*1070*/  SYNCS.EXCH.64 URZ, [UR6+0x384e8], UR4 ;  /* 0x0384e804063f75b2 */ /* 0x0004620008000100 */
[----:B------:R2:W1:Y:S01]  /*1080*/  SYNCS.EXCH.64 URZ, [UR6+0x38508], UR24 ;  /* 0x03850818063f75b2 */ /* 0x0004620008000100 */
[----:B------:R2:W1:Y:S01]  /*1090*/  SYNCS.EXCH.64 URZ, [UR6+0x384f0], UR4 ;  /* 0x0384f004063f75b2 */ /* 0x0004620008000100 */
[----:B------:R2:W1:Y:S01]  /*10a0*/  SYNCS.EXCH.64 URZ, [UR6+0x38510], UR24 ;  /* 0x03851018063f75b2 */ /* 0x0004620008000100 */
[----:B------:R2:W1:Y:S01]  /*10b0*/  SYNCS.EXCH.64 URZ, [UR6+0x384f8], UR4 ;  /* 0x0384f804063f75b2 */ /* 0x0004620008000100 */
[----:B------:R2:W1:Y:S02]  /*10c0*/  SYNCS.EXCH.64 URZ, [UR6+0x38518], UR24 ;  /* 0x03851818063f75b2 */ /* 0x0004640008000100 */
[----:B--2---:R-:W-:Y:S01]  /*10d0*/  NOP ;  /* 0x0000000000007918 */ /* 0x004fe20000000000 */
.L_x_4:
[----:B------:R-:W2:Y:S01]  /*10e0*/  SHFL.IDX PT, R0, R13, RZ, 0x1f ;  /* 0x00001fff0d007589 */ /* 0x000ea200000e0000 */
[----:B------:R-:W-:Y:S01]  /*10f0*/  ELECT P1, URZ, PT ;  /* 0x00000000003f782f */ /* 0x000fe20003820000 */
[----:B------:R-:W3:Y:S01]  /*1100*/  LDC.64 R14, c[0x0][0x8f8] ;  /* 0x00023e00ff0e7b82 */ /* 0x000ee20000000a00 */
[----:B-1----:R-:W-:Y:S01]  /*1110*/  UMOV UR4, 0x20 ;  /* 0x0000002000047882 */ /* 0x002fe20000000000 */
[----:B------:R-:W-:Y:S01]  /*1120*/  NOP ;  /* 0x0000000000007918 */ /* 0x000fe20000000000 */
[----:B------:R-:W-:Y:S01]  /*1130*/  ULDC UR39, c[0x0][0xc] ;  /* 0x0000030000277ab9 */ /* 0x000fe20000000800 */
[----:B------:R-:W-:Y:S02]  /*1140*/  IMAD.MOV.U32 R16, RZ, RZ, -0x1 ;  /* 0xffffffffff107424 */ /* 0x000fe400078e00ff */
[----:B------:R-:W-:Y:S02]  /*1150*/  IMAD.MOV.U32 R17, RZ, RZ, -0x1 ;  /* 0xffffffffff117424 */ /* 0x000fe400078e00ff */
[----:B------:R-:W-:Y:S01]  /*1160*/  IMAD.MOV.U32 R18, RZ, RZ, -0x1 ;  /* 0xffffffffff127424 */ /* 0x000fe200078e00ff */
[----:B--2---:R-:W-:Y:S01]  /*1170*/  ISETP.NE.OR P1, PT, R0, RZ, !P1 ;  /* 0x000000ff0000720c */ /* 0x004fe20004f25670 */
[----:B------:R-:W-:-:S12]  /*1180*/  IMAD.U32 R0, RZ, RZ, UR9 ;  /* 0x00000009ff007e24 */ /* 0x000fd8000f8e00ff */
[----:B------:R-:W-:Y:S01]  /*1190*/  VOTEU.ALL UP5, P1 ;  /* 0x00000000003f7886 */ /* 0x000fe200008a0000 */
[----:B------:R-:W-:-:S04]  /*11a0*/  VOTEU.ALL UP6, P1 ;  /* 0x00000000003f7886 */ /* 0x000fc800008c0000 */
[----:B------:R-:W1:Y:S01]  /*11b0*/  @!UP5 S2UR UR11, SR_CgaCtaId ;  /* 0x00000000000bd9c3 */ /* 0x000e620000008800 */
[----:B------:R-:W-:Y:S01]  /*11c0*/  @!UP5 UMOV UR6, 0x400 ;  /* 0x000004000006d882 */ /* 0x000fe20000000000 */
[----:B------:R-:W-:-:S04]  /*11d0*/  @!UP5 UIADD3 UR4, -UR4, 0x100000, URZ ;  /* 0x001000000404d890 */ /* 0x000fc8000fffe13f */
[----:B------:R-:W-:Y:S02]  /*11e0*/  @!UP5 USHF.L.U32 UR5, UR4, 0xb, URZ ;  /* 0x0000000b0405d899 */ /* 0x000fe4000800063f */
[----:B------:R-:W-:Y:S02]  /*11f0*/  @!UP5 USHF.L.U32 UR4, UR4, 0x1, URZ ;  /* 0x000000010404d899 */ /* 0x000fe4000800063f */
[----:B-1----:R-:W-:Y:S01]  /*1200*/  @!UP5 ULEA UR6, UR11, UR6, 0x18 ;  /* 0x000000060b06d291 */ /* 0x002fe2000f8ec03f */
[----:B------:R-:W-:Y:S01]  /*1210*/  VOTEU.ALL UP5, P1 ;  /* 0x00000000003f7886 */ /* 0x000fe200008a0000 */
[----:B---3--:R-:W-:Y:S01]  /*1220*/  ISETP.LE.U32.AND P1, PT, R14, UR10, PT ;  /* 0x0000000a0e007c0c */ /* 0x008fe2000bf23070 */
[----:B------:R-:W-:-:S03]  /*1230*/  UMOV UR11, URZ ;  /* 0x0000003f000b7c82 */ /* 0x000fc60008000000 */
[----:B------:R-:W-:Y:S01]  /*1240*/  ISETP.GE.U32.AND.EX P1, PT, R0, R15, PT, P1 ;  /* 0x0000000f0000720c */ /* 0x000fe20003f26110 */
[----:B------:R-:W1:Y:S05]  /*1250*/  FENCE.VIEW.ASYNC.S ;  /* 0x00000000000073c6 */ /* 0x000e6a0000000000 */
[----:B-1----:R-:W4:Y:S01]  /*1260*/  @!UP5 SYNCS.EXCH.64 URZ, [UR6+0x38520], UR4 ;  /* 0x03852004063fd5b2 */ /* 0x002f220008000100 */
[----:B------:R1:W4:Y:S01]  /*1270*/  @!UP6 SYNCS.EXCH.64 URZ, [UR6+0x38528], UR4 ;  /* 0x03852804063fe5b2 */ /* 0x0003220008000100 */
[----:B------:R-:W-:Y:S01]  /*1280*/  NOP ;  /* 0x0000000000007918 */ /* 0x000fe20000000000 */
[----:B-1----:R-:W-:Y:S01]  /*1290*/  ULDC.U8 UR4, c[0x0][0x900] ;  /* 0x0002400000047ab9 */ /* 0x002fe20000000000 */
[----:B------:R-:W-:Y:S01]  /*12a0*/  UMOV UR6, URZ ;  /* 0x0000003f00067c82 */ /* 0x000fe20008000000 */
[----:B----4-:R-:W-:Y:S01]  /*12b0*/  BAR.SYNC.DEFER_BLOCKING 0x0 ;  /* 0x0000000000007b1d */ /* 0x010fe20000010000 */
[----:B------:R-:W-:-:S04]  /*12c0*/  ISETP.NE.AND P2, PT, RZ, UR4, PT ;  /* 0x00000004ff007c0c */ /* 0x000fc8000bf45270 */
[----:B------:R-:W-:Y:S01]  /*12d0*/  P2R R20, PR, RZ, 0x4 ;  /* 0x00000004ff147803 */ /* 0x000fe20000000000 */
[----:B------:R-:W-:Y:S01]  /*12e0*/  UMOV UR5, URZ ;  /* 0x0000003f00057c82 */ /* 0x000fe20008000000 */
[----:B------:R-:W-:-:S07]  /*12f0*/  UMOV UR4, URZ ;  /* 0x0000003f00047c82 */ /* 0x000fce0008000000 */
[----:B------:R-:W-:Y:S05]  /*1300*/  @P2 BRA P1, `(.L_x_5) ;  /* 0x0000001400f42947 */ /* 0x000fea0000800000 */
[----:B------:R-:W-:Y:S01]  /*1310*/  IMAD.U32 R15, RZ, RZ, UR9 ;  /* 0x00000009ff0f7e24 */ /* 0x000fe2000f8e00ff */
[----:B------:R-:W-:Y:S01]  /*1320*/  ISETP.LE.U32.AND P1, PT, R6, UR10, PT ;  /* 0x0000000a06007c0c */ /* 0x000fe2000bf23070 */
[----:B------:R-:W-:Y:S01]  /*1330*/  UMOV UR5, URZ ;  /* 0x0000003f00057c82 */ /* 0x000fe20008000000 */
[----:B------:R-:W-:Y:S01]  /*1340*/  UMOV UR4, URZ ;  /* 0x0000003f00047c82 */ /* 0x000fe20008000000 */
[----:B------:R-:W-:Y:S01]  /*1350*/  UMOV UR11, URZ ;  /* 0x0000003f000b7c82 */ /* 0x000fe20008000000 */
[----:B------:R-:W-:Y:S01]  /*1360*/  ISETP.GE.U32.AND.EX P1, PT, R15, R7, PT, P1 ;  /* 0x000000070f00720c */ /* 0x000fe20003f26110 */
[----:B------:R-:W-:-:S12]  /*1370*/  UMOV UR6, URZ ;  /* 0x0000003f00067c82 */ /* 0x000fd80008000000 */
[----:B------:R-:W-:Y:S05]  /*1380*/  @!P1 BRA `(.L_x_6) ;  /* 0x0000001000c09947 */ /* 0x000fea0003800000 */
[----:B------:R-:W-:Y:S02]  /*1390*/  VIADD R2, R34, 0x20 ;  /* 0x0000002022027836 */ /* 0x000fe40000000000 */
[----:B------:R-:W-:Y:S02]  /*13a0*/  IMAD.MOV.U32 R0, RZ, RZ, R34 ;  /* 0x000000ffff007224 */ /* 0x000fe400078e0022 */
[----:B-----5:R-:W-:Y:S01]  /*13b0*/  IMAD.MOV.U32 R12, RZ, RZ, R8 ;  /* 0x000000ffff0c7224 */ /* 0x020fe200078e0008 */
[----:B------:R-:W-:Y:S01]  /*13c0*/  ISETP.GE.AND P1, PT, R2, R3, PT ;  /* 0x000000030200720c */ /* 0x000fe20003f26270 */
[----:B------:R-:W-:-:S12]  /*13d0*/  IMAD.MOV.U32 R17, RZ, RZ, R9 ;  /* 0x000000ffff117224 */ /* 0x000fd800078e0009 */
[----:B------:R-:W1:Y:S01]  /*13e0*/  @!P1 LDC.64 R14, c[0x0][0x918] ;  /* 0x00024600ff0e9b82 */ /* 0x000e620000000a00 */
[----:B------:R-:W-:Y:S01]  /*13f0*/  @!P1 VIADD R7, R0, 0x20 ;  /* 0x0000002000079836 */ /* 0x000fe20000000000 */
[----:B------:R-:W-:Y:S02]  /*1400*/  UIADD3 UR16, UP5, UR16, -0x1, URZ ;  /* 0xffffffff10107890 */ /* 0x000fe4000ffbe03f */
[----:B------:R-:W-:Y:S01]  /*1410*/  UIADD3 UR14, UP6, UR14, -0x1, URZ ;  /* 0xffffffff0e0e7890 */ /* 0x000fe2000ffde03f */
[----:B------:R-:W-:Y:S01]  /*1420*/  BSSY B0, `(.L_x_7) ;  /* 0x000004f000007945 */ /* 0x000fe20003800000 */
[----:B------:R-:W-:Y:S01]  /*1430*/  UIADD3.X UR17, UR17, -0x1, URZ, UP5, !UPT ;  /* 0xffffffff11117890 */ /* 0x000fe2000affe43f */
[----:B-1----:R-:W-:-:S05]  /*1440*/  @!P1 IMAD.WIDE R14, R7, 0xc, R14 ;  /* 0x0000000c070e9825 */ /* 0x002fca00078e020e */
[----:B------:R1:W5:Y:S04]  /*1450*/  @!P1 LDG.E R8, desc[UR56][R14.64] ;  /* 0x000000380e089981 */ /* 0x000368000c1e1900 */
[----:B------:R1:W5:Y:S01]  /*1460*/  @!P1 LDG.E R9, desc[UR56][R14.64+0x4] ;  /* 0x000004380e099981 */ /* 0x000362000c1e1900 */
[----:B------:R-:W-:Y:S01]  /*1470*/  ISETP.GE.AND P1, PT, R0, R3, PT ;  /* 0x000000030000720c */ /* 0x000fe20003f26270 */
[----:B------:R-:W-:Y:S01]  /*1480*/  UIADD3.X UR15, UR15, -0x1, URZ, UP6, !UPT ;  /* 0xffffffff0f0f7890 */ /* 0x000fe2000b7fe43f */
[----:B------:R-:W-:Y:S01]  /*1490*/  CS2R R6, SRZ ;  /* 0x0000000000067805 */ /* 0x000fe2000001ff00 */
[----:B------:R-:W-:Y:S01]  /*14a0*/  UIADD3 UR4, UR8, -0x1, URZ ;  /* 0xffffffff08047890 */ /* 0x000fe2000fffe03f */
[----:B------:R-:W-:Y:S01]  /*14b0*/  IMAD.MOV.U32 R27, RZ, RZ, 0x7fffffff ;  /* 0x7fffffffff1b7424 */ /* 0x000fe200078e00ff */
[----:B------:R-:W-:Y:S01]  /*14c0*/  UIADD3 UR5, UR7, -0x1, URZ ;  /* 0xffffffff07057890 */ /* 0x000fe2000fffe03f */
[----:B------:R-:W-:-:S07]  /*14d0*/  IMAD.MOV.U32 R29, RZ, RZ, RZ ;  /* 0x000000ffff1d7224 */ /* 0x000fce00078e00ff */
[----:B-1----:R-:W-:Y:S05]  /*14e0*/  @P1 BRA `(.L_x_8) ;  /* 0x0000000400081947 */ /* 0x002fea0003800000 */
[----:B------:R-:W-:Y:S02]  /*14f0*/  PLOP3.LUT P3, PT, PT, PT, UP0, 0x80, 0x0 ;  /* 0x000000000000781c */ /* 0x000fe40003f6f008 */
[C---:B------:R-:W-:Y:S02]  /*1500*/  IADD3 R21, P2, R17.reuse, UR16, RZ ;  /* 0x0000001011157c10 */ /* 0x040fe4000ff5e0ff */
[C---:B------:R-:W-:Y:S02]  /*1510*/  IADD3 R23, P1, R12.reuse, UR14, RZ ;  /* 0x0000000e0c177c10 */ /* 0x040fe4000ff3e0ff */
[----:B------:R-:W-:Y:S02]  /*1520*/  LEA.HI.X.SX32 R22, R17, UR17, 0x1, P2 ;  /* 0x0000001111167c11 */ /* 0x000fe400090f0eff */
[----:B------:R-:W-:-:S05]  /*1530*/  LEA.HI.X.SX32 R12, R12, UR15, 0x1, P1 ;  /* 0x0000000f0c0c7c11 */ /* 0x000fca00088f0eff */
[----:B------:R-:W-:Y:S05]  /*1540*/  @!P3 BRA `(.L_x_9) ;  /* 0x000000000030b947 */ /* 0x000fea0003800000 */
[----:B------:R-:W-:Y:S02]  /*1550*/  ULDC UR6, c[0x0][0x8dc] ;  /* 0x0002370000067ab9 */ /* 0x000fe40000000800 */
[----:B------:R-:W-:-:S05]  /*1560*/  IADD3 R17, P1, R23, UR6, RZ ;  /* 0x0000000617117c10 */ /* 0x000fca000ff3e0ff */
[----:B------:R-:W-:-:S04]  /*1570*/  IMAD.X R23, RZ, RZ, R12, P1 ;  /* 0x000000ffff177224 */ /* 0x000fc800008e060c */
[----:B------:R-:W-:-:S04]  /*1580*/  IMAD.WIDE.U32 R4, R23, UR20, RZ ;  /* 0x0000001417047c25 */ /* 0x000fc8000f8e00ff */
[----:B------:R-:W-:-:S04]  /*1590*/  IMAD.WIDE.U32 R14, P1, R17, UR21, R4 ;  /* 0x00000015110e7c25 */ /* 0x000fc8000f820004 */
[----:B------:R-:W-:-:S04]  /*15a0*/  IMAD.WIDE.U32 R4, R17, UR20, RZ ;  /* 0x0000001411047c25 */ /* 0x000fc8000f8e00ff */
[----:B------:R-:W-:Y:S01]  /*15b0*/  IMAD.X R19, RZ, RZ, RZ, P1 ;  /* 0x000000ffff137224 */ /* 0x000fe200008e06ff */
[----:B------:R-:W-:Y:S01]  /*15c0*/  IADD3 RZ, P1, R5, R14, RZ ;  /* 0x0000000e05ff7210 */ /* 0x000fe20007f3e0ff */
[----:B------:R-:W-:-:S04]  /*15d0*/  IMAD.MOV.U32 R18, RZ, RZ, R15 ;  /* 0x000000ffff127224 */ /* 0x000fc800078e000f */
[----:B------:R-:W-:-:S04]  /*15e0*/  IMAD.WIDE.U32.X R4, R23, UR21, R18, P1 ;  /* 0x0000001517047c25 */ /* 0x000fc800088e0412 */
[----:B------:R-:W-:Y:S02]  /*15f0*/  IMAD.MOV.U32 R23, RZ, RZ, R4 ;  /* 0x000000ffff177224 */ /* 0x000fe400078e0004 */
[----:B------:R-:W-:-:S07]  /*1600*/  IMAD.MOV.U32 R12, RZ, RZ, R5 ;  /* 0x000000ffff0c7224 */ /* 0x000fce00078e0005 */
.L_x_9:
        /* <DEDUP_REMOVED lines=13> */
.L_x_10:
[----:B------:R-:W-:Y:S02]  /*16e0*/  SHF.R.U64 R5, R23, UR18, R12 ;  /* 0x0000001217057c19 */ /* 0x000fe4000800120c */
[----:B------:R-:W-:-:S03]  /*16f0*/  SHF.R.U64 R4, R21, UR28, R22 ;  /* 0x0000001c15047c19 */ /* 0x000fc60008001216 */
[----:B------:R-:W-:Y:S02]  /*1700*/  VIADD R17, R5, UR4 ;  /* 0x0000000405117c36 */ /* 0x000fe40008000000 */
[----:B------:R-:W-:-:S03]  /*1710*/  VIADD R14, R4, UR5 ;  /* 0x00000005040e7c36 */ /* 0x000fc60008000000 */
[----:B------:R-:W-:Y:S02]  /*1720*/  IABS R15, R17 ;  /* 0x00000011000f7213 */ /* 0x000fe40000000000 */
[----:B------:R-:W-:-:S03]  /*1730*/  IABS R12, R14 ;  /* 0x0000000e000c7213 */ /* 0x000fc60000000000 */
[----:B------:R-:W-:-:S04]  /*1740*/  IMAD.HI.U32 R4, R15, UR13, RZ ;  /* 0x0000000d0f047c27 */ /* 0x000fc8000f8e00ff */
[----:B------:R-:W-:-:S04]  /*1750*/  IMAD.HI.U32 R5, R12, UR19, RZ ;  /* 0x000000130c057c27 */ /* 0x000fc8000f8e00ff */
[----:B------:R-:W-:Y:S02]  /*1760*/  IMAD R4, R4, UR29, R15 ;  /* 0x0000001d04047c24 */ /* 0x000fe4000f8e020f */
[----:B------:R-:W-:Y:S02]  /*1770*/  IMAD R5, R5, UR30, R12 ;  /* 0x0000001e05057c24 */ /* 0x000fe4000f8e020c */
[----:B------:R-:W-:Y:S01]  /*1780*/  IMAD.U32 R15, RZ, RZ, UR31 ;  /* 0x0000001fff0f7e24 */ /* 0x000fe2000f8e00ff */
[----:B------:R-:W-:Y:S01]  /*1790*/  ISETP.LT.U32.AND P1, PT, R4, UR27, PT ;  /* 0x0000001b04007c0c */ /* 0x000fe2000bf21070 */
[----:B------:R-:W-:Y:S01]  /*17a0*/  IMAD.U32 R12, RZ, RZ, UR32 ;  /* 0x00000020ff0c7e24 */ /* 0x000fe2000f8e00ff */
[----:B------:R-:W-:-:S11]  /*17b0*/  ISETP.LT.U32.AND P2, PT, R5, UR26, PT ;  /* 0x0000001a05007c0c */ /* 0x000fd6000bf41070 */
[----:B------:R-:W-:Y:S01]  /*17c0*/  @!P1 VIADD R4, R4, -UR27 ;  /* 0x8000001b04049c36 */ /* 0x000fe20008000000 */
[----:B------:R-:W-:Y:S01]  /*17d0*/  ISETP.GE.AND P1, PT, R14, RZ, PT ;  /* 0x000000ff0e00720c */ /* 0x000fe20003f26270 */
[----:B------:R-:W-:Y:S01]  /*17e0*/  @!P2 VIADD R5, R5, -UR26 ;  /* 0x8000001a0505ac36 */ /* 0x000fe20008000000 */
[----:B------:R-:W-:Y:S02]  /*17f0*/  ISETP.GE.AND P2, PT, R17, RZ, PT ;  /* 0x000000ff1100720c */ /* 0x000fe40003f46270 */
[----:B------:R-:W-:Y:S02]  /*1800*/  ISETP.LT.U32.AND P3, PT, R4, UR27, PT ;  /* 0x0000001b04007c0c */ /* 0x000fe4000bf61070 */
[----:B------:R-:W-:-:S11]  /*1810*/  ISETP.LT.U32.AND P4, PT, R5, UR26, PT ;  /* 0x0000001a05007c0c */ /* 0x000fd6000bf81070 */
[----:B------:R-:W-:Y:S01]  /*1820*/  @!P3 VIADD R4, R4, -UR27 ;  /* 0x8000001b0404bc36 */ /* 0x000fe20008000000 */
[----:B------:R-:W-:Y:S01]  /*1830*/  PLOP3.LUT P3, PT, PT, PT, UP4, 0x80, 0x0 ;  /* 0x000000000000781c */ /* 0x000fe20003f6f048 */
[----:B------:R-:W-:Y:S01]  /*1840*/  @!P4 VIADD R5, R5, -UR26 ;  /* 0x8000001a0505cc36 */ /* 0x000fe20008000000 */
[----:B------:R-:W-:Y:S01]  /*1850*/  PLOP3.LUT P4, PT, PT, PT, UP2, 0x80, 0x0 ;  /* 0x000000000000781c */ /* 0x000fe20003f8f028 */
[----:B------:R-:W-:Y:S02]  /*1860*/  @!P2 IMAD.MOV R4, RZ, RZ, -R4 ;  /* 0x000000ffff04a224 */ /* 0x000fe400078e0a04 */
[----:B------:R-:W-:Y:S01]  /*1870*/  @!P1 IMAD.MOV R5, RZ, RZ, -R5 ;  /* 0x000000ffff059224 */ /* 0x000fe200078e0a05 */
[----:B------:R-:W-:Y:S02]  /*1880*/  PLOP3.LUT P1, PT, PT, PT, UP3, 0x80, 0x0 ;  /* 0x000000000000781c */ /* 0x000fe40003f2f038 */
[----:B------:R-:W-:Y:S02]  /*1890*/  SEL R4, R15, R4, !P3 ;  /* 0x000000040f047207 */ /* 0x000fe40005800000 */
[----:B------:R-:W-:-:S03]  /*18a0*/  SEL R5, R12, R5, !P4 ;  /* 0x000000050c057207 */ /* 0x000fc60006000000 */
[----:B------:R-:W-:Y:S02]  /*18b0*/  IMAD.IADD R12, R17, 0x1, -R4 ;  /* 0x00000001110c7824 */ /* 0x000fe400078e0a04 */
[----:B------:R-:W-:-:S04]  /*18c0*/  IMAD.IADD R5, R14, 0x1, -R5 ;  /* 0x000000010e057824 */ /* 0x000fc800078e0a05 */
[----:B------:R-:W-:Y:S01]  /*18d0*/  IMAD R27, R12, R5, RZ ;  /* 0x000000050c1b7224 */ /* 0x000fe200078e02ff */
[----:B------:R-:W-:-:S04]  /*18e0*/  SEL R4, R5, R12, !P1 ;  /* 0x0000000c05047207 */ /* 0x000fc80004800000 */
[----:B------:R-:W-:Y:S02]  /*18f0*/  SHF.R.S32.HI R5, RZ, 0x1f, R4 ;  /* 0x0000001fff057819 */ /* 0x000fe40000011404 */
[----:B------:R-:W-:-:S07]  /*1900*/  SHF.R.S32.HI R29, RZ, 0x1f, R27 ;  /* 0x0000001fff1d7819 */ /* 0x000fce000001141b */
.L_x_8:
[----:B------:R-:W-:Y:S05]  /*1910*/  BSYNC B0 ;  /* 0x0000000000007941 */ /* 0x000fea0003800000 */
.L_x_7:
[----:B------:R-:W1:Y:S01]  /*1920*/  SHFL.UP PT, R14, R27, 0x1, RZ ;  /* 0x042000001b0e7989 */ /* 0x000e6200000e00ff */
[C---:B------:R-:W-:Y:S02]  /*1930*/  ISETP.NE.AND P2, PT, R34.reuse, RZ, PT ;  /* 0x000000ff2200720c */ /* 0x040fe40003f45270 */
[C---:B------:R-:W-:Y:S01]  /*1940*/  ISETP.GE.U32.AND P3, PT, R34.reuse, 0x2, PT ;  /* 0x000000022200780c */ /* 0x040fe20003f66070 */
[----:B------:R-:W2:Y:S01]  /*1950*/  SHFL.UP PT, R12, R29, 0x1, RZ ;  /* 0x042000001d0c7989 */ /* 0x000ea200000e00ff */
[C---:B------:R-:W-:Y:S02]  /*1960*/  ISETP.GE.U32.AND P4, PT, R34.reuse, 0x4, PT ;  /* 0x000000042200780c */ /* 0x040fe40003f86070 */
[C---:B------:R-:W-:Y:S02]  /*1970*/  ISETP.GE.U32.AND P5, PT, R34.reuse, 0x8, PT ;  /* 0x000000082200780c */ /* 0x040fe40003fa6070 */
[----:B------:R-:W-:Y:S02]  /*1980*/  ISETP.GE.U32.AND P6, PT, R34, 0x10, PT ;  /* 0x000000102200780c */ /* 0x000fe40003fc6070 */
[----:B-1----:R-:W-:-:S02]  /*1990*/  SEL R14, R14, RZ, P2 ;  /* 0x000000ff0e0e7207 */ /* 0x002fc40001000000 */
[----:B--2---:R-:W-:Y:S02]  /*19a0*/  SEL R12, R12, RZ, P2 ;  /* 0x000000ff0c0c7207 */ /* 0x004fe40001000000 */
[----:B------:R-:W-:-:S05]  /*19b0*/  IADD3 R19, P1, R14, R27, RZ ;  /* 0x0000001b0e137210 */ /* 0x000fca0007f3e0ff */
[----:B------:R-:W-:Y:S01]  /*19c0*/  IMAD.X R21, R12, 0x1, R29, P1 ;  /* 0x000000010c157824 */ /* 0x000fe200008e061d */
[----:B------:R-:W1:Y:S04]  /*19d0*/  SHFL.UP PT, R14, R19, 0x2, RZ ;  /* 0x04400000130e7989 */ /* 0x000e6800000e00ff */
[----:B------:R-:W2:Y:S01]  /*19e0*/  SHFL.UP PT, R12, R21, 0x2, RZ ;  /* 0x04400000150c7989 */ /* 0x000ea200000e00ff */
[----:B-1----:R-:W-:-:S04]  /*19f0*/  SEL R14, R14, RZ, P3 ;  /* 0x000000ff0e0e7207 */ /* 0x002fc80001800000 */
[----:B------:R-:W-:Y:S02]  /*1a00*/  IADD3 R15, P1, R14, R19, RZ ;  /* 0x000000130e0f7210 */ /* 0x000fe40007f3e0ff */
[----:B--2---:R-:W-:-:S03]  /*1a10*/  SEL R12, R12, RZ, P3 ;  /* 0x000000ff0c0c7207 */ /* 0x004fc60001800000 */
[----:B------:R-:W1:Y:S02]  /*1a20*/  SHFL.UP PT, R14, R15, 0x4, RZ ;  /* 0x048000000f0e7989 */ /* 0x000e6400000e00ff */
[----:B------:R-:W-:-:S05]  /*1a30*/  IMAD.X R17, R12, 0x1, R21, P1 ;  /* 0x000000010c117824 */ /* 0x000fca00008e0615 */
        /* <DEDUP_REMOVED lines=15> */
[----:B--2---:R-:W-:-:S05]  /*1b30*/  SEL R12, R12, RZ, P6 ;  /* 0x000000ff0c0c7207 */ /* 0x004fca0003000000 */
[----:B------:R-:W-:Y:S01]  /*1b40*/  IMAD.X R19, R12, 0x1, R17, P1 ;  /* 0x000000010c137824 */ /* 0x000fe200008e0611 */
[----:B------:R-:W-:-:S04]  /*1b50*/  ISETP.GT.U32.AND P1, PT, R18, UR10, PT ;  /* 0x0000000a12007c0c */ /* 0x000fc8000bf24070 */
[----:B------:R-:W-:-:S13]  /*1b60*/  ISETP.GT.U32.AND.EX P1, PT, R19, UR9, PT, P1 ;  /* 0x0000000913007c0c */ /* 0x000fda000bf24110 */
[----:B------:R-:W-:-:S04]  /*1b70*/  VOTE.ANY R12, PT, P1 ;  /* 0x00000000000c7806 */ /* 0x000fc800008e0100 */
[----:B------:R-:W-:-:S13]  /*1b80*/  ISETP.NE.AND P1, PT, R12, RZ, PT ;  /* 0x000000ff0c00720c */ /* 0x000fda0003f25270 */
[----:B------:R-:W-:Y:S05]  /*1b90*/  @P1 BRA `(.L_x_11) ;  /* 0x00000008006c1947 */ /* 0x000fea0003800000 */
[----:B------:R-:W1:Y:S01]  /*1ba0*/  LDC R3, c[0x0][0x910] ;  /* 0x00024400ff037b82 */ /* 0x000e620000000800 */
[----:B------:R-:W-:Y:S01]  /*1bb0*/  ULDC UR13, c[0x0][0x8f4] ;  /* 0x00023d00000d7ab9 */ /* 0x000fe20000000800 */
[----:B------:R-:W-:Y:S01]  /*1bc0*/  ULDC UR6, c[0x0][0x8dc] ;  /* 0x0002370000067ab9 */ /* 0x000fe20000000800 */
[----:B------:R-:W-:Y:S01]  /*1bd0*/  ULDC UR22, c[0x0][0x8d8] ;  /* 0x0002360000167ab9 */ /* 0x000fe20000000800 */
[----:B------:R-:W-:Y:S01]  /*1be0*/  ULDC UR23, c[0x0][0x8f0] ;  /* 0x00023c0000177ab9 */ /* 0x000fe20000000800 */
[----:B------:R-:W-:Y:S01]  /*1bf0*/  ULDC.64 UR18, c[0x0][0x8d0] ;  /* 0x0002340000127ab9 */ /* 0x000fe20000000a00 */
[----:B------:R-:W-:-:S05]  /*1c00*/  ULDC.64 UR20, c[0x0][0x8e8] ;  /* 0x00023a0000147ab9 */ /* 0x000fca0000000a00 */
.L_x_16:
[----:B------:R-:W-:Y:S02]  /*1c10*/  IMAD.MOV.U32 R0, RZ, RZ, R2 ;  /* 0x000000ffff007224 */ /* 0x000fe400078e0002 */
[----:B------:R-:W-:Y:S02]  /*1c20*/  VIADD R2, R2, 0x20 ;  /* 0x0000002002027836 */ /* 0x000fe40000000000 */
[----:B-----5:R-:W-:Y:S02]  /*1c30*/  IMAD.MOV.U32 R12, RZ, RZ, R8 ;  /* 0x000000ffff0c7224 */ /* 0x020fe400078e0008 */
[----:B------:R-:W-:Y:S01]  /*1c40*/  IMAD.MOV.U32 R17, RZ, RZ, R9 ;  /* 0x000000ffff117224 */ /* 0x000fe200078e0009 */
[----:B-1----:R-:W-:-:S13]  /*1c50*/  ISETP.GE.AND P1, PT, R2, R3, PT ;  /* 0x000000030200720c */ /* 0x002fda0003f26270 */
[----:B------:R-:W1:Y:S01]  /*1c60*/  @!P1 LDC.64 R6, c[0x0][0x918] ;  /* 0x00024600ff069b82 */ /* 0x000e620000000a00 */
[----:B------:R-:W-:Y:S01]  /*1c70*/  @!P1 VIADD R15, R0, 0x20 ;  /* 0x00000020000f9836 */ /* 0x000fe20000000000 */
[----:B------:R-:W-:Y:S01]  /*1c80*/  BSSY B0, `(.L_x_12) ;  /* 0x0000065000007945 */ /* 0x000fe20003800000 */
[----:B------:R-:W-:Y:S02]  /*1c90*/  IMAD.MOV.U32 R27, RZ, RZ, 0x7fffffff ;  /* 0x7fffffffff1b7424 */ /* 0x000fe400078e00ff */
[----:B-1----:R-:W-:-:S05]  /*1ca0*/  @!P1 IMAD.WIDE R14, R15, 0xc, R6 ;  /* 0x0000000c0f0e9825 */ /* 0x002fca00078e0206 */
[----:B------:R1:W5:Y:S04]  /*1cb0*/  @!P1 LDG.E R8, desc[UR56][R14.64] ;  /* 0x000000380e089981 */ /* 0x000368000c1e1900 */
[----:B------:R1:W5:Y:S01]  /*1cc0*/  @!P1 LDG.E R9, desc[UR56][R14.64+0x4] ;  /* 0x000004380e099981 */ /* 0x000362000c1e1900 */
[----:B------:R-:W-:Y:S01]  /*1cd0*/  ISETP.GE.AND P1, PT, R0, R3, PT ;  /* 0x000000030000720c */ /* 0x000fe20003f26270 */
[----:B------:R-:W-:Y:S02]  /*1ce0*/  IMAD.MOV.U32 R29, RZ, RZ, RZ ;  /* 0x000000ffff1d7224 */ /* 0x000fe400078e00ff */
[----:B------:R1:W2:Y:S04]  /*1cf0*/  SHFL.IDX PT, R6, R19, 0x1f, 0x1f ;  /* 0x03e01f0013067f89 */ /* 0x0002a800000e0000 */
[----:B------:R1:W3:Y:S06]  /*1d00*/  SHFL.IDX PT, R7, R18, 0x1f, 0x1f ;  /* 0x03e01f0012077f89 */ /* 0x0002ec00000e0000 */
[----:B------:R-:W-:Y:S05]  /*1d10*/  @P1 BRA `(.L_x_13) ;  /* 0x00000004006c1947 */ /* 0x000fea0003800000 */
[----:B------:R-:W-:Y:S02]  /*1d20*/  IABS R25, R11 ;  /* 0x0000000b00197213 */ /* 0x000fe40000000000 */
[C---:B------:R-:W-:Y:S02]  /*1d30*/  IADD3 R21, P1, R12.reuse, UR14, RZ ;  /* 0x0000000e0c157c10 */ /* 0x040fe4000ff3e0ff */
[----:B------:R-:W4:Y:S02]  /*1d40*/  I2F.RP R4, R25 ;  /* 0x0000001900047306 */ /* 0x000f240000209400 */
[----:B------:R-:W-:Y:S02]  /*1d50*/  LEA.HI.X.SX32 R22, R12, UR15, 0x1, P1 ;  /* 0x0000000f0c167c11 */ /* 0x000fe400088f0eff */
[----:B------:R-:W-:-:S04]  /*1d60*/  IADD3 R12, P1, R17, UR16, RZ ;  /* 0x00000010110c7c10 */ /* 0x000fc8000ff3e0ff */
[----:B------:R-:W-:Y:S02]  /*1d70*/  LEA.HI.X.SX32 R17, R17, UR17, 0x1, P1 ;  /* 0x0000001111117c11 */ /* 0x000fe400088f0eff */
[----:B------:R-:W-:Y:S01]  /*1d80*/  PLOP3.LUT P1, PT, PT, PT, UP0, 0x80, 0x0 ;  /* 0x000000000000781c */ /* 0x000fe20003f2f008 */
[----:B----4-:R-:W4:Y:S02]  /*1d90*/  MUFU.RCP R4, R4 ;  /* 0x0000000400047308 */ /* 0x010f240000001000 */
[----:B----4-:R-:W-:-:S06]  /*1da0*/  VIADD R5, R4, 0xffffffe ;  /* 0x0ffffffe04057836 */ /* 0x010fcc0000000000 */
[----:B------:R-:W4:Y:S02]  /*1db0*/  F2I.FTZ.U32.TRUNC.NTZ R27, R5 ;  /* 0x00000005001b7305 */ /* 0x000f24000021f000 */
[----:B----4-:R-:W-:Y:S02]  /*1dc0*/  IMAD.MOV R24, RZ, RZ, -R27 ;  /* 0x000000ffff187224 */ /* 0x010fe400078e0a1b */
[----:B------:R-:W-:Y:S05]  /*1dd0*/  @!P1 BRA `(.L_x_14) ;  /* 0x00000000002c9947 */ /* 0x000fea0003800000 */
[----:B------:R-:W-:-:S05]  /*1de0*/  IADD3 R21, P1, R21, UR6, RZ ;  /* 0x0000000615157c10 */ /* 0x000fca000ff3e0ff */
[----:B------:R-:W-:-:S04]  /*1df0*/  IMAD.X R23, RZ, RZ, R22, P1 ;  /* 0x000000ffff177224 */ /* 0x000fc800008e0616 */
[----:B------:R-:W-:-:S04]  /*1e00*/  IMAD.WIDE.U32 R4, R23, UR18, RZ ;  /* 0x0000001217047c25 */ /* 0x000fc8000f8e00ff */
[----:B-1----:R-:W-:-:S04]  /*1e10*/  IMAD.WIDE.U32 R14, P1, R21, UR19, R4 ;  /* 0x00000013150e7c25 */ /* 0x002fc8000f820004 */
[----:B------:R-:W-:-:S04]  /*1e20*/  IMAD.WIDE.U32 R4, R21, UR18, RZ ;  /* 0x0000001215047c25 */ /* 0x000fc8000f8e00ff */
[----:B------:R-:W-:Y:S01]  /*1e30*/  IMAD.X R19, RZ, RZ, RZ, P1 ;  /* 0x000000ffff137224 */ /* 0x000fe200008e06ff */
[----:B------:R-:W-:Y:S01]  /*1e40*/  IADD3 RZ, P1, R5, R14, RZ ;  /* 0x0000000e05ff7210 */ /* 0x000fe20007f3e0ff */
[----:B------:R-:W-:-:S04]  /*1e50*/  IMAD.MOV.U32 R18, RZ, RZ, R15 ;  /* 0x000000ffff127224 */ /* 0x000fc800078e000f */
[----:B------:R-:W-:-:S04]  /*1e60*/  IMAD.WIDE.U32.X R4, R23, UR19, R18, P1 ;  /* 0x0000001317047c25 */ /* 0x000fc800088e0412 */
[----:B------:R-:W-:Y:S02]  /*1e70*/  IMAD.MOV.U32 R21, RZ, RZ, R4 ;  /* 0x000000ffff157224 */ /* 0x000fe400078e0004 */
[----:B------:R-:W-:-:S07]  /*1e80*/  IMAD.MOV.U32 R22, RZ, RZ, R5 ;  /* 0x000000ffff167224 */ /* 0x000fce00078e0005 */
.L_x_14:
        /* <DEDUP_REMOVED lines=12> */
.L_x_15:
[----:B------:R-:W-:Y:S01]  /*1f50*/  SHF.R.U64 R12, R12, UR23, R17 ;  /* 0x000000170c0c7c19 */ /* 0x000fe20008001211 */
[----:B------:R-:W-:Y:S01]  /*1f60*/  IMAD.MOV.U32 R4, RZ, RZ, R24 ;  /* 0x000000ffff047224 */ /* 0x000fe200078e0018 */
[----:B------:R-:W-:Y:S02]  /*1f70*/  IABS R5, R11 ;  /* 0x0000000b00057213 */ /* 0x000fe40000000000 */
[-C--:B-1----:R-:W-:Y:S01]  /*1f80*/  IABS R18, R10.reuse ;  /* 0x0000000a00127213 */ /* 0x082fe20000000000 */
[----:B------:R-:W-:Y:S01]  /*1f90*/  VIADD R15, R12, UR5 ;  /* 0x000000050c0f7c36 */ /* 0x000fe20008000000 */
[----:B------:R-:W-:Y:S01]  /*1fa0*/  SHF.R.U64 R21, R21, UR22, R22 ;  /* 0x0000001615157c19 */ /* 0x000fe20008001216 */
[----:B------:R-:W-:Y:S01]  /*1fb0*/  IMAD R12, R4, R25, RZ ;  /* 0x00000019040c7224 */ /* 0x000fe200078e02ff */
[----:B------:R-:W-:Y:S01]  /*1fc0*/  IABS R23, R10 ;  /* 0x0000000a00177213 */ /* 0x000fe20000000000 */
[----:B------:R-:W-:Y:S01]  /*1fd0*/  IMAD.MOV R17, RZ, RZ, -R5 ;  /* 0x000000ffff117224 */ /* 0x000fe200078e0a05 */
[----:B------:R-:W-:Y:S01]  /*1fe0*/  IABS R14, R15 ;  /* 0x0000000f000e7213 */ /* 0x000fe20000000000 */
[----:B------:R-:W-:-:S02]  /*1ff0*/  IMAD.MOV.U32 R4, RZ, RZ, RZ ;  /* 0x000000ffff047224 */ /* 0x000fc400078e00ff */
[----:B------:R-:W-:Y:S02]  /*2000*/  IMAD.MOV.U32 R5, RZ, RZ, R27 ;  /* 0x000000ffff057224 */ /* 0x000fe400078e001b */
[----:B------:R-:W-:-:S04]  /*2010*/  IMAD.HI.U32 R4, R27, R12, R4 ;  /* 0x0000000c1b047227 */ /* 0x000fc800078e0004 */
[----:B------:R-:W-:Y:S02]  /*2020*/  IMAD.MOV.U32 R12, RZ, RZ, R17 ;  /* 0x000000ffff0c7224 */ /* 0x000fe400078e0011 */
[----:B------:R-:W1:Y:S01]  /*2030*/  I2F.RP R17, R18 ;  /* 0x0000001200117306 */ /* 0x000e620000209400 */
[----:B------:R-:W-:Y:S02]  /*2040*/  IMAD.MOV.U32 R5, RZ, RZ, R14 ;  /* 0x000000ffff057224 */ /* 0x000fe400078e000e */
[----:B------:R-:W-:Y:S02]  /*2050*/  VIADD R14, R21, UR4 ;  /* 0x00000004150e7c36 */ /* 0x000fe40008000000 */
[----:B------:R-:W-:-:S03]  /*2060*/  IMAD.HI.U32 R4, R4, R5, RZ ;  /* 0x0000000504047227 */ /* 0x000fc600078e00ff */
[----:B------:R-:W-:Y:S01]  /*2070*/  IABS R21, R14 ;  /* 0x0000000e00157213 */ /* 0x000fe20000000000 */
[----:B------:R-:W-:-:S05]  /*2080*/  IMAD R12, R4, R12, R5 ;  /* 0x0000000c040c7224 */ /* 0x000fca00078e0205 */
[----:B------:R-:W-:Y:S01]  /*2090*/  ISETP.GT.U32.AND P1, PT, R25, R12, PT ;  /* 0x0000000c1900720c */ /* 0x000fe20003f24070 */
[----:B-1----:R-:W1:-:S12]  /*20a0*/  MUFU.RCP R17, R17 ;  /* 0x0000001100117308 */ /* 0x002e580000001000 */
[----:B------:R-:W-:Y:S02]  /*20b0*/  @!P1 IMAD.IADD R12, R12, 0x1, -R25 ;  /* 0x000000010c0c9824 */ /* 0x000fe400078e0a19 */
[----:B-1----:R-:W-:Y:S02]  /*20c0*/  VIADD R4, R17, 0xffffffe ;  /* 0x0ffffffe11047836 */ /* 0x002fe40000000000 */
[----:B------:R-:W-:Y:S02]  /*20d0*/  IMAD.MOV R17, RZ, RZ, -R23 ;  /* 0x000000ffff117224 */ /* 0x000fe400078e0a17 */
[----:B------:R1:W4:Y:S02]  /*20e0*/  F2I.FTZ.U32.TRUNC.NTZ R5, R4 ;  /* 0x0000000400057305 */ /* 0x000324000021f000 */
[----:B-1----:R-:W-:Y:S02]  /*20f0*/  IMAD.MOV.U32 R4, RZ, RZ, RZ ;  /* 0x000000ffff047224 */ /* 0x002fe400078e00ff */
[----:B----4-:R-:W-:-:S04]  /*2100*/  IMAD.MOV R19, RZ, RZ, -R5 ;  /* 0x000000ffff137224 */ /* 0x010fc800078e0a05 */
[----:B------:R-:W-:-:S04]  /*2110*/  IMAD R19, R19, R18, RZ ;  /* 0x0000001213137224 */ /* 0x000fc800078e02ff */
[----:B------:R-:W-:-:S04]  /*2120*/  IMAD.HI.U32 R22, R5, R19, R4 ;  /* 0x0000001305167227 */ /* 0x000fc800078e0004 */
[----:B------:R-:W-:-:S04]  /*2130*/  IMAD.MOV.U32 R5, RZ, RZ, R21 ;  /* 0x000000ffff057224 */ /* 0x000fc800078e0015 */
[----:B------:R-:W-:-:S04]  /*2140*/  IMAD.HI.U32 R4, R22, R5, RZ ;  /* 0x0000000516047227 */ /* 0x000fc800078e00ff */
[----:B------:R-:W-:-:S05]  /*2150*/  IMAD R5, R4, R17, R5 ;  /* 0x0000001104057224 */ /* 0x000fca00078e0205 */
[----:B------:R-:W-:-:S13]  /*2160*/  ISETP.GT.U32.AND P1, PT, R18, R5, PT ;  /* 0x000000051200720c */ /* 0x000fda0003f24070 */
[----:B------:R-:W-:Y:S01]  /*2170*/  @!P1 IMAD.IADD R5, R5, 0x1, -R18 ;  /* 0x0000000105059824 */ /* 0x000fe200078e0a12 */
[----:B------:R-:W-:-:S13]  /*2180*/  ISETP.GT.U32.AND P1, PT, R25, R12, PT ;  /* 0x0000000c1900720c */ /* 0x000fda0003f24070 */
[----:B------:R-:W-:Y:S01]  /*2190*/  @!P1 IMAD.IADD R12, R12, 0x1, -R25 ;  /* 0x000000010c0c9824 */ /* 0x000fe200078e0a19 */
[----:B------:R-:W-:-:S03]  /*21a0*/  ISETP.GT.U32.AND P1, PT, R18, R5, PT ;  /* 0x000000051200720c */ /* 0x000fc60003f24070 */
[----:B------:R-:W-:-:S10]  /*21b0*/  IMAD.MOV.U32 R4, RZ, RZ, R12 ;  /* 0x000000ffff047224 */ /* 0x000fd400078e000c */
[----:B------:R-:W-:Y:S01]  /*21c0*/  @!P1 IMAD.IADD R5, R5, 0x1, -R18 ;  /* 0x0000000105059824 */ /* 0x000fe200078e0a12 */
[----:B------:R-:W-:-:S13]  /*21d0*/  ISETP.GE.AND P1, PT, R15, RZ, PT ;  /* 0x000000ff0f00720c */ /* 0x000fda0003f26270 */
[----:B------:R-:W-:Y:S01]  /*21e0*/  @!P1 IMAD.MOV R4, RZ, RZ, -R4 ;  /* 0x000000ffff049224 */ /* 0x000fe200078e0a04 */
[----:B------:R-:W-:-:S13]  /*21f0*/  ISETP.GE.AND P1, PT, R14, RZ, PT ;  /* 0x000000ff0e00720c */ /* 0x000fda0003f26270 */
[----:B------:R-:W-:Y:S01]  /*2200*/  @!P1 IMAD.MOV R5, RZ, RZ, -R5 ;  /* 0x000000ffff059224 */ /* 0x000fe200078e0a05 */
[----:B------:R-:W-:-:S13]  /*2210*/  ISETP.NE.AND P1, PT, RZ, UR7, PT ;  /* 0x00000007ff007c0c */ /* 0x000fda000bf25270 */
[----:B------:R-:W-:Y:S02]  /*2220*/  @!P1 LOP3.LUT R4, RZ, UR7, RZ, 0x33, !PT ;  /* 0x00000007ff049c12 */ /* 0x000fe4000f8e33ff */
[----:B------:R-:W-:-:S03]  /*2230*/  ISETP.NE.AND P1, PT, RZ, UR8, PT ;  /* 0x00000008ff007c0c */ /* 0x000fc6000bf25270 */
[----:B------:R-:W-:-:S10]  /*2240*/  IMAD.IADD R4, R15, 0x1, -R4 ;  /* 0x000000010f047824 */ /* 0x000fd400078e0a04 */
[----:B------:R-:W-:Y:S02]  /*2250*/  @!P1 LOP3.LUT R5, RZ, UR8, RZ, 0x33, !PT ;  /* 0x00000008ff059c12 */ /* 0x000fe4000f8e33ff */
[----:B------:R-:W-:-:S03]  /*2260*/  PLOP3.LUT P1, PT, PT, PT, UP3, 0x80, 0x0 ;  /* 0x000000000000781c */ /* 0x000fc60003f2f038 */
[----:B------:R-:W-:-:S04]  /*2270*/  IMAD.IADD R5, R14, 0x1, -R5 ;  /* 0x000000010e057824 */ /* 0x000fc800078e0a05 */
[CC--:B------:R-:W-:Y:S01]  /*2280*/  IMAD R27, R4.reuse, R5.reuse, RZ ;  /* 0x00000005041b7224 */ /* 0x0c0fe200078e02ff */
[----:B------:R-:W-:-:S04]  /*2290*/  SEL R15, R4, R5, !P1 ;  /* 0x00000005040f7207 */ /* 0x000fc80004800000 */
[--C-:B------:R-:W-:Y:S01]  /*22a0*/  SHF.R.S32.HI R5, RZ, 0x1f, R15.reuse ;  /* 0x0000001fff057819 */ /* 0x100fe2000001140f */
[----:B------:R-:W-:Y:S01]  /*22b0*/  IMAD.MOV.U32 R4, RZ, RZ, R15 ;  /* 0x000000ffff047224 */ /* 0x000fe200078e000f */
[----:B------:R-:W-:-:S07]  /*22c0*/  SHF.R.S32.HI R29, RZ, 0x1f, R27 ;  /* 0x0000001fff1d7819 */ /* 0x000fce000001141b */
.L_x_13:
[----:B------:R-:W-:Y:S05]  /*22d0*/  BSYNC B0 ;  /* 0x0000000000007941 */ /* 0x000fea0003800000 */
.L_x_12:
[----:B-1----:R-:W1:Y:S04]  /*22e0*/  SHFL.UP PT, R14, R27, 0x1, RZ ;  /* 0x042000001b0e7989 */ /* 0x002e6800000e00ff */
[----:B------:R-:W4:Y:S01]  /*22f0*/  SHFL.UP PT, R12, R29, 0x1, RZ ;  /* 0x042000001d0c7989 */ /* 0x000f2200000e00ff */
[----:B-1----:R-:W-:Y:S02]  /*2300*/  SEL R14, R14, RZ, P2 ;  /* 0x000000ff0e0e7207 */ /* 0x002fe40001000000 */
[----:B----4-:R-:W-:Y:S02]  /*2310*/  SEL R12, R12, RZ, P2 ;  /* 0x000000ff0c0c7207 */ /* 0x010fe40001000000 */
[----:B------:R-:W-:-:S05]  /*2320*/  IADD3 R17, P1, R14, R27, RZ ;  /* 0x0000001b0e117210 */ /* 0x000fca0007f3e0ff */
[----:B------:R-:W-:Y:S01]  /*2330*/  IMAD.X R25, R12, 0x1, R29, P1 ;  /* 0x000000010c197824 */ /* 0x000fe200008e061d */
[----:B------:R-:W1:Y:S04]  /*2340*/  SHFL.UP PT, R14, R17, 0x2, RZ ;  /* 0x04400000110e7989 */ /* 0x000e6800000e00ff */
        /* <DEDUP_REMOVED lines=23> */
[----:B---3--:R-:W-:-:S05]  /*24c0*/  IADD3 R18, P1, R14, R7, RZ ;  /* 0x000000070e127210 */ /* 0x008fca0007f3e0ff */
[----:B--2---:R-:W-:Y:S01]  /*24d0*/  IMAD.X R19, R15, 0x1, R6, P1 ;  /* 0x000000010f137824 */ /* 0x004fe200008e0606 */
[----:B------:R-:W-:-:S04]  /*24e0*/  ISETP.GT.U32.AND P1, PT, R18, UR10, PT ;  /* 0x0000000a12007c0c */ /* 0x000fc8000bf24070 */
[----:B------:R-:W-:-:S13]  /*24f0*/  ISETP.GT.U32.AND.EX P1, PT, R19, UR9, PT, P1 ;  /* 0x0000000913007c0c */ /* 0x000fda000bf24110 */
[----:B------:R-:W-:-:S04]  /*2500*/  VOTE.ANY R12, PT, P1 ;  /* 0x00000000000c7806 */ /* 0x000fc800008e0100 */
[----:B------:R-:W-:-:S13]  /*2510*/  ISETP.NE.AND P1, PT, R12, RZ, PT ;  /* 0x000000ff0c00720c */ /* 0x000fda0003f25270 */
[----:B------:R-:W-:Y:S05]  /*2520*/  @!P1 BRA `(.L_x_16) ;  /* 0xfffffff400b89947 */ /* 0x000fea000383ffff */
[----:B------:R-:W-:Y:S02]  /*2530*/  IMAD.MOV.U32 R18, RZ, RZ, R14 ;  /* 0x000000ffff127224 */ /* 0x000fe400078e000e */
[----:B------:R-:W-:-:S07]  /*2540*/  IMAD.MOV.U32 R19, RZ, RZ, R15 ;  /* 0x000000ffff137224 */ /* 0x000fce00078e000f */
.L_x_11:
[----:B------:R-:W1:Y:S08]  /*2550*/  BREV R12, R12 ;  /* 0x0000000c000c7301 */ /* 0x000e700000000000 */
[----:B-1----:R-:W1:Y:S02]  /*2560*/  FLO.U32.SH R17, R12 ;  /* 0x0000000c00117300 */ /* 0x002e6400000e0400 */
[----:B-1----:R-:W1:Y:S02]  /*2570*/  SHFL.IDX PT, R0, R0, R17, 0x1f ;  /* 0x00001f1100007589 */ /* 0x002e6400000e0000 */
[----:B-1----:R-:W-:-:S13]  /*2580*/  R2UR UR6, R0 ;  /* 0x00000000000672ca */ /* 0x002fda00000e0000 */
[----:B------:R-:W-:-:S05]  /*2590*/  VIADD R2, R34, UR6 ;  /* 0x0000000622027c36 */ /* 0x000fca0008000000 */
[----:B------:R-:W-:-:S13]  /*25a0*/  ISETP.GE.AND P1, PT, R2, R3, PT ;  /* 0x000000030200720c */ /* 0x000fda0003f26270 */
[----:B------:R-:W1:Y:S02]  /*25b0*/  @!P1 LDC.64 R14, c[0x0][0x918] ;  /* 0x00024600ff0e9b82 */ /* 0x000e640000000a00 */
[----:B-1----:R-:W-:-:S05]  /*25c0*/  @!P1 IMAD.WIDE R14, R2, 0xc, R14 ;  /* 0x0000000c020e9825 */ /* 0x002fca00078e020e */
[----:B-----5:R1:W5:Y:S04]  /*25d0*/  @!P1 LDG.E R8, desc[UR56][R14.64] ;  /* 0x000000380e089981 */ /* 0x020368000c1e1900 */
[----:B------:R1:W5:Y:S01]  /*25e0*/  @!P1 LDG.E R9, desc[UR56][R14.64+0x4] ;  /* 0x000004380e099981 */ /* 0x000362000c1e1900 */
[----:B------:R-:W-:-:S03]  /*25f0*/  IADD3 R2, P1, P2, R18, R7, -R27 ;  /* 0x0000000712027210 */ /* 0x000fc60007a3e81b */
[----:B------:R-:W-:Y:S01]  /*2600*/  SHFL.IDX PT, R7, R29, R17, 0x1f ;  /* 0x00001f111d077589 */ /* 0x000fe200000e0000 */
[----:B------:R-:W-:-:S03]  /*2610*/  IADD3.X R18, R19, R6, ~R29, P1, P2 ;  /* 0x0000000613127210 */ /* 0x000fc60000fe4c1d */
[----:B------:R-:W2:Y:S04]  /*2620*/  SHFL.IDX PT, R2, R2, R17, 0x1f ;  /* 0x00001f1102027589 */ /* 0x000ea800000e0000 */
[----:B------:R-:W3:Y:S04]  /*2630*/  SHFL.IDX PT, R18, R18, R17, 0x1f ;  /* 0x00001f1112127589 */ /* 0x000ee800000e0000 */
[----:B------:R1:W4:Y:S04]  /*2640*/  SHFL.IDX PT, R6, R27, R17, 0x1f ;  /* 0x00001f111b067589 */ /* 0x00032800000e0000 */
[----:B------:R1:W1:Y:S04]  /*2650*/  SHFL.IDX PT, R5, R5, R17, 0x1f ;  /* 0x00001f1105057589 */ /* 0x00026800000e0000 */
[----:B------:R1:W1:Y:S01]  /*2660*/  SHFL.IDX PT, R4, R4, R17, 0x1f ;  /* 0x00001f1104047589 */ /* 0x00026200000e0000 */
[----:B--2---:R-:W-:-:S02]  /*2670*/  R2UR UR5, R2 ;  /* 0x00000000020572ca */ /* 0x004fc400000e0000 */
[----:B---3--:R-:W-:-:S15]  /*2680*/  R2UR UR4, R18 ;  /* 0x00000000120472ca */ /* 0x008fde00000e0000 */
.L_x_6:
[----:B------:R-:W-:Y:S01]  /*2690*/  ISETP.LE.AND P1, PT, R3, UR6, PT ;  /* 0x0000000603007c0c */ /* 0x000fe2000bf23270 */
[----:B-1----:R-:W-:Y:S02]  /*26a0*/  IMAD.MOV.U32 R17, RZ, RZ, -0x1 ;  /* 0xffffffffff117424 */ /* 0x002fe400078e00ff */
[----:B------:R-:W-:-:S10]  /*26b0*/  IMAD.MOV.U32 R18, RZ, RZ, -0x1 ;  /* 0xffffffffff127424 */ /* 0x000fd400078e00ff */
[----:B------:R-:W-:Y:S05]  /*26c0*/  @P1 BRA `(.L_x_5) ;  /* 0x0000000400041947 */ /* 0x000fea0003800000 */
[----:B------:R-:W-:Y:S01]  /*26d0*/  UIADD3 UR15, UP2, -UR5, UR10, URZ ;  /* 0x0000000a050f7290 */ /* 0x000fe2000ff5e13f */
[----:B------:R-:W1:Y:S01]  /*26e0*/  S2UR UR18, SR_CTAID.Y ;  /* 0x00000000001279c3 */ /* 0x000e620000002600 */
[----:B------:R-:W-:Y:S01]  /*26f0*/  ULDC UR17, c[0x0][0x8c0] ;  /* 0x0002300000117ab9 */ /* 0x000fe20000000800 */
[----:B------:R-:W-:Y:S01]  /*2700*/  ULDC UR20, c[0x0][0x8b0] ;  /* 0x00022c0000147ab9 */ /* 0x000fe20000000800 */
[----:B------:R-:W-:Y:S01]  /*2710*/  UIADD3.X UR11, ~UR4, UR9, URZ, UP2, !UPT ;  /* 0x00000009040b7290 */ /* 0x000fe200097fe53f */
[--C-:B------:R-:W-:Y:S01]  /*2720*/  SHF.R.U32.HI R23, RZ, UR20, R5.reuse ;  /* 0x00000014ff177c19 */ /* 0x100fe20008011605 */
[----:B------:R-:W-:Y:S01]  /*2730*/  ULDC UR19, c[0x0][0x904] ;  /* 0x0002410000137ab9 */ /* 0x000fe20000000800 */
[----:B------:R-:W-:Y:S01]  /*2740*/  ULDC UR13, c[0x0][0x8a8] ;  /* 0x00022a00000d7ab9 */ /* 0x000fe20000000800 */
[----:B------:R-:W-:Y:S01]  /*2750*/  USHF.R.U32.HI UR16, URZ, UR17, UR11 ;  /* 0x000000113f107299 */ /* 0x000fe2000801160b */
[----:B------:R-:W-:Y:S01]  /*2760*/  SHF.R.U64 R16, R4, UR20, R5 ;  /* 0x0000001404107c19 */ /* 0x000fe20008001205 */
[----:B------:R-:W-:-:S02]  /*2770*/  USHF.R.U64 UR15, UR15, UR17, UR11 ;  /* 0x000000110f0f7299 */ /* 0x000fc4000800120b */
[----:B------:R-:W-:Y:S02]  /*2780*/  USHF.R.U32.HI UR14, URZ, UR20, UR16 ;  /* 0x000000143f0e7299 */ /* 0x000fe40008011610 */
[----:B------:R-:W-:Y:S02]  /*2790*/  UIADD3 UR13, UR13, -0x1, URZ ;  /* 0xffffffff0d0d7890 */ /* 0x000fe4000fffe03f */
[----:B------:R-:W-:Y:S02]  /*27a0*/  USHF.R.U32.HI UR21, URZ, UR19, UR14 ;  /* 0x000000133f157299 */ /* 0x000fe4000801160e */
[----:B------:R-:W-:Y:S02]  /*27b0*/  USHF.R.U64 UR16, UR15, UR20, UR16 ;  /* 0x000000140f107299 */ /* 0x000fe40008001210 */
[----:B------:R-:W-:Y:S02]  /*27c0*/  ULOP3.LUT UR15, UR15, UR13, URZ, 0xc0, !UPT ;  /* 0x0000000d0f0f7292 */ /* 0x000fe4000f8ec03f */
[----:B------:R-:W-:Y:S01]  /*27d0*/  LOP3.LUT R0, R23, UR21, RZ, 0xfc, !PT ;  /* 0x0000001517007c12 */ /* 0x000fe2000f8efcff */
[----:B------:R-:W-:-:S02]  /*27e0*/  USHF.R.U64 UR14, UR16, UR19, UR14 ;  /* 0x00000013100e7299 */ /* 0x000fc4000800120e */
[----:B-1----:R-:W-:Y:S01]  /*27f0*/  USEL UR11, UR40, UR18, !UP3 ;  /* 0x00000012280b7287 */ /* 0x002fe2000d800000 */
[----:B------:R-:W-:-:S13]  /*2800*/  ISETP.NE.U32.AND P1, PT, R0, RZ, PT ;  /* 0x000000ff0000720c */ /* 0x000fda0003f25070 */
[----:B------:R-:W-:Y:S05]  /*2810*/  @!P1 BRA `(.L_x_17) ;  /* 0x0000000000149947 */ /* 0x000fea0003800000 */
[----:B------:R-:W-:-:S07]  /*2820*/  MOV R12, 0x2840 ;  /* 0x00002840000c7802 */ /* 0x000fce0000000f00 */
[----:B----45:R-:W-:Y:S05]  /*2830*/  CALL.REL.NOINC `($__internal_0_$__cuda_sm20_div_u64) ;  /* 0x000000a400f07944 */ /* 0x030fea0003c00000 */
[----:B------:R-:W-:-:S04]  /*2840*/  IMAD.MOV R12, RZ, RZ, -R0 ;  /* 0x000000ffff0c7224 */ /* 0x000fc800078e0a00 */
[----:B------:R-:W-:Y:S01]  /*2850*/  IMAD R12, R16, R12, UR14 ;  /* 0x0000000e100c7e24 */ /* 0x000fe2000f8e020c */
[----:B------:R-:W-:Y:S06]  /*2860*/  BRA `(.L_x_18) ;  /* 0x0000000000507947 */ /* 0x000fec0003800000 */
.L_x_17:
[----:B------:R-:W1:Y:S01]  /*2870*/  I2F.U32.RP R0, R16 ;  /* 0x0000001000007306 */ /* 0x000e620000209000 */
[----:B------:R-:W-:-:S07]  /*2880*/  ISETP.NE.U32.AND P3, PT, R16, RZ, PT ;  /* 0x000000ff1000720c */ /* 0x000fce0003f65070 */
[----:B-1----:R-:W1:Y:S02]  /*2890*/  MUFU.RCP R0, R0 ;  /* 0x0000000000007308 */ /* 0x002e640000001000 */
[----:B-1----:R-:W-:-:S06]  /*28a0*/  VIADD R2, R0, 0xffffffe ;  /* 0x0ffffffe00027836 */ /* 0x002fcc0000000000 */
[----:B------:R1:W2:Y:S02]  /*28b0*/  F2I.FTZ.U32.TRUNC.NTZ R3, R2 ;  /* 0x0000000200037305 */ /* 0x0002a4000021f000 */
[----:B-1----:R-:W-:Y:S02]  /*28c0*/  IMAD.MOV.U32 R2, RZ, RZ, RZ ;  /* 0x000000ffff027224 */ /* 0x002fe400078e00ff */
[----:B--2---:R-:W-:-:S04]  /*28d0*/  IMAD.MOV R15, RZ, RZ, -R3 ;  /* 0x000000ffff0f7224 */ /* 0x004fc800078e0a03 */
[----:B------:R-:W-:-:S04]  /*28e0*/  IMAD R15, R15, R16, RZ ;  /* 0x000000100f0f7224 */ /* 0x000fc800078e02ff */
[----:B------:R-:W-:-:S06]  /*28f0*/  IMAD.HI.U32 R3, R3, R15, R2 ;  /* 0x0000000f03037227 */ /* 0x000fcc00078e0002 */
[----:B------:R-:W-:-:S04]  /*2900*/  IMAD.HI.U32 R0, R3, UR14, RZ ;  /* 0x0000000e03007c27 */ /* 0x000fc8000f8e00ff */
[----:B------:R-:W-:-:S04]  /*2910*/  IMAD.MOV R3, RZ, RZ, -R0 ;  /* 0x000000ffff037224 */ /* 0x000fc800078e0a00 */
[----:B------:R-:W-:-:S05]  /*2920*/  IMAD R3, R16, R3, UR14 ;  /* 0x0000000e10037e24 */ /* 0x000fca000f8e0203 */
[----:B------:R-:W-:-:S13]  /*2930*/  ISETP.GE.U32.AND P1, PT, R3, R16, PT ;  /* 0x000000100300720c */ /* 0x000fda0003f26070 */
[----:B------:R-:W-:Y:S02]  /*2940*/  @P1 IMAD.IADD R3, R3, 0x1, -R16 ;  /* 0x0000000103031824 */ /* 0x000fe400078e0a10 */
[----:B------:R-:W-:-:S03]  /*2950*/  @P1 VIADD R0, R0, 0x1 ;  /* 0x0000000100001836 */ /* 0x000fc60000000000 */
[----:B------:R-:W-:-:S13]  /*2960*/  ISETP.GE.U32.AND P2, PT, R3, R16, PT ;  /* 0x000000100300720c */ /* 0x000fda0003f46070 */
[----:B------:R-:W-:Y:S01]  /*2970*/  @P2 VIADD R0, R0, 0x1 ;  /* 0x0000000100002836 */ /* 0x000fe20000000000 */
[----:B------:R-:W-:-:S05]  /*2980*/  @!P3 LOP3.LUT R0, RZ, R16, RZ, 0x33, !PT ;  /* 0x00000010ff00b212 */ /* 0x000fca00078e33ff */
[----:B------:R-:W-:-:S04]  /*2990*/  IMAD.MOV R12, RZ, RZ, -R0 ;  /* 0x000000ffff0c7224 */ /* 0x000fc800078e0a00 */
[----:B------:R-:W-:-:S07]  /*29a0*/  IMAD R12, R16, R12, UR14 ;  /* 0x0000000e100c7e24 */ /* 0x000fce000f8e020c */
.L_x_18:
[----:B------:R-:W1:Y:S01]  /*29b0*/  LDC R15, c[0x0][0x8a8] ;  /* 0x00022a00ff0f7b82 */ /* 0x000e620000000800 */
[----:B------:R-:W-:Y:S01]  /*29c0*/  ULDC UR14, c[0x0][0x904] ;  /* 0x00024100000e7ab9 */ /* 0x000fe20000000800 */
[----:B------:R-:W-:Y:S01]  /*29d0*/  UMOV UR13, 0xffffffff ;  /* 0xffffffff000d7882 */ /* 0x000fe20000000000 */
[----:B------:R-:W-:Y:S01]  /*29e0*/  PLOP3.LUT P1, PT, PT, PT, UP3, 0x80, 0x0 ;  /* 0x000000000000781c */ /* 0x000fe20003f2f038 */
[----:B------:R-:W-:-:S04]  /*29f0*/  USHF.L.U32 UR13, UR13, UR14, URZ ;  /* 0x0000000e0d0d7299 */ /* 0x000fc8000800063f */
[----:B------:R-:W2:Y:S02]  /*2a00*/  LDC R17, c[0x0][0x8b8] ;  /* 0x00022e00ff117b82 */ /* 0x000ea40000000800 */
[----:B------:R-:W-:Y:S01]  /*2a10*/  LOP3.LUT R2, RZ, UR13, RZ, 0x33, !PT ;  /* 0x0000000dff027c12 */ /* 0x000fe2000f8e33ff */
[----:B------:R-:W-:Y:S02]  /*2a20*/  UMOV UR13, 0x1 ;  /* 0x00000001000d7882 */ /* 0x000fe40000000000 */
[----:B------:R-:W-:Y:S01]  /*2a30*/  USHF.L.U32 UR13, UR13, UR14, URZ ;  /* 0x0000000e0d0d7299 */ /* 0x000fe2000800063f */
[----:B------:R-:W-:Y:S02]  /*2a40*/  LOP3.LUT R3, R2, UR16, RZ, 0xc0, !PT ;  /* 0x0000001002037c12 */ /* 0x000fe4000f8ec0ff */
[----:B------:R-:W-:Y:S02]  /*2a50*/  @P1 IMAD.U32 R18, RZ, RZ, UR6 ;  /* 0x00000006ff121e24 */ /* 0x000fe4000f8e00ff */
[----:B------:R-:W-:-:S02]  /*2a60*/  @!P1 IMAD.U32 R18, RZ, RZ, UR6 ;  /* 0x00000006ff129e24 */ /* 0x000fc4000f8e00ff */
[----:B------:R-:W-:Y:S02]  /*2a70*/  IMAD R0, R0, UR13, R3 ;  /* 0x0000000d00007c24 */ /* 0x000fe4000f8e0203 */
[----:B-1----:R-:W-:-:S04]  /*2a80*/  IMAD R12, R12, R15, UR15 ;  /* 0x0000000f0c0c7e24 */ /* 0x002fc8000f8e020f */
[----:B------:R-:W-:Y:S02]  /*2a90*/  @P1 IMAD.MOV.U32 R16, RZ, RZ, R12 ;  /* 0x000000ffff101224 */ /* 0x000fe400078e000c */
[----:B--2---:R-:W-:Y:S01]  /*2aa0*/  IMAD R17, R0, R17, UR11 ;  /* 0x0000000b00117e24 */ /* 0x004fe2000f8e0211 */
[----:B------:R-:W-:-:S03]  /*2ab0*/  UMOV UR11, 0x1 ;  /* 0x00000001000b7882 */ /* 0x000fc60000000000 */
[----:B------:R-:W-:Y:S02]  /*2ac0*/  @!P1 IMAD.MOV.U32 R16, RZ, RZ, R17 ;  /* 0x000000ffff109224 */ /* 0x000fe400078e0011 */
[----:B------:R-:W-:-:S07]  /*2ad0*/  @!P1 IMAD.MOV.U32 R17, RZ, RZ, R12 ;  /* 0x000000ffff119224 */ /* 0x000fce00078e000c */
.L_x_5:
[----:B------:R-:W-:-:S13]  /*2ae0*/  ISETP.NE.AND P1, PT, RZ, UR11, PT ;  /* 0x0000000bff007c0c */ /* 0x000fda000bf25270 */
[----:B------:R-:W-:Y:S05]  /*2af0*/  @!P1 EXIT ;  /* 0x000000000000994d */ /* 0x000fea0003800000 */
[----:B------:R-:W1:Y:S02]  /*2b00*/  LDC.64 R14, c[0x0][0x290] ;  /* 0x0000a400ff0e7b82 */ /* 0x000e640000000a00 */
[----:B-1----:R-:W-:-:S05]  /*2b10*/  IMAD.WIDE R14, R18, 0xc, R14 ;  /* 0x0000000c120e7825 */ /* 0x002fca00078e020e */
[----:B------:R1:W5:Y:S04]  /*2b20*/  LDG.E R2, desc[UR56][R14.64] ;  /* 0x000000380e027981 */ /* 0x000368000c1e1900 */
[----:B------:R1:W5:Y:S04]  /*2b30*/  LDG.E R0, desc[UR56][R14.64+0x4] ;  /* 0x000004380e007981 */ /* 0x000368000c1e1900 */
[----:B------:R1:W5:Y:S01]  /*2b40*/  LDG.E R19, desc[UR56][R14.64+0x8] ;  /* 0x000008380e137981 */ /* 0x000362000c1e1900 */
[----:B------:R-:W-:Y:S01]  /*2b50*/  PLOP3.LUT P1, PT, PT, PT, UP1, 0x80, 0x0 ;  /* 0x000000000000781c */ /* 0x000fe20003f2f018 */
[----:B------:R-:W2:Y:S01]  /*2b60*/  S2UR UR41, SR_CgaCtaId ;  /* 0x00000000002979c3 */ /* 0x000ea20000008800 */
[----:B------:R-:W-:-:S11]  /*2b70*/  SHF.R.S32.HI R3, RZ, 0x1f, R18 ;  /* 0x0000001fff037819 */ /* 0x000fd60000011412 */
[----:B-1----:R-:W-:Y:S05]  /*2b80*/  @!P1 BRA `(.L_x_19) ;  /* 0x0000003c00b49947 */ /* 0x002fea0003800000 */
[----:B------:R-:W-:-:S06]  /*2b90*/  UISETP.GT.U32.AND UP0, UPT, UR33, 0x1, UPT ;  /* 0x000000012100788c */ /* 0x000fcc000bf04070 */
[----:B------:R-:W-:-:S13]  /*2ba0*/  PLOP3.LUT P0, PT, PT, PT, UP0, 0x80, 0x0 ;  /* 0x000000000000781c */ /* 0x000fda0003f0f008 */
[----:B--2---:R-:W-:Y:S05]  /*2bb0*/  @P0 EXIT ;  /* 0x000000000000094d */ /* 0x004fea0003800000 */
.L_x_20:
[----:B------:R-:W-:-:S08]  /*2bc0*/  NOP ;  /* 0x0000000000007918 */ /* 0x000fd00000000000 */
[----:B------:R-:W1:Y:S02]  /*2bd0*/  USETMAXREG.TRY_ALLOC.CTAPOOL UP0, 0xe8 ;  /* 0x000000e8000079c8 */ /* 0x000e640008000600 */
[----:B-1----:R-:W-:-:S13]  /*2be0*/  PLOP3.LUT P0, PT, PT, PT, UP0, 0x80, 0x0 ;  /* 0x000000000000781c */ /* 0x002fda0003f0f008 */
[----:B------:R-:W-:Y:S05]  /*2bf0*/  @!P0 BRA `(.L_x_20) ;  /* 0xfffffffc00f08947 */ /* 0x000fea000383ffff */
[----:B------:R-:W1:Y:S01]  /*2c00*/  SHFL.IDX PT, R13, R13, RZ, 0x1f ;  /* 0x00001fff0d0d7589 */ /* 0x000e6200000e0000 */
[----:B------:R-:W2:Y:S01]  /*2c10*/  S2UR UR4, SR_CTAID.Y ;  /* 0x00000000000479c3 */ /* 0x000ea20000002600 */
[----:B------:R-:W-:Y:S01]  /*2c20*/  UMOV UR58, URZ ;  /* 0x0000003f003a7c82 */ /* 0x000fe20008000000 */
[----:B------:R-:W-:Y:S01]  /*2c30*/  UMOV UR59, URZ ;  /* 0x0000003f003b7c82 */ /* 0x000fe20008000000 */
[----:B-1----:R-:W-:Y:S01]  /*2c40*/  LOP3.LUT P0, RZ, R13, 0x3, RZ, 0xc0, !PT ;  /* 0x000000030dff7812 */ /* 0x002fe2000780c0ff */
[----:B--2---:R-:W-:-:S12]  /*2c50*/  UIMAD UR4, UR4, UR39, UR40 ;  /* 0x00000027040472a4 */ /* 0x004fd8000f8e0228 */
[----:B------:R-:W-:Y:S05]  /*2c60*/  @P0 BRA `(.L_x_21) ;  /* 0x0000000000a40947 */ /* 0x000fea0003800000 */
[----:B------:R-:W-:Y:S01]  /*2c70*/  ELECT P0, URZ, PT ;  /* 0x00000000003f782f */ /* 0x000fe20003800000 */
[----:B------:R-:W-:-:S12]  /*2c80*/  BSSY B0, `(.L_x_22) ;  /* 0x0000020000007945 */ /* 0x000fd80003800000 */
[----:B------:R-:W-:Y:S05]  /*2c90*/  @!P0 BRA `(.L_x_23) ;  /* 0x0000000000788947 */ /* 0x000fea0003800000 */
[----:B------:R-:W1:Y:S01]  /*2ca0*/  S2UR UR6, SR_CgaCtaId ;  /* 0x00000000000679c3 */ /* 0x000e620000008800 */
[----:B------:R-:W-:Y:S01]  /*2cb0*/  UISETP.NE.AND UP0, UPT, UR12, 0x1, UPT ;  /* 0x000000010c00788c */ /* 0x000fe2000bf05270 */
[----:B------:R-:W-:-:S06]  /*2cc0*/  UMOV UR5, 0x400 ;  /* 0x0000040000057882 */ /* 0x000fcc0000000000 */
[----:B------:R-:W2:Y:S08]  /*2cd0*/  LDC.64 R4, c[0x0][0x700] ;  /* 0x0001c000ff047b82 */ /* 0x000eb00000000a00 */
[----:B----4-:R-:W2:Y:S08]  /*2ce0*/  LDC.64 R6, c[0x0][0x708] ;  /* 0x0001c200ff067b82 */ /* 0x010eb00000000a00 */
[----:B-----5:R-:W3:Y:S01]  /*2cf0*/  LDC.64 R8, c[0x0][0x710] ;  /* 0x0001c400ff087b82 */ /* 0x020ee20000000a00 */
[----:B-1----:R-:W-:-:S04]  /*2d00*/  ULEA UR5, UR6, UR5, 0x18 ;  /* 0x0000000506057291 */ /* 0x002fc8000f8ec03f */
[----:B------:R-:W-:Y:S02]  /*2d10*/  UIADD3 UR6, UR5, 0x80, URZ ;  /* 0x0000008005067890 */ /* 0x000fe4000fffe03f */
[----:B------:R-:W-:Y:S01]  /*2d20*/  @!UP0 UIADD3 UR6, UR5, URZ, URZ ;  /* 0x0000003f05068290 */ /* 0x000fe2000fffe03f */
[----:B------:R-:W3:Y:S08]  /*2d30*/  LDC.64 R10, c[0x0][0x718] ;  /* 0x0001c600ff0a7b82 */ /* 0x000ef00000000a00 */
[----:B------:R-:W1:Y:S01]  /*2d40*/  LDC.64 R12, c[0x0][0x720] ;  /* 0x0001c800ff0c7b82 */ /* 0x000e620000000a00 */
[----:B--2---:R2:W-:Y:S07]  /*2d50*/  STS.128 [UR6+0x38780], R4 ;  /* 0x03878004ff007988 */ /* 0x0045ee0008000c06 */
[----:B------:R-:W1:Y:S08]  /*2d60*/  LDC.64 R14, c[0x0][0x728] ;  /* 0x0001ca00ff0e7b82 */ /* 0x000e700000000a00 */
[----:B------:R-:W4:Y:S01]  /*2d70*/  LDC.64 R20, c[0x0][0x730] ;  /* 0x0001cc00ff147b82 */ /* 0x000f220000000a00 */
[----:B---3--:R2:W-:Y:S07]  /*2d80*/  STS.128 [UR6+0x38790], R8 ;  /* 0x03879008ff007988 */ /* 0x0085ee0008000c06 */
[----:B------:R-:W4:Y:S08]  /*2d90*/  LDC.64 R22, c[0x0][0x738] ;  /* 0x0001ce00ff167b82 */ /* 0x000f300000000a00 */
[----:B------:R-:W3:Y:S01]  /*2da0*/  LDC.64 R24, c[0x0][0x740] ;  /* 0x0001d000ff187b82 */ /* 0x000ee20000000a00 */
[----:B-1----:R2:W-:Y:S07]  /*2db0*/  STS.128 [UR6+0x387a0], R12 ;  /* 0x0387a00cff007988 */ /* 0x0025ee0008000c06 */
[----:B------:R-:W3:Y:S08]  /*2dc0*/  LDC.64 R26, c[0x0][0x748] ;  /* 0x0001d200ff1a7b82 */ /* 0x000ef00000000a00 */
[----:B------:R-:W1:Y:S01]  /*2dd0*/  LDC.64 R28, c[0x0][0x750] ;  /* 0x0001d400ff1c7b82 */ /* 0x000e620000000a00 */
[----:B----4-:R2:W-:Y:S07]  /*2de0*/  STS.128 [UR6+0x387b0], R20 ;  /* 0x0387b014ff007988 */ /* 0x0105ee0008000c06 */
[----:B------:R-:W1:Y:S08]  /*2df0*/  LDC.64 R30, c[0x0][0x758] ;  /* 0x0001d600ff1e7b82 */ /* 0x000e700000000a00 */
[----:B------:R-:W4:Y:S01]  /*2e00*/  LDC.64 R36, c[0x0][0x760] ;  /* 0x0001d800ff247b82 */ /* 0x000f220000000a00 */
[----:B---3--:R2:W-:Y:S07]  /*2e10*/  STS.128 [UR6+0x387c0], R24 ;  /* 0x0387c018ff007988 */ /* 0x0085ee0008000c06 */
[----:B------:R-:W4:Y:S08]  /*2e20*/  LDC.64 R38, c[0x0][0x768] ;  /* 0x0001da00ff267b82 */ /* 0x000f300000000a00 */
[----:B------:R-:W3:Y:S01]  /*2e30*/  LDC.64 R40, c[0x0][0x770] ;  /* 0x0001dc00ff287b82 */ /* 0x000ee20000000a00 */
[----:B-1----:R2:W-:Y:S07]  /*2e40*/  STS.128 [UR6+0x387d0], R28 ;  /* 0x0387d01cff007988 */ /* 0x0025ee0008000c06 */
[----:B------:R-:W3:Y:S01]  /*2e50*/  LDC.64 R42, c[0x0][0x778] ;  /* 0x0001de00ff2a7b82 */ /* 0x000ee20000000a00 */
[----:B----4-:R2:W-:Y:S04]  /*2e60*/  STS.128 [UR6+0x387e0], R36 ;  /* 0x0387e024ff007988 */ /* 0x0105e80008000c06 */
[----:B---3--:R2:W-:Y:S02]  /*2e70*/  STS.128 [UR6+0x387f0], R40 ;  /* 0x0387f028ff007988 */ /* 0x0085e40008000c06 */
.L_x_23:
[----:B------:R-:W-:Y:S05]  /*2e80*/  BSYNC B0 ;  /* 0x0000000000007941 */ /* 0x000fea0003800000 */
.L_x_22:
[----:B------:R-:W-:Y:S01]  /*2e90*/  UISETP.NE.AND UP0, UPT, UR12, 0x1, UPT ;  /* 0x000000010c00788c */ /* 0x000fe2000bf05270 */
[----:B------:R-:W-:Y:S01]  /*2ea0*/  NOP ;  /* 0x0000000000007918 */ /* 0x000fe20000000000 */
[----:B------:R-:W-:Y:S01]  /*2eb0*/  ULDC UR5, c[0x0][0x884] ;  /* 0x0002210000057ab9 */ /* 0x000fe20000000800 */
[----:B------:R-:W-:Y:S01]  /*2ec0*/  ULDC.64 UR58, c[0x0][0x800] ;  /* 0x00020000003a7ab9 */ /* 0x000fe20000000a00 */
[----:B------:R-:W-:-:S04]  /*2ed0*/  USEL UR5, UR5, URZ, UP0 ;  /* 0x0000003f05057287 */ /* 0x000fc80008000000 */
[----:B------:R-:W-:-:S04]  /*2ee0*/  UIADD3 UR5, UR4, UR5, URZ ;  /* 0x0000000504057290 */ /* 0x000fc8000fffe03f */
[----:B------:R-:W-:-:S12]  /*2ef0*/  UIMAD.WIDE UR58, UR5, 0x80, UR58 ;  /* 0x00000080053a78a5 */ /* 0x000fd8000f8e023a */
.L_x_21:
[----:B------:R-:W-:-:S13]  /*2f00*/  ISETP.NE.AND P0, PT, RZ, UR54, PT ;  /* 0x00000036ff007c0c */ /* 0x000fda000bf05270 */
[----:B------:R-:W-:Y:S05]  /*2f10*/  @P0 BRA `(.L_x_24) ;  /* 0x00000004001c0947 */ /* 0x000fea0003800000 */
[----:B------:R-:W-:Y:S01]  /*2f20*/  ELECT P0, URZ, PT ;  /* 0x00000000003f782f */ /* 0x000fe20003800000 */
[----:B------:R-:W-:-:S12]  /*2f30*/  BSSY B0, `(.L_x_25) ;  /* 0x0000030000007945 */ /* 0x000fd80003800000 */
[----:B------:R-:W-:Y:S05]  /*2f40*/  @!P0 BRA `(.L_x_26) ;  /* 0x0000000000b88947 */ /* 0x000fea0003800000 */
[C---:B--2---:R-:W-:Y:S01]  /*2f50*/  IMAD.SHL.U32 R4, R18.reuse, 0x8, RZ ;  /* 0x0000000812047824 */ /* 0x044fe200078e00ff */
[----:B------:R-:W-:Y:S01]  /*2f60*/  ULDC.64 UR4, c[0x0][0x820] ;  /* 0x0002080000047ab9 */ /* 0x000fe20000000a00 */
[----:B------:R-:W-:-:S03]  /*2f70*/  SHF.L.U64.HI R3, R18, 0x3, R3 ;  /* 0x0000000312037819 */ /* 0x000fc60000010203 */
[----:B----4-:R-:W-:-:S04]  /*2f80*/  IADD3 R6, P0, R4, UR4, RZ ;  /* 0x0000000404067c10 */ /* 0x010fc8000ff1e0ff */
[----:B------:R-:W-:Y:S01]  /*2f90*/  IADD3.X R7, R3, UR5, RZ, P0, !PT ;  /* 0x0000000503077c10 */ /* 0x000fe200087fe4ff */
[----:B------:R-:W-:-:S05]  /*2fa0*/  ULDC.64 UR4, c[0x0][0x818] ;  /* 0x0002060000047ab9 */ /* 0x000fca0000000a00 */
[----:B------:R-:W2:Y:S01]  /*2fb0*/  LDG.E.64 R6, desc[UR56][R6.64] ;  /* 0x0000003806067981 */ /* 0x000ea2000c1e1b00 */
[----:B------:R-:W-:-:S04]  /*2fc0*/  IADD3 R4, P0, R4, UR4, RZ ;  /* 0x0000000404047c10 */ /* 0x000fc8000ff1e0ff */
[----:B------:R-:W-:-:S06]  /*2fd0*/  IADD3.X R5, R3, UR5, RZ, P0, !PT ;  /* 0x0000000503057c10 */ /* 0x000fcc00087fe4ff */
[----:B------:R-:W3:Y:S01]  /*2fe0*/  LDG.E.64 R4, desc[UR56][R4.64] ;  /* 0x0000003804047981 */ /* 0x000ee2000c1e1b00 */
[----:B------:R-:W1:Y:S01]  /*2ff0*/  S2UR UR5, SR_CgaCtaId ;  /* 0x00000000000579c3 */ /* 0x000e620000008800 */
[----:B------:R-:W-:Y:S01]  /*3000*/  UISETP.NE.AND UP0, UPT, UR12, 0x1, UPT ;  /* 0x000000010c00788c */ /* 0x000fe2000bf05270 */
[----:B-----5:R-:W-:Y:S01]  /*3010*/  VIADD R9, R0, 0xffffffff ;  /* 0xffffffff00097836 */ /* 0x020fe20000000000 */
[----:B------:R-:W-:Y:S01]  /*3020*/  UMOV UR4, 0x400 ;  /* 0x0000040000047882 */ /* 0x000fe20000000000 */
[----:B------:R-:W-:Y:S01]  /*3030*/  CS2R R10, SRZ ;  /* 0x00000000000a7805 */ /* 0x000fe2000001ff00 */
[----:B-1----:R-:W-:-:S04]  /*3040*/  ULEA UR4, UR5, UR4, 0x18 ;  /* 0x0000000405047291 */ /* 0x002fc8000f8ec03f */
[----:B------:R-:W-:-:S03]  /*3050*/  UIADD3 UR5, UR4, 0x80, URZ ;  /* 0x0000008004057890 */ /* 0x000fc6000fffe03f */
[----:B------:R-:W-:-:S04]  /*3060*/  @!UP0 UIADD3 UR5, UR4, URZ, URZ ;  /* 0x0000003f04058290 */ /* 0x000fc8000fffe03f */
[----:B------:R-:W-:-:S05]  /*3070*/  UIADD3 UR4, UR5, 0x38780, URZ ;  /* 0x0003878005047890 */ /* 0x000fca000fffe03f */
[----:B------:R-:W1:Y:S01]  /*3080*/  LDS R3, [UR5+0x3879c] ;  /* 0x03879c05ff037984 */ /* 0x000e620008000800 */
[----:B------:R-:W-:-:S03]  /*3090*/  IMAD.U32 R14, RZ, RZ, UR4 ;  /* 0x00000004ff0e7e24 */ /* 0x000fc6000f8e00ff */
[----:B------:R-:W-:Y:S02]  /*30a0*/  STS [UR5+0x387b0], RZ ;  /* 0x0387b0ffff007988 */ /* 0x000fe40008000805 */
[----:B------:R-:W-:-:S05]  /*30b0*/  SHF.R.U64 R14, R14, 0x4, RZ ;  /* 0x000000040e0e7819 */ /* 0x000fca00000012ff */
[----:B------:R-:W-:Y:S04]  /*30c0*/  STS [UR5+0x38790], R14 ;  /* 0x0387900eff007988 */ /* 0x000fe80008000805 */
[----:B------:R-:W-:Y:S01]  /*30d0*/  STS [UR5+0x38794], R14 ;  /* 0x0387940eff007988 */ /* 0x000fe20008000805 */
[C---:B--2---:R-:W-:Y:S01]  /*30e0*/  SHF.L.U64.HI R13, R6.reuse, 0x1, R7 ;  /* 0x00000001060d7819 */ /* 0x044fe20000010207 */
[----:B------:R-:W-:-:S03]  /*30f0*/  IMAD.SHL.U32 R6, R6, 0x2, RZ ;  /* 0x0000000206067824 */ /* 0x000fc600078e00ff */
[----:B------:R-:W-:Y:S02]  /*3100*/  LOP3.LUT R13, R13, 0x1fffffff, RZ, 0xc0, !PT ;  /* 0x1fffffff0d0d7812 */ /* 0x000fe400078ec0ff */
[----:B------:R-:W-:Y:S02]  /*3110*/  LOP3.LUT R0, R6, 0xfffffffe, RZ, 0xc0, !PT ;  /* 0xfffffffe06007812 */ /* 0x000fe400078ec0ff */
[--C-:B------:R-:W-:Y:S02]  /*3120*/  SHF.R.U32.HI R8, RZ, 0x4, R13.reuse ;  /* 0x00000004ff087819 */ /* 0x100fe4000001160d */
[----:B------:R-:W-:Y:S01]  /*3130*/  SHF.R.U64 R0, R0, 0x4, R13 ;  /* 0x0000000400007819 */ /* 0x000fe2000000120d */
[----:B---3--:R-:W-:Y:S01]  /*3140*/  STS.64 [UR5+0x38780], R4 ;  /* 0x03878004ff007988 */ /* 0x008fe20008000a05 */
[----:B-1----:R-:W-:-:S03]  /*3150*/  LOP3.LUT R3, R3, 0xf, R8, 0xb8, !PT ;  /* 0x0000000f03037812 */ /* 0x002fc600078eb808 */
[----:B------:R-:W-:Y:S04]  /*3160*/  STS [UR5+0x3878c], R0 ;  /* 0x03878c00ff007988 */ /* 0x000fe80008000805 */
[----:B------:R-:W-:Y:S04]  /*3170*/  STS [UR5+0x3879c], R3 ;  /* 0x03879c03ff007988 */ /* 0x000fe80008000805 */
[----:B------:R-:W1:Y:S02]  /*3180*/  LDS R7, [UR5+0x3879c] ;  /* 0x03879c05ff077984 */ /* 0x000e640008000800 */
[----:B-1----:R-:W-:-:S05]  /*3190*/  LOP3.LUT R7, R7, 0xf0, RZ, 0xb8, !PT ;  /* 0x000000f007077812 */ /* 0x002fca00078eb8ff */
[----:B------:R-:W-:Y:S04]  /*31a0*/  STS [UR5+0x3879c], R7 ;  /* 0x03879c07ff007988 */ /* 0x000fe80008000805 */
[----:B------:R-:W1:Y:S02]  /*31b0*/  LDS R8, [UR5+0x3879c] ;  /* 0x03879c05ff087984 */ /* 0x000e640008000800 */
[----:B-1----:R-:W-:Y:S01]  /*31c0*/  LOP3.LUT R15, R8, 0xf00, RZ, 0xb8, !PT ;  /* 0x00000f00080f7812 */ /* 0x002fe200078eb8ff */
[----:B------:R-:W-:-:S04]  /*31d0*/  VIADD R8, R2, 0xffffffff ;  /* 0xffffffff02087836 */ /* 0x000fc80000000000 */
[----:B------:R-:W-:Y:S04]  /*31e0*/  STS.64 [UR5+0x38798], R14 ;  /* 0x0387980eff007988 */ /* 0x000fe80008000a05 */
[----:B------:R-:W1:Y:S04]  /*31f0*/  LDS R12, [UR5+0x3879c] ;  /* 0x03879c05ff0c7984 */ /* 0x000e680008000800 */
[----:B------:R3:W-:Y:S01]  /*3200*/  STS.128 [UR5+0x387a0], R8 ;  /* 0x0387a008ff007988 */ /* 0x0007e20008000c05 */
[----:B-1----:R-:W-:-:S05]  /*3210*/  LOP3.LUT R12, R12, 0xf000, RZ, 0xb8, !PT ;  /* 0x0000f0000c0c7812 */ /* 0x002fca00078eb8ff */
[----:B------:R3:W-:Y:S02]  /*3220*/  STS [UR5+0x3879c], R12 ;  /* 0x03879c0cff007988 */ /* 0x0007e40008000805 */
.L_x_26:
[----:B------:R-:W-:Y:S05]  /*3230*/  BSYNC B0 ;  /* 0x0000000000007941 */ /* 0x000fea0003800000 */
.L_x_25:
[----:B------:R-:W-:Y:S01]  /*3240*/  ELECT P0, URZ, PT ;  /* 0x00000000003f782f */ /* 0x000fe20003800000 */
[----:B------:R-:W-:Y:S01]  /*3250*/  NOP ;  /* 0x0000000000007918 */ /* 0x000fe20000000000 */
[----:B------:R-:W-:Y:S11]  /*3260*/  BSSY B0, `(.L_x_27) ;  /* 0x0000004000007945 */ /* 0x000ff60003800000 */
[----:B------:R-:W-:Y:S05]  /*3270*/  @!P0 BRA `(.L_x_28) ;  /* 0x0000000000088947 */ /* 0x000fea0003800000 */
[----:B------:R0:W-:Y:S01]  /*3280*/  UTMACMDFLUSH ;  /* 0x00000000000079b7 */ /* 0x0001e20000000000 */
[----:B------:R-:W-:-:S04]  /*3290*/  DEPBAR.LE SB0, 0x0 ;  /* 0x000080000000791a */ /* 0x000fc80000000000 */
.L_x_28:
[----:B------:R-:W-:Y:S05]  /*32a0*/  BSYNC B0 ;  /* 0x0000000000007941 */ /* 0x000fea0003800000 */
.L_x_27:
[----:B------:R-:W1:Y:S01]  /*32b0*/  S2UR UR5, SR_CgaCtaId ;  /* 0x00000000000579c3 */ /* 0x000e620000008800 */
[----:B-----5:R-:W2:Y:S01]  /*32c0*/  S2R R0, SR_LANEID ;  /* 0x0000000000007919 */ /* 0x020ea20000000000 */
[----:B------:R-:W-:Y:S01]  /*32d0*/  UISETP.NE.AND UP0, UPT, UR12, 0x1, UPT ;  /* 0x000000010c00788c */ /* 0x000fe2000bf05270 */
[----:B------:R-:W-:Y:S02]  /*32e0*/  UMOV UR4, 0x400 ;  /* 0x0000040000047882 */ /* 0x000fe40000000000 */
[----:B-1----:R-:W-:-:S04]  /*32f0*/  ULEA UR4, UR5, UR4, 0x18 ;  /* 0x0000000405047291 */ /* 0x002fc8000f8ec03f */
[----:B------:R-:W-:-:S04]  /*3300*/  UIADD3 UR5, UR4, 0x80, URZ ;  /* 0x0000008004057890 */ /* 0x000fc8000fffe03f */
[----:B------:R-:W-:Y:S01]  /*3310*/  @!UP0 UIADD3 UR5, UR4, URZ, URZ ;  /* 0x0000003f04058290 */ /* 0x000fe2000fffe03f */
[----:B--2---:R-:W-:-:S05]  /*3320*/  IMAD.SHL.U32 R0, R0, 0x4, RZ ;  /* 0x0000000400007824 */ /* 0x004fca00078e00ff */
[----:B------:R-:W-:Y:S01]  /*3330*/  IMAD.U32 R3, RZ, RZ, UR5 ;  /* 0x00000005ff037e24 */ /* 0x000fe2000f8e00ff */
[----:B------:R-:W-:-:S04]  /*3340*/  IADD3 R2, P0, R0, UR58, RZ ;  /* 0x0000003a00027c10 */ /* 0x000fc8000ff1e0ff */
[----:B------:R-:W-:Y:S01]  /*3350*/  IADD3 R4, R0, 0x38780, R3 ;  /* 0x0003878000047810 */ /* 0x000fe20007ffe003 */
[----:B------:R-:W-:-:S04]  /*3360*/  IMAD.X R3, RZ, RZ, UR59, P0 ;  /* 0x0000003bff037e24 */ /* 0x000fc800080e06ff */
[----:B------:R-:W1:Y:S04]  /*3370*/  LDS R5, [R4] ;  /* 0x0000000004057984 */ /* 0x000e680000000800 */
[----:B-1----:R1:W5:Y:S02]  /*3380*/  ATOMG.E.EXCH.STRONG.GPU PT, RZ, [R2], R5 ;  /* 0x0000000502ff73a8 */ /* 0x00236400041ee100 */
.L_x_24:
[----:B-----5:R-:W-:Y:S01]  /*3390*/  SHF.R.S32.HI R0, RZ, 0x1f, R33 ;  /* 0x0000001fff007819 */ /* 0x020fe20000011421 */
[----:B------:R-:W3:Y:S01]  /*33a0*/  S2UR UR42, SR_CgaCtaId ;  /* 0x00000000002a79c3 */ /* 0x000ee20000008800 */
[----:B------:R-:W-:Y:S01]  /*33b0*/  UISETP.NE.AND UP0, UPT, UR12, 0x1, UPT ;  /* 0x000000010c00788c */ /* 0x000fe2000bf05270 */
[----:B------:R-:W-:Y:S01]  /*33c0*/  IMAD.MOV.U32 R90, RZ, RZ, 0x1 ;  /* 0x00000001ff5a7424 */ /* 0x000fe200078e00ff */
[----:B------:R-:W-:Y:S01]  /*33d0*/  LEA.HI R0, R0, R33, RZ, 0x8 ;  /* 0x0000002100007211 */ /* 0x000fe200078f40ff */
[----:B------:R-:W-:Y:S01]  /*33e0*/  UMOV UR43, 0x400 ;  /* 0x00000400002b7882 */ /* 0x000fe20000000000 */
[----:B------:R-:W-:Y:S01]  /*33f0*/  IMAD.MOV.U32 R91, RZ, RZ, RZ ;  /* 0x000000ffff5b7224 */ /* 0x000fe200078e00ff */
[----:B------:R-:W-:Y:S01]  /*3400*/  ULOP3.LUT UR50, UR52, 0x1, URZ, 0xfc, !UPT ;  /* 0x0000000134327892 */ /* 0x000fe2000f8efc3f */
[----:B------:R-:W-:Y:S01]  /*3410*/  LOP3.LUT R0, R0, 0xffffff00, RZ, 0xc0, !PT ;  /* 0xffffff0000007812 */ /* 0x000fe200078ec0ff */
[----:B------:R-:W-:Y:S02]  /*3420*/  ULOP3.LUT UR47, UR53, 0x1, URZ, 0xfc, !UPT ;  /* 0x00000001352f7892 */ /* 0x000fe4000f8efc3f */
[----:B------:R-:W-:-:S02]  /*3430*/  ULOP3.LUT UR48, UR51, 0x1, URZ, 0xfc, !UPT ;  /* 0x0000000133307892 */ /* 0x000fc4000f8efc3f */
[----:B------:R-:W-:Y:S01]  /*3440*/  IMAD.IADD R0, R33, 0x1, -R0 ;  /* 0x0000000121007824 */ /* 0x000fe200078e0a00 */
[----:B------:R-:W-:Y:S01]  /*3450*/  UMOV UR36, URZ ;  /* 0x0000003f00247c82 */ /* 0x000fe20008000000 */
[----:B------:R-:W-:Y:S01]  /*3460*/  UMOV UR55, URZ ;  /* 0x0000003f00377c82 */ /* 0x000fe20008000000 */
[----:B------:R-:W-:Y:S01]  /*3470*/  UMOV UR60, URZ ;  /* 0x0000003f003c7c82 */ /* 0x000fe20008000000 */
[C---:B-12---:R-:W-:Y:S01]  /*3480*/  IMAD.SHL.U32 R5, R0.reuse, 0x40, RZ ;  /* 0x0000004000057824 */ /* 0x046fe200078e00ff */
[----:B------:R-:W-:Y:S01]  /*3490*/  SHF.R.S32.HI R3, RZ, 0x1f, R0 ;  /* 0x0000001fff037819 */ /* 0x000fe20000011400 */
[C---:B------:R-:W-:Y:S01]  /*34a0*/  VIADD R88, R0.reuse, 0x1f ;  /* 0x0000001f00587836 */ /* 0x040fe20000000000 */
[-C--:B------:R-:W-:Y:S01]  /*34b0*/  LEA.HI R2, R0, R0.reuse, RZ, 0x1 ;  /* 0x0000000000027211 */ /* 0x080fe200078f08ff */
[----:B------:R-:W-:Y:S01]  /*34c0*/  UMOV UR37, URZ ;  /* 0x0000003f00257c82 */ /* 0x000fe20008000000 */
[----:B------:R-:W-:Y:S01]  /*34d0*/  LEA.HI R4, R3, R0, RZ, 0x5 ;  /* 0x0000000003047211 */ /* 0x000fe200078f28ff */
[----:B------:R-:W-:Y:S01]  /*34e0*/  UMOV UR38, URZ ;  /* 0x0000003f00267c82 */ /* 0x000fe20008000000 */
[----:B------:R-:W-:Y:S01]  /*34f0*/  SHF.R.S32.HI R2, RZ, 0x1, R2 ;  /* 0x00000001ff027819 */ /* 0x000fe20000011402 */
[----:B---3--:R-:W-:Y:S01]  /*3500*/  ULEA UR43, UR42, UR43, 0x18 ;  /* 0x0000002b2a2b7291 */ /* 0x008fe2000f8ec03f */
[----:B------:R-:W-:-:S02]  /*3510*/  SHF.R.S32.HI R4, RZ, 0x5, R4 ;  /* 0x00000005ff047819 */ /* 0x000fc40000011404 */
[-C--:B------:R-:W-:Y:S01]  /*3520*/  LEA.HI R7, R3, R0.reuse, RZ, 0x4 ;  /* 0x0000000003077211 */ /* 0x080fe200078f20ff */
[----:B------:R-:W-:Y:S01]  /*3530*/  UIADD3 UR49, UR43, 0x80, URZ ;  /* 0x000000802b317890 */ /* 0x000fe2000fffe03f */
[----:B------:R-:W-:Y:S01]  /*3540*/  LOP3.LUT R5, R5, 0x40, RZ, 0xc0, !PT ;  /* 0x0000004005057812 */ /* 0x000fe200078ec0ff */
[----:B----4-:R-:W-:Y:S01]  /*3550*/  IMAD.SHL.U32 R6, R4, 0x10, RZ ;  /* 0x0000001004067824 */ /* 0x010fe200078e00ff */
[----:B------:R-:W-:Y:S01]  /*3560*/  SHF.R.S32.HI R8, RZ, 0x4, R7 ;  /* 0x00000004ff087819 */ /* 0x000fe20000011407 */
[----:B------:R-:W-:Y:S01]  /*3570*/  IMAD.SHL.U32 R4, R2, 0x80, RZ ;  /* 0x0000008002047824 */ /* 0x000fe200078e00ff */
[----:B------:R-:W-:Y:S01]  /*3580*/  LEA.HI R2, R3, R0, RZ, 0x3 ;  /* 0x0000000003027211 */ /* 0x000fe200078f18ff */
[----:B------:R-:W-:Y:S01]  /*3590*/  @!UP0 UIADD3 UR49, UR43, URZ, URZ ;  /* 0x0000003f2b318290 */ /* 0x000fe2000fffe03f */
[----:B------:R-:W-:Y:S02]  /*35a0*/  LEA.HI R9, R7, R8, RZ, 0x1 ;  /* 0x0000000807097211 */ /* 0x000fe400078f08ff */
[----:B------:R-:W-:Y:S01]  /*35b0*/  LOP3.LUT R4, R4, 0x180, RZ, 0xc0, !PT ;  /* 0x0000018004047812 */ /* 0x000fe200078ec0ff */
[----:B------:R-:W-:Y:S01]  /*35c0*/  UIADD3 UR49, UR49, 0x38780, URZ ;  /* 0x0003878031317890 */ /* 0x000fe2000fffe03f */
[----:B------:R-:W-:-:S02]  /*35d0*/  LOP3.LUT R7, R5, 0x30, R6, 0xf8, !PT ;  /* 0x0000003005077812 */ /* 0x000fc400078ef806 */
[----:B------:R-:W-:Y:S02]  /*35e0*/  LOP3.LUT R9, R9, 0x7ffffe, RZ, 0xc0, !PT ;  /* 0x007ffffe09097812 */ /* 0x000fe400078ec0ff */
[----:B------:R-:W-:Y:S02]  /*35f0*/  LOP3.LUT R5, R4, R5, RZ, 0xfc, !PT ;  /* 0x0000000504057212 */ /* 0x000fe400078efcff */
[----:B------:R-:W-:Y:S01]  /*3600*/  LEA.HI R22, R3, R0, RZ, 0x7 ;  /* 0x0000000003167211 */ /* 0x000fe200078f38ff */
[----:B------:R-:W-:Y:S01]  /*3610*/  IMAD.IADD R9, R8, 0x1, -R9 ;  /* 0x0000000108097824 */ /* 0x000fe200078e0a09 */
[----:B------:R-:W-:Y:S02]  /*3620*/  LOP3.LUT R7, R7, 0x8, R2, 0xf8, !PT ;  /* 0x0000000807077812 */ /* 0x000fe400078ef802 */
[----:B------:R-:W-:Y:S02]  /*3630*/  SHF.R.U32.HI R5, RZ, 0x3, R5 ;  /* 0x00000003ff057819 */ /* 0x000fe40000011605 */
[----:B------:R-:W-:-:S02]  /*3640*/  SHF.R.S32.HI R22, RZ, 0x7, R22 ;  /* 0x00000007ff167819 */ /* 0x000fc40000011416 */
[----:B------:R-:W-:Y:S01]  /*3650*/  LOP3.LUT R5, R5, R7, R4, 0x1e, !PT ;  /* 0x0000000705057212 */ /* 0x000fe200078e1e04 */
[----:B------:R-:W-:Y:S02]  /*3660*/  IMAD.MOV.U32 R4, RZ, RZ, 0x1 ;  /* 0x00000001ff047424 */ /* 0x000fe400078e00ff */
[----:B------:R-:W-:-:S04]  /*3670*/  IMAD R2, R22, 0x4, R9 ;  /* 0x0000000416027824 */ /* 0x000fc800078e0209 */
[----:B------:R-:W-:-:S07]  /*3680*/  IMAD.U32 R23, R2, 0x200, R5 ;  /* 0x0000020002177824 */ /* 0x000fce00078e0005 */
.L_x_93:
[----:B--23--:R-:W1:Y:S02]  /*3690*/  LDC.64 R2, c[0x0][0x290] ;  /* 0x0000a400ff027b82 */ /* 0x00ce640000000a00 */
[----:B-1----:R-:W-:-:S05]  /*36a0*/  IMAD.WIDE R2, R18, 0xc, R2 ;  /* 0x0000000c12027825 */ /* 0x002fca00078e0202 */
[----:B------:R-:W2:Y:S01]  /*36b0*/  LDG.E R5, desc[UR56][R2.64+0x8] ;  /* 0x0000083802057981 */ /* 0x000ea2000c1e1900 */
[----:B------:R-:W-:Y:S01]  /*36c0*/  UMOV UR8, URZ ;  /* 0x0000003f00087c82 */ /* 0x000fe20008000000 */
[----:B------:R-:W-:Y:S01]  /*36d0*/  UMOV UR10, UR60 ;  /* 0x0000003c000a7c82 */ /* 0x000fe20008000000 */
[--C-:B------:R-:W-:Y:S01]  /*36e0*/  IMAD.MOV.U32 R89, RZ, RZ, R18.reuse ;  /* 0x000000ffff597224 */ /* 0x100fe200078e0012 */
[----:B-----5:R-:W1:Y:S01]  /*36f0*/  SHFL.IDX PT, R0, R22, RZ, 0x1f ;  /* 0x00001fff16007589 */ /* 0x020e6200000e0000 */
[----:B------:R-:W-:Y:S02]  /*3700*/  SHF.R.S32.HI R19, RZ, 0x1f, R18 ;  /* 0x0000001fff137819 */ /* 0x000fe40000011412 */
[----:B------:R-:W-:Y:S02]  /*3710*/  CS2R R86, SRZ ;  /* 0x0000000000567805 */ /* 0x000fe4000001ff00 */
[----:B------:R-:W-:Y:S02]  /*3720*/  CS2R R24, SRZ ;  /* 0x0000000000187805 */ /* 0x000fe4000001ff00 */
[----:B------:R-:W-:-:S02]  /*3730*/  CS2R R26, SRZ ;  /* 0x00000000001a7805 */ /* 0x000fc4000001ff00 */
[----:B------:R-:W-:Y:S02]  /*3740*/  CS2R R28, SRZ ;  /* 0x00000000001c7805 */ /* 0x000fe4000001ff00 */
[----:B------:R-:W-:Y:S02]  /*3750*/  CS2R R30, SRZ ;  /* 0x00000000001e7805 */ /* 0x000fe4000001ff00 */
[----:B------:R-:W-:Y:S02]  /*3760*/  CS2R R32, SRZ ;  /* 0x0000000000207805 */ /* 0x000fe4000001ff00 */
        /* <DEDUP_REMOVED lines=16> */
[----:B-1----:R-:W-:Y:S01]  /*3870*/  R2UR UR4, R0 ;  /* 0x00000000000472ca */ /* 0x002fe200000e0000 */
[----:B------:R-:W-:Y:S01]  /*3880*/  IMAD.U32 R0, RZ, RZ, UR37 ;  /* 0x00000025ff007e24 */ /* 0x000fe2000f8e00ff */
        /* <DEDUP_REMOVED lines=9> */
[----:B------:R-:W-:Y:S01]  /*3920*/  CS2R R84, SRZ ;  /* 0x0000000000547805 */ /* 0x000fe2000001ff00 */
[----:B------:R-:W-:-:S04]  /*3930*/  ULEA.HI UR5, UR4, UR4, URZ, 0x1 ;  /* 0x0000000404057291 */ /* 0x000fc8000f8f083f */
[----:B------:R-:W-:-:S04]  /*3940*/  ULOP3.LUT UR5, UR5, 0x1e, URZ, 0xc0, !UPT ;  /* 0x0000001e05057892 */ /* 0x000fc8000f8ec03f */
[----:B------:R-:W-:-:S04]  /*3950*/  UIADD3 UR5, UR4, -UR5, URZ ;  /* 0x8000000504057290 */ /* 0x000fc8000fffe03f */
[----:B------:R-:W-:-:S04]  /*3960*/  ULEA UR5, UR5, UR43, 0xd ;  /* 0x0000002b05057291 */ /* 0x000fc8000f8e683f */
[----:B------:R-:W-:-:S04]  /*3970*/  USHF.R.U32.HI UR5, URZ, 0x4, UR5 ;  /* 0x000000043f057899 */ /* 0x000fc80008011605 */
[----:B------:R-:W-:-:S04]  /*3980*/  ULOP3.LUT UR5, UR5, 0x3fff, URZ, 0xc0, !UPT ;  /* 0x00003fff05057892 */ /* 0x000fc8000f8ec03f */
[----:B------:R-:W-:Y:S01]  /*3990*/  ULOP3.LUT UR9, UR5, 0x10000, URZ, 0xfc, !UPT ;  /* 0x0001000005097892 */ /* 0x000fe2000f8efc3f */
[----:B--2---:R-:W-:-:S13]  /*39a0*/  ISETP.GE.AND P0, PT, R5, 0x1, PT ;  /* 0x000000010500780c */ /* 0x004fda0003f06270 */
[----:B------:R-:W-:Y:S05]  /*39b0*/  @!P0 BRA `(.L_x_29) ;  /* 0x0000000000d88947 */ /* 0x000fea0003800000 */
[----:B------:R-:W-:-:S06]  /*39c0*/  UISETP.NE.AND UP0, UPT, UR50, 0x3, UPT ;  /* 0x000000033200788c */ /* 0x000fcc000bf05270 */
[----:B------:R-:W-:-:S13]  /*39d0*/  PLOP3.LUT P1, PT, PT, PT, UP0, 0x80, 0x0 ;  /* 0x000000000000781c */ /* 0x000fda0003f2f008 */
[----:B------:R-:W-:Y:S05]  /*39e0*/  @!P1 BRA `(.L_x_30) ;  /* 0x0000000000049947 */ /* 0x000fea0003800000 */
[----:B------:R-:W-:Y:S01]  /*39f0*/  BPT.TRAP 0x1 ;  /* 0x000000040000795c */ /* 0x000fe20000300000 */
.L_x_30:
[----:B------:R-:W-:Y:S01]  /*3a00*/  ULEA UR4, UR60, UR43, 0x3 ;  /* 0x0000002b3c047291 */ /* 0x000fe2000f8e183f */
[----:B------:R-:W-:-:S05]  /*3a10*/  IMAD.U32 R0, RZ, RZ, UR37 ;  /* 0x00000025ff007e24 */ /* 0x000fca000f8e00ff */
[----:B------:R-:W-:-:S04]  /*3a20*/  SHF.L.U32 R0, R0, 0x1f, RZ ;  /* 0x0000001f00007819 */ /* 0x000fc800000006ff */
[----:B------:R1:W2:Y:S01]  /*3a30*/  SYNCS.PHASECHK.TRANS64.TRYWAIT P0, [UR4+0x38480], R0 ;  /* 0x03848000ff0075a7 */ /* 0x0002a20008000144 */
[----:B------:R-:W-:Y:S05]  /*3a40*/  @!P1 BRA `(.L_x_31) ;  /* 0x0000000000049947 */ /* 0x000fea0003800000 */
[----:B------:R-:W-:Y:S01]  /*3a50*/  BPT.TRAP 0x1 ;  /* 0x000000040000795c */ /* 0x000fe20000300000 */
.L_x_31:
[----:B--2---:R-:W-:Y:S05]  /*3a60*/  @P0 BRA `(.L_x_32) ;  /* 0x0000000000080947 */ /* 0x004fea0003800000 */
[----:B------:R-:W2:Y:S02]  /*3a70*/  SYNCS.PHASECHK.TRANS64.TRYWAIT P0, [UR4+0x38480], R0 ;  /* 0x03848000ff0075a7 */ /* 0x000ea40008000144 */
[----:B--2---:R-:W-:Y:S05]  /*3a80*/  @!P0 BRA `(.L_x_33) ;  /* 0x0000008800088947 */ /* 0x004fea0003800000 */
.L_x_32:
[----:B------:R-:W-:Y:S01]  /*3a90*/  UIADD3 UR4, UR43, 0x18000, URZ ;  /* 0x000180002b047890 */ /* 0x000fe2000fffe03f */
[----:B------:R-:W-:Y:S01]  /*3aa0*/  WARPGROUP.ARRIVE ;  /* 0x00000000000079c5 */ /* 0x000fe20000000000 */
[----:B------:R-:W-:Y:S02]  /*3ab0*/  ULEA UR8, UR60, UR9, 0xa ;  /* 0x000000093c087291 */ /* 0x000fe4000f8e503f */
[----:B------:R-:W-:Y:S01]  /*3ac0*/  USHF.R.U32.HI UR4, URZ, 0x4, UR4 ;  /* 0x000000043f047899 */ /* 0x000fe20008011604 */
[----:B------:R-:W-:Y:S01]  /*3ad0*/  UMOV UR5, 0x40000040 ;  /* 0x4000004000057882 */ /* 0x000fe20000000000 */
[----:B------:R-:W-:Y:S02]  /*3ae0*/  UMOV UR7, 0x40000040 ;  /* 0x4000004000077882 */ /* 0x000fe40000000000 */
[----:B------:R-:W-:-:S04]  /*3af0*/  ULOP3.LUT UR4, UR4, 0x3fff, URZ, 0xc0, !UPT ;  /* 0x00003fff04047892 */ /* 0x000fc8000f8ec03f */
[----:B------:R-:W-:-:S04]  /*3b00*/  ULOP3.LUT UR4, UR4, 0x10000, URZ, 0xfc, !UPT ;  /* 0x0001000004047892 */ /* 0x000fc8000f8efc3f */
[----:B------:R-:W-:-:S03]  /*3b10*/  ULEA UR10, UR60, UR4, 0xa ;  /* 0x000000043c0a7291 */ /* 0x000fc6000f8e503f */
[----:B------:R-:W-:-:S04]  /*3b20*/  UMOV UR4, UR8 ;  /* 0x0000000800047c82 */ /* 0x000fc80008000000 */
[----:B------:R-:W-:Y:S02]  /*3b30*/  UMOV UR6, UR10 ;  /* 0x0000000a00067c82 */ /* 0x000fe40008000000 */
[----:B------:R-:W-:Y:S01]  /*3b40*/  QGMMA.64x128x32.F32.E4M3.E4M3 R24, gdesc[UR4], RZ, !UPT, gsb0 ;  /* 0x01e00000041879f3 */ /* 0x000fe2000c0008ff */
[----:B------:R-:W-:Y:S02]  /*3b50*/  UIADD3 UR4, UR8, 0x2, URZ ;  /* 0x0000000208047890 */ /* 0x000fe4000fffe03f */
[----:B------:R-:W-:Y:S01]  /*3b60*/  UIADD3 UR6, UR10, 0x2, URZ ;  /* 0x000000020a067890 */ /* 0x000fe2000fffe03f */
[----:B------:R-:W-:Y:S01]  /*3b70*/  UMOV UR5, 0x40000040 ;  /* 0x4000004000057882 */ /* 0x000fe20000000000 */
[----:B------:R-:W-:Y:S01]  /*3b80*/  UMOV UR7, 0x40000040 ;  /* 0x4000004000077882 */ /* 0x000fe20000000000 */
[----:B------:R-:W-:Y:S02]  /*3b90*/  WARPGROUP.DEPBAR.LE gsb0, 0x0 ;  /* 0x00008000000079c5 */ /* 0x000fe40000010000 */
[----:B------:R-:W-:-:S06]  /*3ba0*/  WARPGROUP.ARRIVE ;  /* 0x00000000000079c5 */ /* 0x000fcc0000000000 */
[----:B------:R-:W-:Y:S01]  /*3bb0*/  QGMMA.64x128x32.F32.E4M3.E4M3 R24, gdesc[UR4], R24, gsb0 ;  /* 0x01e00000041879f3 */ /* 0x000fe20008000818 */
        /* <DEDUP_REMOVED lines=11> */
[----:B------:R-:W-:Y:S01]  /*3c70*/  UIADD3 UR10, UR60, 0x1, URZ ;  /* 0x000000013c0a7890 */ /* 0x000fe2000fffe03f */
[----:B------:R-:W-:-:S03]  /*3c80*/  UMOV UR8, 0x1 ;  /* 0x0000000100087882 */ /* 0x000fc60000000000 */
[----:B------:R-:W-:-:S04]  /*3c90*/  UISETP.NE.AND UP0, UPT, UR10, 0x6, UPT ;  /* 0x000000060a00788c */ /* 0x000fc8000bf05270 */
[----:B------:R-:W-:Y:S01]  /*3ca0*/  USEL UR10, UR10, URZ, UP0 ;  /* 0x0000003f0a0a7287 */ /* 0x000fe20008000000 */
[----:B------:R-:W-:Y:S02]  /*3cb0*/  WARPGROUP.DEPBAR.LE gsb0, 0x0 ;  /* 0x00008000000079c5 */ /* 0x000fe40000010000 */
[----:B------:R-:W-:-:S06]  /*3cc0*/  WARPGROUP.ARRIVE ;  /* 0x00000000000079c5 */ /* 0x000fcc0000000000 */
[----:B------:R-:W-:Y:S01]  /*3cd0*/  QGMMA.64x128x32.F32.E4M3.E4M3 R24, gdesc[UR4], R24, gsb0 ;  /* 0x01e00000041879f3 */ /* 0x000fe20008000818 */
[----:B------:R-:W-:-:S04]  /*3ce0*/  USEL UR4, URZ, 0x1, UP0 ;  /* 0x000000013f047887 */ /* 0x000fc80008000000 */
[----:B------:R-:W-:-:S06]  /*3cf0*/  ULOP3.LUT UR4, UR37, UR4, URZ, 0x3c, !UPT ;  /* 0x0000000425047292 */ /* 0x000fcc000f8e3c3f */
[----:B-12---:R-:W-:Y:S01]  /*3d00*/  IMAD.U32 R0, RZ, RZ, UR4 ;  /* 0x00000004ff007e24 */ /* 0x006fe2000f8e00ff */
[----:B------:R-:W-:-:S06]  /*3d10*/  WARPGROUP.DEPBAR.LE gsb0, 0x0 ;  /* 0x00008000000079c5 */ /* 0x000fcc0000010000 */
.L_x_29:
[----:B------:R-:W-:-:S05]  /*3d20*/  VIADD R2, R5, 0x7f ;  /* 0x0000007f05027836 */ /* 0x000fca0000000000 */
[----:B------:R-:W-:-:S04]  /*3d30*/  SHF.R.S32.HI R3, RZ, 0x1f, R2 ;  /* 0x0000001fff037819 */ /* 0x000fc80000011402 */
[----:B------:R-:W-:-:S04]  /*3d40*/  LEA.HI R3, R3, R2, RZ, 0x7 ;  /* 0x0000000203037211 */ /* 0x000fc800078f38ff */
[----:B------:R-:W-:-:S04]  /*3d50*/  SHF.R.S32.HI R3, RZ, 0x7, R3 ;  /* 0x00000007ff037819 */ /* 0x000fc80000011403 */
[----:B------:R-:W-:-:S05]  /*3d60*/  VIMNMX R2, R3, 0x1, PT ;  /* 0x0000000103027848 */ /* 0x000fca0003fe0100 */
[----:B------:R-:W-:-:S05]  /*3d70*/  IMAD.IADD R6, R3, 0x1, -R2 ;  /* 0x0000000103067824 */ /* 0x000fca00078e0a02 */
[----:B------:R-:W-:-:S13]  /*3d80*/  ISETP.GE.AND P0, PT, R6, 0x1, PT ;  /* 0x000000010600780c */ /* 0x000fda0003f06270 */
[----:B------:R-:W-:Y:S05]  /*3d90*/  @!P0 BRA `(.L_x_34) ;  /* 0x0000000400188947 */ /* 0x000fea0003800000 */
[----:B------:R-:W-:Y:S01]  /*3da0*/  IMAD.MOV.U32 R2, RZ, RZ, R6 ;  /* 0x000000ffff027224 */ /* 0x000fe200078e0006 */
[----:B------:R-:W-:-:S06]  /*3db0*/  UMOV UR11, UR60 ;  /* 0x0000003c000b7c82 */ /* 0x000fcc0008000000 */
.L_x_41:
[----:B------:R-:W-:-:S06]  /*3dc0*/  UISETP.NE.AND UP0, UPT, UR50, 0x3, UPT ;  /* 0x000000033200788c */ /* 0x000fcc000bf05270 */
[----:B------:R-:W-:-:S13]  /*3dd0*/  PLOP3.LUT P1, PT, PT, PT, UP0, 0x80, 0x0 ;  /* 0x000000000000781c */ /* 0x000fda0003f2f008 */
[----:B-12---:R-:W-:Y:S05]  /*3de0*/  @!P1 BRA `(.L_x_35) ;  /* 0x0000000000049947 */ /* 0x006fea0003800000 */
[----:B------:R-:W-:Y:S01]  /*3df0*/  BPT.TRAP 0x1 ;  /* 0x000000040000795c */ /* 0x000fe20000300000 */
.L_x_35:
[----:B------:R-:W-:Y:S01]  /*3e00*/  ULEA UR4, UR10, UR43, 0x3 ;  /* 0x0000002b0a047291 */ /* 0x000fe2000f8e183f */
[----:B------:R-:W-:-:S08]  /*3e10*/  SHF.L.U32 R3, R0, 0x1f, RZ ;  /* 0x0000001f00037819 */ /* 0x000fd000000006ff */
[----:B------:R1:W2:Y:S01]  /*3e20*/  SYNCS.PHASECHK.TRANS64.TRYWAIT P0, [UR4+0x38480], R3 ;  /* 0x03848003ff0075a7 */ /* 0x0002a20008000144 */
[----:B------:R-:W-:Y:S05]  /*3e30*/  @!P1 BRA `(.L_x_36) ;  /* 0x0000000000049947 */ /* 0x000fea0003800000 */
[----:B------:R-:W-:Y:S01]  /*3e40*/  BPT.TRAP 0x1 ;  /* 0x000000040000795c */ /* 0x000fe20000300000 */
.L_x_36:
[----:B--2---:R-:W-:Y:S05]  /*3e50*/  @P0 BRA `(.L_x_37) ;  /* 0x0000000000080947 */ /* 0x004fea0003800000 */
[----:B------:R-:W2:Y:S02]  /*3e60*/  SYNCS.PHASECHK.TRANS64.TRYWAIT P0, [UR4+0x38480], R3 ;  /* 0x03848003ff0075a7 */ /* 0x000ea40008000144 */
[----:B--2---:R-:W-:Y:S05]  /*3e70*/  @!P0 BRA `(.L_x_38) ;  /* 0x0000008400248947 */ /* 0x004fea0003800000 */
.L_x_37:
[----:B------:R-:W-:Y:S01]  /*3e80*/  UIADD3 UR4, UR43, 0x18000, URZ ;  /* 0x000180002b047890 */ /* 0x000fe2000fffe03f */
[----:B------:R-:W-:Y:S01]  /*3e90*/  WARPGROUP.ARRIVE ;  /* 0x00000000000079c5 */ /* 0x000fe20000000000 */
[----:B------:R-:W-:Y:S02]  /*3ea0*/  UISETP.NE.U32.AND UP0, UPT, UR8, URZ, UPT ;  /* 0x0000003f0800728c */ /* 0x000fe4000bf05070 */
[----:B------:R-:W-:Y:S02]  /*3eb0*/  USHF.R.U32.HI UR4, URZ, 0x4, UR4 ;  /* 0x000000043f047899 */ /* 0x000fe40008011604 */
[----:B------:R-:W-:Y:S02]  /*3ec0*/  ULEA UR12, UR10, UR9, 0xa ;  /* 0x000000090a0c7291 */ /* 0x000fe4000f8e503f */
[----:B------:R-:W-:Y:S01]  /*3ed0*/  ULOP3.LUT UR4, UR4, 0x3fff, URZ, 0xc0, !UPT ;  /* 0x00003fff04047892 */ /* 0x000fe2000f8ec03f */
[----:B------:R-:W-:Y:S01]  /*3ee0*/  UMOV UR5, 0x40000040 ;  /* 0x4000004000057882 */ /* 0x000fe20000000000 */
[----:B------:R-:W-:-:S02]  /*3ef0*/  UMOV UR7, 0x40000040 ;  /* 0x4000004000077882 */ /* 0x000fc40000000000 */
[----:B------:R-:W-:-:S04]  /*3f00*/  ULOP3.LUT UR4, UR4, 0x10000, URZ, 0xfc, !UPT ;  /* 0x0001000004047892 */ /* 0x000fc8000f8efc3f */
[----:B------:R-:W-:-:S03]  /*3f10*/  ULEA UR13, UR10, UR4, 0xa ;  /* 0x000000040a0d7291 */ /* 0x000fc6000f8e503f */
[----:B------:R-:W-:-:S04]  /*3f20*/  UMOV UR4, UR12 ;  /* 0x0000000c00047c82 */ /* 0x000fc80008000000 */
[----:B------:R-:W-:Y:S02]  /*3f30*/  UMOV UR6, UR13 ;  /* 0x0000000d00067c82 */ /* 0x000fe40008000000 */
[----:B------:R-:W-:Y:S01]  /*3f40*/  QGMMA.64x128x32.F32.E4M3.E4M3 R24, gdesc[UR4], R24, UP0, gsb0 ;  /* 0x01e00000041879f3 */ /* 0x000fe2000b800818 */
[----:B------:R-:W-:Y:S02]  /*3f50*/  UIADD3 UR4, UR12, 0x2, URZ ;  /* 0x000000020c047890 */ /* 0x000fe4000fffe03f */
[----:B------:R-:W-:Y:S01]  /*3f60*/  UIADD3 UR6, UR13, 0x2, URZ ;  /* 0x000000020d067890 */ /* 0x000fe2000fffe03f */
[----:B------:R-:W-:Y:S01]  /*3f70*/  UMOV UR5, 0x40000040 ;  /* 0x4000004000057882 */ /* 0x000fe20000000000 */
[----:B------:R-:W-:Y:S01]  /*3f80*/  UMOV UR7, 0x40000040 ;  /* 0x4000004000077882 */ /* 0x000fe20000000000 */
[----:B------:R-:W-:Y:S02]  /*3f90*/  WARPGROUP.DEPBAR.LE gsb0, 0x0 ;  /* 0x00008000000079c5 */ /* 0x000fe40000010000 */
[----:B------:R-:W-:-:S06]  /*3fa0*/  WARPGROUP.ARRIVE ;  /* 0x00000000000079c5 */ /* 0x000fcc0000000000 */
        /* <DEDUP_REMOVED lines=14> */
[----:B------:R-:W-:Y:S03]  /*4090*/  QGMMA.64x128x32.F32.E4M3.E4M3 R24, gdesc[UR4], R24, UP0, gsb0 ;  /* 0x01e00000041879f3 */ /* 0x000fe6000b800818 */
[----:B------:R-:W-:Y:S02]  /*40a0*/  WARPGROUP.DEPBAR.LE gsb0, 0x0 ;  /* 0x00008000000079c5 */ /* 0x000fe40000010000 */
[----:B------:R-:W-:Y:S05]  /*40b0*/  @!P1 BRA `(.L_x_39) ;  /* 0x0000000000049947 */ /* 0x000fea0003800000 */
[----:B------:R-:W-:Y:S01]  /*40c0*/  BPT.TRAP 0x1 ;  /* 0x000000040000795c */ /* 0x000fe20000300000 */
.L_x_39:
[----:B------:R-:W-:Y:S02]  /*40d0*/  UISETP.GT.U32.AND UP0, UPT, UR52, 0x1, UPT ;  /* 0x000000013400788c */ /* 0x000fe4000bf04070 */
[----:B------:R-:W-:-:S04]  /*40e0*/  ULEA UR4, UR11, UR43, 0x3 ;  /* 0x0000002b0b047291 */ /* 0x000fc8000f8e183f */
[----:B------:R-:W-:Y:S01]  /*40f0*/  UIADD3 UR4, UR4, 0x384b0, URZ ;  /* 0x000384b004047890 */ /* 0x000fe2000fffe03f */
[----:B------:R-:W-:-:S03]  /*4100*/  PLOP3.LUT P0, PT, PT, PT, UP0, 0x80, 0x0 ;  /* 0x000000000000781c */ /* 0x000fc60003f0f008 */
[----:B------:R-:W-:-:S09]  /*4110*/  UPRMT UR4, URZ, 0x654, UR4 ;  /* 0x000006543f047896 */ /* 0x000fd20008000004 */
[----:B------:R-:W-:Y:S01]  /*4120*/  SYNCS.ARRIVE.TRANS64.RED.A1T0 RZ, [UR4], RZ ;  /* 0x000000ffffff79a7 */ /* 0x000fe20008100404 */
[----:B------:R-:W-:Y:S05]  /*4130*/  @P0 BRA `(.L_x_40) ;  /* 0x0000000000040947 */ /* 0x000fea0003800000 */
[----:B------:R-:W-:Y:S01]  /*4140*/  BPT.TRAP 0x1 ;  /* 0x000000040000795c */ /* 0x000fe20000300000 */
.L_x_40:
[----:B------:R-:W-:Y:S01]  /*4150*/  UIADD3 UR10, UR10, 0x1, URZ ;  /* 0x000000010a0a7890 */ /* 0x000fe2000fffe03f */
[C---:B------:R-:W-:Y:S01]  /*4160*/  ISETP.GT.AND P0, PT, R2.reuse, 0x1, PT ;  /* 0x000000010200780c */ /* 0x040fe20003f04270 */
[----:B------:R-:W-:Y:S01]  /*4170*/  UIADD3 UR11, UR11, 0x1, URZ ;  /* 0x000000010b0b7890 */ /* 0x000fe2000fffe03f */
[----:B------:R-:W-:Y:S01]  /*4180*/  VIADD R2, R2, 0xffffffff ;  /* 0xffffffff02027836 */ /* 0x000fe20000000000 */
[----:B------:R-:W-:Y:S02]  /*4190*/  UISETP.NE.AND UP0, UPT, UR10, 0x6, UPT ;  /* 0x000000060a00788c */ /* 0x000fe4000bf05270 */
[----:B------:R-:W-:Y:S02]  /*41a0*/  UISETP.NE.AND UP1, UPT, UR11, 0x6, UPT ;  /* 0x000000060b00788c */ /* 0x000fe4000bf25270 */
[----:B------:R-:W-:Y:S02]  /*41b0*/  USEL UR4, URZ, 0x1, UP0 ;  /* 0x000000013f047887 */ /* 0x000fe40008000000 */
[----:B------:R-:W-:-:S02]  /*41c0*/  USEL UR10, UR10, URZ, UP0 ;  /* 0x0000003f0a0a7287 */ /* 0x000fc40008000000 */
[----:B------:R-:W-:Y:S02]  /*41d0*/  USEL UR11, UR11, URZ, UP1 ;  /* 0x0000003f0b0b7287 */ /* 0x000fe40008800000 */
[----:B------:R-:W-:Y:S01]  /*41e0*/  LOP3.LUT R0, R0, UR4, RZ, 0x3c, !PT ;  /* 0x0000000400007c12 */ /* 0x000fe2000f8e3cff */
[----:B------:R-:W-:Y:S09]  /*41f0*/  @P0 BRA `(.L_x_41) ;  /* 0xfffffff800f00947 */ /* 0x000ff2000383ffff */
.L_x_34:
[----:B------:R-:W-:-:S13]  /*4200*/  ISETP.GE.AND P0, PT, R5, 0x1, PT ;  /* 0x000000010500780c */ /* 0x000fda0003f06270 */
[----:B------:R-:W-:Y:S05]  /*4210*/  @!P0 BRA `(.L_x_42) ;  /* 0x0000000000408947 */ /* 0x000fea0003800000 */
[----:B------:R-:W-:-:S06]  /*4220*/  UISETP.NE.AND UP0, UPT, UR50, 0x3, UPT ;  /* 0x000000033200788c */ /* 0x000fcc000bf05270 */
[----:B------:R-:W-:-:S13]  /*4230*/  PLOP3.LUT P0, PT, PT, PT, UP0, 0x80, 0x0 ;  /* 0x000000000000781c */ /* 0x000fda0003f0f008 */
[----:B------:R-:W-:Y:S05]  /*4240*/  @!P0 BRA `(.L_x_43) ;  /* 0x0000000000048947 */ /* 0x000fea0003800000 */
[----:B------:R-:W-:Y:S01]  /*4250*/  BPT.TRAP 0x1 ;  /* 0x000000040000795c */ /* 0x000fe20000300000 */
.L_x_43:
[----:B------:R-:W-:Y:S01]  /*4260*/  VIADD R0, R6, UR60 ;  /* 0x0000003c06007c36 */ /* 0x000fe20008000000 */
[----:B------:R-:W-:-:S03]  /*4270*/  UISETP.GT.U32.AND UP0, UPT, UR52, 0x1, UPT ;  /* 0x000000013400788c */ /* 0x000fc6000bf04070 */
[----:B-12---:R-:W-:-:S03]  /*4280*/  IMAD.WIDE.U32 R2, R0, -0x55555555, RZ ;  /* 0xaaaaaaab00027825 */ /* 0x006fc600078e00ff */
[----:B------:R-:W-:Y:S02]  /*4290*/  PLOP3.LUT P0, PT, PT, PT, UP0, 0x80, 0x0 ;  /* 0x000000000000781c */ /* 0x000fe40003f0f008 */
[----:B------:R-:W-:-:S05]  /*42a0*/  SHF.R.U32.HI R3, RZ, 0x2, R3 ;  /* 0x00000002ff037819 */ /* 0x000fca0000011603 */
[----:B------:R-:W-:-:S05]  /*42b0*/  IMAD R0, R3, -0x6, R0 ;  /* 0xfffffffa03007824 */ /* 0x000fca00078e0200 */
[----:B------:R-:W-:-:S05]  /*42c0*/  LEA R0, R0, UR43, 0x3 ;  /* 0x0000002b00007c11 */ /* 0x000fca000f8e18ff */
[----:B------:R-:W-:-:S05]  /*42d0*/  VIADD R0, R0, 0x384b0 ;  /* 0x000384b000007836 */ /* 0x000fca0000000000 */
[----:B------:R-:W-:-:S04]  /*42e0*/  PRMT R0, RZ, 0x654, R0 ;  /* 0x00000654ff007816 */ /* 0x000fc80000000000 */
[----:B------:R3:W-:Y:S01]  /*42f0*/  SYNCS.ARRIVE.TRANS64.RED.A1T0 RZ, [R0+URZ], RZ ;  /* 0x000000ff00ff79a7 */ /* 0x0007e2000810043f */
[----:B------:R-:W-:Y:S05]  /*4300*/  @P0 BRA `(.L_x_42) ;  /* 0x0000000000040947 */ /* 0x000fea0003800000 */
[----:B------:R-:W-:Y:S01]  /*4310*/  BPT.TRAP 0x1 ;  /* 0x000000040000795c */ /* 0x000fe20000300000 */
.L_x_42:
[----:B------:R-:W-:Y:S02]  /*4320*/  R2UR UR4, R5 ;  /* 0x00000000050472ca */ /* 0x000fe400000e0000 */
[----:B------:R-:W-:Y:S02]  /*4330*/  R2UR UR45, R16 ;  /* 0x00000000102d72ca */ /* 0x000fe400000e0000 */
[----:B------:R-:W-:Y:S02]  /*4340*/  R2UR UR46, R17 ;  /* 0x00000000112e72ca */ /* 0x000fe400000e0000 */
[----:B------:R-:W-:-:S07]  /*4350*/  LOP3.LUT P0, RZ, R4, 0xff, RZ, 0xc0, !PT ;  /* 0x000000ff04ff7812 */ /* 0x000fce000780c0ff */
[----:B------:R-:W-:Y:S02]  /*4360*/  UIADD3 UR4, UR4, 0x7f, URZ ;  /* 0x0000007f04047890 */ /* 0x000fe4000fffe03f */
[----:B------:R-:W-:Y:S02]  /*4370*/  USHF.L.U32 UR45, UR45, 0x7, URZ ;  /* 0x000000072d2d7899 */ /* 0x000fe4000800063f */
[----:B------:R-:W-:Y:S02]  /*4380*/  USHF.R.S32.HI UR5, URZ, 0x1f, UR4 ;  /* 0x0000001f3f057899 */ /* 0x000fe40008011404 */
[----:B------:R-:W-:Y:S02]  /*4390*/  USHF.L.U32 UR46, UR46, 0x7, URZ ;  /* 0x000000072e2e7899 */ /* 0x000fe4000800063f */
[----:B------:R-:W-:Y:S02]  /*43a0*/  ULEA.HI UR5, UR5, UR4, URZ, 0x7 ;  /* 0x0000000405057291 */ /* 0x000fe4000f8f383f */
[----:B------:R-:W-:-:S02]  /*43b0*/  UIADD3 UR4, UR43, 0x30000, URZ ;  /* 0x000300002b047890 */ /* 0x000fc4000fffe03f */
[----:B------:R-:W-:Y:S02]  /*43c0*/  USHF.R.S32.HI UR5, URZ, 0x7, UR5 ;  /* 0x000000073f057899 */ /* 0x000fe40008011405 */
[----:B------:R-:W-:Y:S02]  /*43d0*/  ULOP3.LUT UP2, URZ, UR4, 0x3ff, URZ, 0xc0, !UPT ;  /* 0x000003ff043f7892 */ /* 0x000fe4000f84c03f */
[----:B------:R-:W-:Y:S02]  /*43e0*/  UIADD3 UR60, UR5, UR60, URZ ;  /* 0x0000003c053c7290 */ /* 0x000fe4000fffe03f */
[----:B------:R-:W-:Y:S02]  /*43f0*/  UISETP.GE.U32.AND UP1, UPT, UR5, 0x6, UPT ;  /* 0x000000060500788c */ /* 0x000fe4000bf26070 */
[----:B------:R-:W-:Y:S01]  /*4400*/  UISETP.GT.U32.AND UP0, UPT, UR60, 0x5, UPT ;  /* 0x000000053c00788c */ /* 0x000fe2000bf04070 */
[----:B------:R-:W-:-:S03]  /*4410*/  PLOP3.LUT P1, PT, PT, PT, UP2, 0x80, 0x0 ;  /* 0x000000000000781c */ /* 0x000fc60003f2f028 */
[----:B------:R-:W-:-:S04]  /*4420*/  UISETP.LT.U32.AND UP0, UPT, UR5, 0x6, UP0 ;  /* 0x000000060500788c */ /* 0x000fc80008701070 */
[----:B------:R-:W-:Y:S02]  /*4430*/  USEL UR6, URZ, 0x1, !UP0 ;  /* 0x000000013f067887 */ /* 0x000fe4000c000000 */
[----:B------:R-:W-:Y:S02]  /*4440*/  @UP1 UIMAD.WIDE.U32 UR4, UR60, -0x55555555, URZ ;  /* 0xaaaaaaab3c0418a5 */ /* 0x000fe4000f8e003f */
[----:B------:R-:W-:Y:S02]  /*4450*/  ULOP3.LUT UR37, UR37, UR6, URZ, 0x3c, !UPT ;  /* 0x0000000625257292 */ /* 0x000fe4000f8e3c3f */
[----:B------:R-:W-:-:S04]  /*4460*/  @UP1 USHF.R.U32.HI UR4, URZ, 0x2, UR5 ;  /* 0x000000023f041899 */ /* 0x000fc80008011605 */
[----:B------:R-:W-:Y:S01]  /*4470*/  @UP1 ULOP3.LUT UR37, UR37, 0x1, UR4, 0x78, !UPT ;  /* 0x0000000125251892 */ /* 0x000fe2000f8e7804 */
[----:B------:R-:W-:Y:S11]  /*4480*/  @!P0 BRA `(.L_x_44) ;  /* 0x00000000000c8947 */ /* 0x000ff60003800000 */
[----:B------:R-:W-:-:S04]  /*4490*/  DEPBAR {5,4,3,2,1,0} ;  /* 0x0000003f0000791a */ /* 0x000fc80000000000 */
[----:B------:R4:W-:Y:S02]  /*44a0*/  UTMACCTL.IV [UR58] ;  /* 0x000000003a0079b9 */ /* 0x0009e40008000000 */
[----:B----4-:R-:W-:Y:S01]  /*44b0*/  NOP ;  /* 0x0000000000007918 */ /* 0x010fe20000000000 */
.L_x_44:
[----:B------:R-:W-:Y:S05]  /*44c0*/  @!P1 BRA `(.L_x_45) ;  /* 0x00000000007c9947 */ /* 0x000fea0003800000 */
[----:B------:R-:W-:Y:S01]  /*44d0*/  MOV R2, 0x0 ;  /* 0x0000000000027802 */ /* 0x000fe20000000f00 */
[----:B------:R-:W-:Y:S01]  /*44e0*/  ULDC.64 UR4, c[0x4][0x68] ;  /* 0x01001a0000047ab9 */ /* 0x000fe20000000a00 */
[----:B------:R-:W-:Y:S01]  /*44f0*/  ULDC.64 UR6, c[0x4][0x8] ;  /* 0x0100020000067ab9 */ /* 0x000fe20000000a00 */
[----:B------:R-:W-:Y:S01]  /*4500*/  IMAD.U32 R4, RZ, RZ, UR4 ;  /* 0x00000004ff047e24 */ /* 0x000fe2000f8e00ff */
[----:B------:R4:W1:Y:S01]  /*4510*/  LDC.64 R14, c[0x4][R2] ;  /* 0x01000000020e7b82 */ /* 0x0008620000000a00 */
[----:B------:R-:W-:Y:S01]  /*4520*/  IMAD.U32 R5, RZ, RZ, UR5 ;  /* 0x00000005ff057e24 */ /* 0x000fe2000f8e00ff */
[----:B------:R-:W-:Y:S01]  /*4530*/  ULDC.64 UR4, c[0x4][0x70] ;  /* 0x01001c0000047ab9 */ /* 0x000fe20000000a00 */
[----:B------:R-:W-:Y:S02]  /*4540*/  IMAD.U32 R10, RZ, RZ, UR6 ;  /* 0x00000006ff0a7e24 */ /* 0x000fe4000f8e00ff */
[----:B------:R-:W-:Y:S02]  /*4550*/  IMAD.U32 R6, RZ, RZ, UR4 ;  /* 0x00000004ff067e24 */ /* 0x000fe4000f8e00ff */
[----:B------:R-:W-:-:S02]  /*4560*/  IMAD.U32 R7, RZ, RZ, UR5 ;  /* 0x00000005ff077e24 */ /* 0x000fc4000f8e00ff */
[----:B------:R-:W-:Y:S02]  /*4570*/  IMAD.U32 R11, RZ, RZ, UR7 ;  /* 0x00000007ff0b7e24 */ /* 0x000fe4000f8e00ff */
[----:B--2---:R-:W-:Y:S02]  /*4580*/  IMAD.MOV.U32 R8, RZ, RZ, 0x70 ;  /* 0x00000070ff087424 */ /* 0x004fe400078e00ff */
[----:B------:R-:W-:Y:S02]  /*4590*/  IMAD.MOV.U32 R12, RZ, RZ, 0x1 ;  /* 0x00000001ff0c7424 */ /* 0x000fe400078e00ff */
[----:B----4-:R-:W-:-:S07]  /*45a0*/  IMAD.MOV.U32 R13, RZ, RZ, RZ ;  /* 0x000000ffff0d7224 */ /* 0x010fce00078e00ff */
[----:B------:R-:W-:-:S07]  /*45b0*/  LEPC R20, `(.L_x_46) ;  /* 0x000000001014794e */ /* 0x000fce0000000000 */
[----:B-1-3--:R-:W-:Y:S05]  /*45c0*/  CALL.ABS.NOINC R14 ;  /* 0x000000000e007343 */ /* 0x00afea0003c00000 */
.L_x_46:
[----:B------:R-:W1:Y:S01]  /*45d0*/  LDC.64 R2, c[0x4][R2] ;  /* 0x0100000002027b82 */ /* 0x000e620000000a00 */
[----:B------:R-:W-:Y:S01]  /*45e0*/  ULDC.64 UR4, c[0x4][0x68] ;  /* 0x01001a0000047ab9 */ /* 0x000fe20000000a00 */
[----:B------:R-:W-:Y:S01]  /*45f0*/  ULDC.64 UR6, c[0x4][0x8] ;  /* 0x0100020000067ab9 */ /* 0x000fe20000000a00 */
[----:B------:R-:W-:Y:S02]  /*4600*/  IMAD.U32 R4, RZ, RZ, UR4 ;  /* 0x00000004ff047e24 */ /* 0x000fe4000f8e00ff */
[----:B------:R-:W-:Y:S01]  /*4610*/  IMAD.U32 R5, RZ, RZ, UR5 ;  /* 0x00000005ff057e24 */ /* 0x000fe2000f8e00ff */
[----:B------:R-:W-:Y:S01]  /*4620*/  ULDC.64 UR4, c[0x4][0x70] ;  /* 0x01001c0000047ab9 */ /* 0x000fe20000000a00 */
[----:B------:R-:W-:Y:S02]  /*4630*/  IMAD.U32 R10, RZ, RZ, UR6 ;  /* 0x00000006ff0a7e24 */ /* 0x000fe4000f8e00ff */
[----:B------:R-:W-:Y:S02]  /*4640*/  IMAD.U32 R6, RZ, RZ, UR4 ;  /* 0x00000004ff067e24 */ /* 0x000fe4000f8e00ff */
[----:B------:R-:W-:-:S02]  /*4650*/  IMAD.U32 R7, RZ, RZ, UR5 ;  /* 0x00000005ff077e24 */ /* 0x000fc4000f8e00ff */
[----:B------:R-:W-:Y:S02]  /*4660*/  IMAD.U32 R11, RZ, RZ, UR7 ;  /* 0x00000007ff0b7e24 */ /* 0x000fe4000f8e00ff */
[----:B------:R-:W-:Y:S02]  /*4670*/  IMAD.MOV.U32 R8, RZ, RZ, 0x70 ;  /* 0x00000070ff087424 */ /* 0x000fe400078e00ff */
[----:B------:R-:W-:Y:S02]  /*4680*/  IMAD.MOV.U32 R12, RZ, RZ, 0x1 ;  /* 0x00000001ff0c7424 */ /* 0x000fe400078e00ff */
[----:B------:R-:W-:-:S07]  /*4690*/  IMAD.MOV.U32 R13, RZ, RZ, RZ ;  /* 0x000000ffff0d7224 */ /* 0x000fce00078e00ff */
[----:B------:R-:W-:-:S07]  /*46a0*/  LEPC R20, `(.L_x_45) ;  /* 0x000000001014794e */ /* 0x000fce0000000000 */
[----:B-1----:R-:W-:Y:S05]  /*46b0*/  CALL.ABS.NOINC R2 ;  /* 0x0000000002007343 */ /* 0x002fea0003c00000 */
.L_x_45:
[----:B------:R-:W-:Y:S02]  /*46c0*/  ULDC.64 UR4, c[0x0][0x590] ;  /* 0x0001640000047ab9 */ /* 0x000fe40000000a00 */
[----:B------:R-:W-:-:S04]  /*46d0*/  ISETP.NE.U32.AND P0, PT, RZ, UR4, PT ;  /* 0x00000004ff007c0c */ /* 0x000fc8000bf05070 */
[----:B------:R-:W-:-:S13]  /*46e0*/  ISETP.NE.AND.EX P0, PT, RZ, UR5, PT, P0 ;  /* 0x00000005ff007c0c */ /* 0x000fda000bf05300 */
[----:B------:R-:W-:Y:S05]  /*46f0*/  @!P0 BRA `(.L_x_47) ;  /* 0x0000000000148947 */ /* 0x000fea0003800000 */
[----:B------:R-:W-:-:S04]  /*4700*/  LEA R2, P0, R18, UR4, 0x3 ;  /* 0x0000000412027c11 */ /* 0x000fc8000f8018ff */
[----:B-12---:R-:W-:-:S06]  /*4710*/  LEA.HI.X R3, R18, UR5, R19, 0x3, P0 ;  /* 0x0000000512037c11 */ /* 0x006fcc00080f1c13 */
[----:B------:R-:W3:Y:S04]  /*4720*/  LDG.E.64 R2, desc[UR56][R2.64] ;  /* 0x0000003802027981 */ /* 0x000ee8000c1e1b00 */
[----:B---3--:R1:W5:Y:S01]  /*4730*/  LD.E R0, desc[UR56][R2.64] ;  /* 0x0000003802007980 */ /* 0x008362000c101900 */
[----:B------:R-:W-:Y:S05]  /*4740*/  BRA `(.L_x_48) ;  /* 0x0000000000307947 */ /* 0x000fea0003800000 */
.L_x_47:
[----:B------:R-:W-:Y:S02]  /*4750*/  ULDC.64 UR4, c[0x0][0x588] ;  /* 0x0001620000047ab9 */ /* 0x000fe40000000a00 */
[----:B------:R-:W-:-:S04]  /*4760*/  ISETP.NE.U32.AND P0, PT, RZ, UR4, PT ;  /* 0x00000004ff007c0c */ /* 0x000fc8000bf05070 */
[----:B------:R-:W-:-:S13]  /*4770*/  ISETP.NE.AND.EX P0, PT, RZ, UR5, PT, P0 ;  /* 0x00000005ff007c0c */ /* 0x000fda000bf05300 */
[----:B------:R-:W-:Y:S05]  /*4780*/  @!P0 BRA `(.L_x_49) ;  /* 0x0000000000188947 */ /* 0x000fea0003800000 */
[----:B-12---:R-:W1:Y:S01]  /*4790*/  LDC.64 R2, c[0x0][0x588] ;  /* 0x00016200ff027b82 */ /* 0x006e620000000a00 */
[----:B------:R-:W-:Y:S02]  /*47a0*/  ULDC UR4, c[0x0][0x598] ;  /* 0x0001660000047ab9 */ /* 0x000fe40000000800 */
[----:B------:R-:W-:-:S04]  /*47b0*/  IMAD R5, R18, UR4, RZ ;  /* 0x0000000412057c24 */ /* 0x000fc8000f8e02ff */
[----:B-1----:R-:W-:-:S05]  /*47c0*/  IMAD.WIDE R2, R5, 0x4, R2 ;  /* 0x0000000405027825 */ /* 0x002fca00078e0202 */
[----:B---3--:R2:W5:Y:S01]  /*47d0*/  LDG.E R0, desc[UR56][R2.64] ;  /* 0x0000003802007981 */ /* 0x008562000c1e1900 */
[----:B------:R-:W-:Y:S05]  /*47e0*/  BRA `(.L_x_48) ;  /* 0x0000000000087947 */ /* 0x000fea0003800000 */
.L_x_49:
[----:B------:R-:W-:Y:S02]  /*47f0*/  ULDC UR4, c[0x0][0x580] ;  /* 0x0001600000047ab9 */ /* 0x000fe40000000800 */
[----:B---3--:R-:W-:-:S07]  /*4800*/  IMAD.U32 R0, RZ, RZ, UR4 ;  /* 0x00000004ff007e24 */ /* 0x008fce000f8e00ff */
.L_x_48:
[----:B------:R-:W-:Y:S02]  /*4810*/  ULDC.64 UR4, c[0x0][0x5b8] ;  /* 0x00016e0000047ab9 */ /* 0x000fe40000000a00 */
[----:B------:R-:W-:-:S04]  /*4820*/  ISETP.NE.U32.AND P0, PT, RZ, UR4, PT ;  /* 0x00000004ff007c0c */ /* 0x000fc8000bf05070 */
[----:B------:R-:W-:-:S13]  /*4830*/  ISETP.NE.AND.EX P0, PT, RZ, UR5, PT, P0 ;  /* 0x00000005ff007c0c */ /* 0x000fda000bf05300 */
[----:B------:R-:W-:Y:S05]  /*4840*/  @!P0 BRA `(.L_x_50) ;  /* 0x0000000000148947 */ /* 0x000fea0003800000 */
[----:B------:R-:W-:-:S04]  /*4850*/  LEA R4, P0, R18, UR4, 0x3 ;  /* 0x0000000412047c11 */ /* 0x000fc8000f8018ff */
[----:B------:R-:W-:-:S05]  /*4860*/  LEA.HI.X R5, R18, UR5, R19, 0x3, P0 ;  /* 0x0000000512057c11 */ /* 0x000fca00080f1c13 */
[----:B-12---:R-:W2:Y:S04]  /*4870*/  LDG.E.64 R2, desc[UR56][R4.64] ;  /* 0x0000003804027981 */ /* 0x006ea8000c1e1b00 */
[----:B--2---:R2:W5:Y:S01]  /*4880*/  LD.E R2, desc[UR56][R2.64] ;  /* 0x0000003802027980 */ /* 0x004562000c101900 */
[----:B------:R-:W-:Y:S05]  /*4890*/  BRA `(.L_x_51) ;  /* 0x0000000000307947 */ /* 0x000fea0003800000 */
.L_x_50:
[----:B------:R-:W-:Y:S02]  /*48a0*/  ULDC.64 UR4, c[0x0][0x5b0] ;  /* 0x00016c0000047ab9 */ /* 0x000fe40000000a00 */
[----:B------:R-:W-:-:S04]  /*48b0*/  ISETP.NE.U32.AND P0, PT, RZ, UR4, PT ;  /* 0x00000004ff007c0c */ /* 0x000fc8000bf05070 */
[----:B------:R-:W-:-:S13]  /*48c0*/  ISETP.NE.AND.EX P0, PT, RZ, UR5, PT, P0 ;  /* 0x00000005ff007c0c */ /* 0x000fda000bf05300 */
[----:B------:R-:W-:Y:S05]  /*48d0*/  @!P0 BRA `(.L_x_52) ;  /* 0x0000000000188947 */ /* 0x000fea0003800000 */
[----:B-12---:R-:W1:Y:S01]  /*48e0*/  LDC.64 R2, c[0x0][0x5b0] ;  /* 0x00016c00ff027b82 */ /* 0x006e620000000a00 */
[----:B------:R-:W-:Y:S02]  /*48f0*/  ULDC UR4, c[0x0][0x5c0] ;  /* 0x0001700000047ab9 */ /* 0x000fe40000000800 */
[----:B------:R-:W-:-:S04]  /*4900*/  IMAD R5, R18, UR4, RZ ;  /* 0x0000000412057c24 */ /* 0x000fc8000f8e02ff */
[----:B-1----:R-:W-:-:S06]  /*4910*/  IMAD.WIDE R2, R5, 0x4, R2 ;  /* 0x0000000405027825 */ /* 0x002fcc00078e0202 */
[----:B------:R1:W5:Y:S01]  /*4920*/  LDG.E R2, desc[UR56][R2.64] ;  /* 0x0000003802027981 */ /* 0x000362000c1e1900 */
[----:B------:R-:W-:Y:S05]  /*4930*/  BRA `(.L_x_51) ;  /* 0x0000000000087947 */ /* 0x000fea0003800000 */
.L_x_52:
[----:B------:R-:W-:Y:S02]  /*4940*/  ULDC UR4, c[0x0][0x5a8] ;  /* 0x00016a0000047ab9 */ /* 0x000fe40000000800 */
[----:B-12---:R-:W-:-:S07]  /*4950*/  IMAD.U32 R2, RZ, RZ, UR4 ;  /* 0x00000004ff027e24 */ /* 0x006fce000f8e00ff */
.L_x_51:
[----:B------:R-:W-:Y:S01]  /*4960*/  ISETP.GT.U32.AND P0, PT, R88, 0x3e, PT ;  /* 0x0000003e5800780c */ /* 0x000fe20003f04070 */
[----:B------:R-:W-:Y:S01]  /*4970*/  BSSY B0, `(.L_x_53) ;  /* 0x0000007000007945 */ /* 0x000fe20003800000 */
[----:B------:R-:W-:-:S11]  /*4980*/  PRMT R4, RZ, 0x7610, R4 ;  /* 0x00007610ff047816 */ /* 0x000fd60000000004 */
[----:B------:R-:W-:Y:S05]  /*4990*/  @P0 BRA `(.L_x_54) ;  /* 0x0000000000100947 */ /* 0x000fea0003800000 */
[----:B------:R-:W-:-:S03]  /*49a0*/  UMOV UR4, 0xffffffff ;  /* 0xffffffff00047882 */ /* 0x000fc60000000000 */
[----:B------:R-:W-:Y:S05]  /*49b0*/  BRA.DIV UR4, `(.L_x_55) ;  /* 0x0000007a046c7947 */ /* 0x000fea000b800000 */
[----:B------:R-:W-:-:S13]  /*49c0*/  ELECT P6, URZ, PT ;  /* 0x00000000003f782f */ /* 0x000fda00038c0000 */
.L_x_226:
[----:B------:R-:W-:-:S07]  /*49d0*/  SEL R4, RZ, 0x1, !P6 ;  /* 0x00000001ff047807 */ /* 0x000fce0007000000 */
.L_x_54:
[----:B------:R-:W-:Y:S05]  /*49e0*/  BSYNC B0 ;  /* 0x0000000000007941 */ /* 0x000fea0003800000 */
.L_x_53:
[----:B-12---:R-:W-:Y:S01]  /*49f0*/  IMAD.U32 R3, RZ, RZ, UR48 ;  /* 0x00000030ff037e24 */ /* 0x006fe2000f8e00ff */
[----:B------:R-:W-:-:S04]  /*4a00*/  LOP3.LUT R90, R90, 0x1, RZ, 0x3c, !PT ;  /* 0x000000015a5a7812 */ /* 0x000fc800078e3cff */
[----:B------:R-:W-:-:S13]  /*4a10*/  ISETP.NE.AND P1, PT, R3, 0x3, PT ;  /* 0x000000030300780c */ /* 0x000fda0003f25270 */
[----:B------:R-:W-:Y:S05]  /*4a20*/  @!P1 BRA `(.L_x_56) ;  /* 0x0000000000049947 */ /* 0x000fea0003800000 */
[----:B------:R-:W-:Y:S01]  /*4a30*/  BPT.TRAP 0x1 ;  /* 0x000000040000795c */ /* 0x000fe20000300000 */
.L_x_56:
[----:B------:R-:W-:Y:S01]  /*4a40*/  SHF.L.U32 R3, R90, 0x1f, RZ ;  /* 0x0000001f5a037819 */ /* 0x000fe200000006ff */
[----:B------:R-:W-:Y:S01]  /*4a50*/  BSSY B0, `(.L_x_57) ;  /* 0x000000a000007945 */ /* 0x000fe20003800000 */
[----:B-----5:R-:W-:Y:S01]  /*4a60*/  FSETP.NEU.AND P2, PT, R0, RZ, PT ;  /* 0x000000ff0000720b */ /* 0x020fe20003f4d000 */
[-C--:B------:R-:W-:Y:S01]  /*4a70*/  FMUL R24, R24, R2.reuse ;  /* 0x0000000218187220 */ /* 0x080fe20000400000 */
[----:B------:R-:W1:Y:S01]  /*4a80*/  SYNCS.PHASECHK.TRANS64.TRYWAIT P3, [UR43+0x384e0], R3 ;  /* 0x0384e003ff0075a7 */ /* 0x000e62000806016b */
[----:B------:R-:W-:Y:S01]  /*4a90*/  PRMT R4, R4, 0x9910, RZ ;  /* 0x0000991004047816 */ /* 0x000fe200000000ff */
[-C--:B------:R-:W-:Y:S01]  /*4aa0*/  FMUL R14, R25, R2.reuse ;  /* 0x00000002190e7220 */ /* 0x080fe20000400000 */
[----:B------:R-:W-:Y:S02]  /*4ab0*/  FMUL R26, R26, R2 ;  /* 0x000000021a1a7220 */ /* 0x000fe40000400000 */
[----:B------:R-:W-:-:S06]  /*4ac0*/  ISETP.NE.AND P0, PT, R4, RZ, PT ;  /* 0x000000ff0400720c */ /* 0x000fcc0003f05270 */
[----:B------:R-:W-:Y:S01]  /*4ad0*/  @P2 LEA R12, R23, UR43, 0x1 ;  /* 0x0000002b170c2c11 */ /* 0x000fe2000f8e08ff */
[----:B-1----:R-:W-:Y:S06]  /*4ae0*/  @!P3 BRA `(.L_x_58) ;  /* 0x000000780038b947 */ /* 0x002fec0003800000 */
.L_x_227:
[----:B------:R-:W-:Y:S05]  /*4af0*/  BSYNC B0 ;  /* 0x0000000000007941 */ /* 0x000fea0003800000 */
.L_x_57:
[----:B------:R-:W-:Y:S05]  /*4b00*/  @P2 WARPSYNC.ALL ;  /* 0x0000000000002948 */ /* 0x000fea0003800000 */
[----:B-1----:R1:W2:Y:S01]  /*4b10*/  @P2 LDSM.16.MT88.4 R4, [R12+0x30000] ;  /* 0x030000000c04283b */ /* 0x0022a20000004200 */
[----:B------:R-:W-:Y:S03]  /*4b20*/  BSSY B0, `(.L_x_59) ;  /* 0x0000007000007945 */ /* 0x000fe60003800000 */
[----:B------:R1:W3:Y:S01]  /*4b30*/  @P2 LDSM.16.MT88.4 R8, [R12+0x30800] ;  /* 0x030800000c08283b */ /* 0x0002e20000004200 */
[----:B------:R-:W-:Y:S05]  /*4b40*/  @P2 BRA `(.L_x_60) ;  /* 0x0000000000102947 */ /* 0x000fea0003800000 */
[----:B---3--:R-:W-:Y:S02]  /*4b50*/  CS2R R10, SRZ ;  /* 0x00000000000a7805 */ /* 0x008fe4000001ff00 */
[----:B------:R-:W-:Y:S02]  /*4b60*/  CS2R R8, SRZ ;  /* 0x0000000000087805 */ /* 0x000fe4000001ff00 */
[----:B--2---:R-:W-:Y:S02]  /*4b70*/  CS2R R6, SRZ ;  /* 0x0000000000067805 */ /* 0x004fe4000001ff00 */
[----:B------:R-:W-:-:S07]  /*4b80*/  CS2R R4, SRZ ;  /* 0x0000000000047805 */ /* 0x000fce000001ff00 */
.L_x_60:
[----:B------:R-:W-:Y:S05]  /*4b90*/  BSYNC B0 ;  /* 0x0000000000007941 */ /* 0x000fea0003800000 */
.L_x_59:
[--C-:B--2---:R-:W-:Y:S02]  /*4ba0*/  HADD2.F32 R13, -RZ, R4.reuse.H0_H0 ;  /* 0x20000004ff0d7230 */ /* 0x104fe40000004100 */
[-C--:B-1----:R-:W-:Y:S01]  /*4bb0*/  FMUL R12, R27, R2.reuse ;  /* 0x000000021b0c7220 */ /* 0x082fe20000400000 */
[----:B------:R-:W-:Y:S02]  /*4bc0*/  HADD2.F32 R15, -RZ, R4.H1_H1 ;  /* 0x30000004ff0f7230 */ /* 0x000fe40000004100 */
[----:B------:R-:W-:Y:S01]  /*4bd0*/  FMUL R28, R28, R2 ;  /* 0x000000021c1c7220 */ /* 0x000fe20000400000 */
[--C-:B------:R-:W-:Y:S02]  /*4be0*/  HADD2.F32 R19, -RZ, R5.reuse.H1_H1 ;  /* 0x30000005ff137230 */ /* 0x100fe40000004100 */
[-C--:B------:R-:W-:Y:S01]  /*4bf0*/  FFMA R24, R13, R0.reuse, R24 ;  /* 0x000000000d187223 */ /* 0x080fe20000000018 */
[----:B------:R-:W-:Y:S02]  /*4c00*/  HADD2.F32 R17, -RZ, R5.H0_H0 ;  /* 0x20000005ff117230 */ /* 0x000fe40000004100 */
[----:B------:R-:W-:Y:S01]  /*4c10*/  FFMA R21, R15, R0, R14 ;  /* 0x000000000f157223 */ /* 0x000fe2000000000e */
[----:B------:R-:W-:-:S02]  /*4c20*/  HADD2.F32 R13, -RZ, R6.H0_H0 ;  /* 0x20000006ff0d7230 */ /* 0x000fc40000004100 */
[-C--:B------:R-:W-:Y:S01]  /*4c30*/  FFMA R25, R19, R0.reuse, R12 ;  /* 0x0000000013197223 */ /* 0x080fe2000000000c */
[----:B------:R-:W-:Y:S02]  /*4c40*/  HADD2.F32 R15, -RZ, R6.H1_H1 ;  /* 0x30000006ff0f7230 */ /* 0x000fe40000004100 */
[----:B------:R-:W-:Y:S01]  /*4c50*/  FFMA R26, R17, R0, R26 ;  /* 0x00000000111a7223 */ /* 0x000fe2000000001a */
[-C--:B------:R-:W-:Y:S01]  /*4c60*/  FMUL R12, R29, R2.reuse ;  /* 0x000000021d0c7220 */ /* 0x080fe20000400000 */
[--C-:B------:R-:W-:Y:S02]  /*4c70*/  HADD2.F32 R17, -RZ, R7.reuse.H0_H0 ;  /* 0x20000007ff117230 */ /* 0x100fe40000004100 */
[-C--:B------:R-:W-:Y:S01]  /*4c80*/  FMUL R30, R30, R2.reuse ;  /* 0x000000021e1e7220 */ /* 0x080fe20000400000 */
[----:B------:R-:W-:Y:S02]  /*4c90*/  HADD2.F32 R19, -RZ, R7.H1_H1 ;  /* 0x30000007ff137230 */ /* 0x000fe40000004100 */
[----:B------:R-:W-:Y:S01]  /*4ca0*/  FMUL R14, R31, R2 ;  /* 0x000000021f0e7220 */ /* 0x000fe20000400000 */
[-C--:B------:R-:W-:Y:S01]  /*4cb0*/  FFMA R28, R13, R0.reuse, R28 ;  /* 0x000000000d1c7223 */ /* 0x080fe2000000001c */
[----:B------:R-:W-:Y:S01]  /*4cc0*/  FFMA R27, R15, R0, R12 ;  /* 0x000000000f1b7223 */ /* 0x000fe2000000000c */
[----:B---3--:R-:W-:-:S02]  /*4cd0*/  HADD2.F32 R13, -RZ, R8.H0_H0 ;  /* 0x20000008ff0d7230 */ /* 0x008fc40000004100 */
[-C--:B------:R-:W-:Y:S01]  /*4ce0*/  FFMA R30, R17, R0.reuse, R30 ;  /* 0x00000000111e7223 */ /* 0x080fe2000000001e */
[----:B------:R-:W-:Y:S02]  /*4cf0*/  HADD2.F32 R15, -RZ, R8.H1_H1 ;  /* 0x30000008ff0f7230 */ /* 0x000fe40000004100 */
[----:B------:R-:W-:Y:S01]  /*4d00*/  FFMA R29, R19, R0, R14 ;  /* 0x00000000131d7223 */ /* 0x000fe2000000000e */
[-C--:B------:R-:W-:Y:S01]  /*4d10*/  FMUL R32, R32, R2.reuse ;  /* 0x0000000220207220 */ /* 0x080fe20000400000 */
[-C--:B------:R-:W-:Y:S01]  /*4d20*/  FMUL R12, R33, R2.reuse ;  /* 0x00000002210c7220 */ /* 0x080fe20000400000 */
[--C-:B------:R-:W-:Y:S02]  /*4d30*/  HADD2.F32 R17, -RZ, R9.reuse.H0_H0 ;  /* 0x20000009ff117230 */ /* 0x100fe40000004100 */
[-C--:B------:R-:W-:Y:S01]  /*4d40*/  FMUL R34, R34, R2.reuse ;  /* 0x0000000222227220 */ /* 0x080fe20000400000 */
[----:B------:R-:W-:Y:S02]  /*4d50*/  HADD2.F32 R19, -RZ, R9.H1_H1 ;  /* 0x30000009ff137230 */ /* 0x000fe40000004100 */
[----:B------:R-:W-:Y:S01]  /*4d60*/  FMUL R14, R35, R2 ;  /* 0x00000002230e7220 */ /* 0x000fe20000400000 */
[-C--:B------:R-:W-:Y:S01]  /*4d70*/  FFMA R32, R13, R0.reuse, R32 ;  /* 0x000000000d207223 */ /* 0x080fe20000000020 */
[----:B------:R-:W-:Y:S01]  /*4d80*/  FFMA R31, R15, R0, R12 ;  /* 0x000000000f1f7223 */ /* 0x000fe2000000000c */
[----:B------:R-:W-:-:S02]  /*4d90*/  HADD2.F32 R13, -RZ, R10.H0_H0 ;  /* 0x2000000aff0d7230 */ /* 0x000fc40000004100 */
        /* <DEDUP_REMOVED lines=10> */
[-C--:B------:R-:W-:Y:S01]  /*4e40*/  FFMA R12, R15, R0.reuse, R12 ;  /* 0x000000000f0c7223 */ /* 0x080fe2000000000c */
[-C--:B------:R-:W-:Y:S01]  /*4e50*/  FFMA R17, R17, R0.reuse, R38 ;  /* 0x0000000011117223 */ /* 0x080fe20000000026 */
[----:B------:R-:W-:Y:S01]  /*4e60*/  FFMA R14, R19, R0, R14 ;  /* 0x00000000130e7223 */ /* 0x000fe2000000000e */
[----:B------:R-:W-:Y:S01]  /*4e70*/  F2FP.F16.F32.PACK_AB R25, R25, R26 ;  /* 0x0000001a1919723e */ /* 0x000fe200000000ff */
[----:B------:R-:W-:Y:S05]  /*4e80*/  WARPSYNC.ALL ;  /* 0x0000000000007948 */ /* 0x000fea0003800000 */
[----:B------:R-:W-:Y:S01]  /*4e90*/  F2FP.F16.F32.PACK_AB R33, R33, R34 ;  /* 0x000000222121723e */ /* 0x000fe200000000ff */
[----:B------:R-:W-:Y:S01]  /*4ea0*/  BSSY B0, `(.L_x_61) ;  /* 0x000001a000007945 */ /* 0x000fe20003800000 */
[----:B------:R-:W-:-:S02]  /*4eb0*/  F2FP.F16.F32.PACK_AB R26, R27, R28 ;  /* 0x0000001c1b1a723e */ /* 0x000fc400000000ff */
[----:B------:R-:W-:Y:S02]  /*4ec0*/  F2FP.F16.F32.PACK_AB R34, R12, R13 ;  /* 0x0000000d0c22723e */ /* 0x000fe400000000ff */
[----:B------:R-:W-:Y:S02]  /*4ed0*/  F2FP.F16.F32.PACK_AB R24, R21, R24 ;  /* 0x000000181518723e */ /* 0x000fe400000000ff */
[----:B------:R-:W-:Y:S02]  /*4ee0*/  F2FP.F16.F32.PACK_AB R27, R29, R30 ;  /* 0x0000001e1d1b723e */ /* 0x000fe400000000ff */
[----:B------:R-:W-:Y:S02]  /*4ef0*/  LEA R12, R23, UR43, 0x1 ;  /* 0x0000002b170c7c11 */ /* 0x000fe4000f8e08ff */
[----:B------:R-:W-:Y:S02]  /*4f00*/  F2FP.F16.F32.PACK_AB R32, R31, R32 ;  /* 0x000000201f20723e */ /* 0x000fe400000000ff */
[----:B------:R-:W-:Y:S01]  /*4f10*/  F2FP.F16.F32.PACK_AB R35, R14, R17 ;  /* 0x000000110e23723e */ /* 0x000fe200000000ff */
[----:B------:R1:W-:Y:S04]  /*4f20*/  STSM.16.MT88.4 [R12+0x30000], R24 ;  /* 0x030000180c007844 */ /* 0x0003e80000004200 */
[----:B------:R1:W-:Y:S01]  /*4f30*/  STSM.16.MT88.4 [R12+0x30800], R32 ;  /* 0x030800200c007844 */ /* 0x0003e20000004200 */
[----:B------:R-:W-:Y:S01]  /*4f40*/  @!PT LDS RZ, [RZ] ;  /* 0x00000000fffff984 */ /* 0x000fe20000000800 */
[----:B------:R-:W-:Y:S01]  /*4f50*/  @!PT LDS RZ, [RZ] ;  /* 0x00000000fffff984 */ /* 0x000fe20000000800 */
[----:B------:R-:W-:Y:S01]  /*4f60*/  @!PT LDS RZ, [RZ] ;  /* 0x00000000fffff984 */ /* 0x000fe20000000800 */
[----:B------:R-:W-:Y:S01]  /*4f70*/  @!PT LDS RZ, [RZ] ;  /* 0x00000000fffff984 */ /* 0x000fe20000000800 */
[----:B------:R2:W-:Y:S06]  /*4f80*/  MEMBAR.ALL.CTA ;  /* 0x0000000000007992 */ /* 0x0005ec0000008000 */
[----:B--2---:R-:W2:Y:S02]  /*4f90*/  FENCE.VIEW.ASYNC.S ;  /* 0x00000000000073c6 */ /* 0x004ea40000000000 */
[----:B--2---:R-:W-:Y:S06]  /*4fa0*/  BAR.SYNC.DEFER_BLOCKING 0x1, 0x100 ;  /* 0x0044000000007b1d */ /* 0x004fec0000010000 */
[----:B------:R-:W-:Y:S05]  /*4fb0*/  @!P0 BRA `(.L_x_62) ;  /* 0x0000000000208947 */ /* 0x000fea0003800000 */
[----:B------:R-:W-:Y:S02]  /*4fc0*/  UIADD3 UR44, UR43, 0x30000, URZ ;  /* 0x000300002b2c7890 */ /* 0x000fe4000fffe03f */
[----:B------:R-:W-:Y:S02]  /*4fd0*/  UIADD3 UR5, UR45, 0x40, URZ ;  /* 0x000000402d057890 */ /* 0x000fe4000fffe03f */
[----:B------:R-:W-:Y:S01]  /*4fe0*/  UIADD3 UR4, UR43, 0x31000, URZ ;  /* 0x000310002b047890 */ /* 0x000fe2000fffe03f */
[----:B------:R-:W-:-:S04]  /*4ff0*/  UMOV UR6, UR46 ;  /* 0x0000002e00067c82 */ /* 0x000fc80008000000 */
[----:B------:R2:W-:Y:S04]  /*5000*/  UTMASTG.2D [UR44], [UR58] ;  /* 0x0000002c3a0073b5 */ /* 0x0005e80008008000 */
[----:B------:R2:W-:Y:S01]  /*5010*/  UTMASTG.2D [UR4], [UR58] ;  /* 0x000000043a0073b5 */ /* 0x0005e20008008000 */
[----:B------:R0:W-:Y:S01]  /*5020*/  UTMACMDFLUSH ;  /* 0x00000000000079b7 */ /* 0x0001e20000000000 */
[----:B--2---:R-:W-:-:S04]  /*5030*/  DEPBAR.LE SB0, 0x1 ;  /* 0x000080400000791a */ /* 0x004fc80000000000 */
.L_x_62:
[----:B------:R-:W-:Y:S05]  /*5040*/  BSYNC B0 ;  /* 0x0000000000007941 */ /* 0x000fea0003800000 */
.L_x_61:
[----:B------:R-:W-:Y:S01]  /*5050*/  BAR.SYNC.DEFER_BLOCKING 0x1, 0x100 ;  /* 0x0044000000007b1d */ /* 0x000fe20000010000 */
[----:B------:R-:W-:-:S13]  /*5060*/  ISETP.NE.AND P3, PT, RZ, UR36, PT ;  /* 0x00000024ff007c0c */ /* 0x000fda000bf65270 */
[----:B------:R-:W-:Y:S05]  /*5070*/  @!P3 BRA `(.L_x_63) ;  /* 0x000000000024b947 */ /* 0x000fea0003800000 */
[----:B------:R-:W-:Y:S05]  /*5080*/  @!P1 BRA `(.L_x_64) ;  /* 0x0000000000049947 */ /* 0x000fea0003800000 */
[----:B------:R-:W-:Y:S01]  /*5090*/  BPT.TRAP 0x1 ;  /* 0x000000040000795c */ /* 0x000fe20000300000 */
.L_x_64:
[----:B------:R-:W-:Y:S02]  /*50a0*/  ULEA UR4, UR55, UR43, 0x3 ;  /* 0x0000002b37047291 */ /* 0x000fe4000f8e183f */
[----:B------:R-:W-:Y:S02]  /*50b0*/  UIADD3 UR55, UR55, 0x1, URZ ;  /* 0x0000000137377890 */ /* 0x000fe4000fffe03f */
[----:B------:R-:W-:Y:S02]  /*50c0*/  UIADD3 UR4, UR4, 0x38500, URZ ;  /* 0x0003850004047890 */ /* 0x000fe4000fffe03f */
[----:B------:R-:W-:Y:S02]  /*50d0*/  UISETP.NE.AND UP0, UPT, UR55, 0x4, UPT ;  /* 0x000000043700788c */ /* 0x000fe4000bf05270 */
[----:B------:R-:W-:Y:S02]  /*50e0*/  UPRMT UR4, UR42, 0x654, UR4 ;  /* 0x000006542a047896 */ /* 0x000fe40008000004 */
[----:B------:R-:W-:-:S07]  /*50f0*/  USEL UR55, UR55, URZ, UP0 ;  /* 0x0000003f37377287 */ /* 0x000fce0008000000 */
[----:B------:R-:W-:Y:S05]  /*5100*/  SYNCS.ARRIVE.TRANS64.RED.A1T0 RZ, [UR4], RZ ;  /* 0x000000ffffff79a7 */ /* 0x000fea0008100404 */
.L_x_63:
[----:B------:R-:W-:Y:S05]  /*5110*/  @!P1 BRA `(.L_x_65) ;  /* 0x0000000000049947 */ /* 0x000fea0003800000 */
[----:B------:R-:W-:Y:S01]  /*5120*/  BPT.TRAP 0x1 ;  /* 0x000000040000795c */ /* 0x000fe20000300000 */
.L_x_65:
[----:B------:R-:W2:Y:S01]  /*5130*/  SYNCS.PHASECHK.TRANS64.TRYWAIT P3, [UR43+0x384e8], R3 ;  /* 0x0384e803ff0075a7 */ /* 0x000ea2000806016b */
[----:B------:R-:W-:Y:S04]  /*5140*/  BSSY B0, `(.L_x_66) ;  /* 0x0000002000007945 */ /* 0x000fe80003800000 */
[----:B--2---:R-:W-:Y:S05]  /*5150*/  @!P3 BRA `(.L_x_67) ;  /* 0x0000007000b4b947 */ /* 0x004fea0003800000 */
.L_x_228:
[----:B------:R-:W-:Y:S05]  /*5160*/  BSYNC B0 ;  /* 0x0000000000007941 */ /* 0x000fea0003800000 */
.L_x_66:
[----:B------:R-:W-:Y:S05]  /*5170*/  @P2 WARPSYNC.ALL ;  /* 0x0000000000002948 */ /* 0x000fea0003800000 */
[----:B------:R-:W2:Y:S01]  /*5180*/  @P2 LDSM.16.MT88.4 R4, [R12+0x32000] ;  /* 0x032000000c04283b */ /* 0x000ea20000004200 */
[-C--:B------:R-:W-:Y:S01]  /*5190*/  FMUL R13, R40, R2.reuse ;  /* 0x00000002280d7220 */ /* 0x080fe20000400000 */
[-C--:B------:R-:W-:Y:S01]  /*51a0*/  FMUL R41, R41, R2.reuse ;  /* 0x0000000229297220 */ /* 0x080fe20000400000 */
[-C--:B------:R-:W-:Y:S01]  /*51b0*/  FMUL R15, R42, R2.reuse ;  /* 0x000000022a0f7220 */ /* 0x080fe20000400000 */
[----:B------:R-:W3:Y:S01]  /*51c0*/  @P2 LDSM.16.MT88.4 R8, [R12+0x32800] ;  /* 0x032800000c08283b */ /* 0x000ee20000004200 */
[-C--:B------:R-:W-:Y:S01]  /*51d0*/  FMUL R43, R43, R2.reuse ;  /* 0x000000022b2b7220 */ /* 0x080fe20000400000 */
[-C--:B------:R-:W-:Y:S01]  /*51e0*/  FMUL R17, R44, R2.reuse ;  /* 0x000000022c117220 */ /* 0x080fe20000400000 */
[-C--:B------:R-:W-:Y:S01]  /*51f0*/  FMUL R45, R45, R2.reuse ;  /* 0x000000022d2d7220 */ /* 0x080fe20000400000 */
[-C--:B------:R-:W-:Y:S01]  /*5200*/  FMUL R19, R46, R2.reuse ;  /* 0x000000022e137220 */ /* 0x080fe20000400000 */
[-C--:B------:R-:W-:Y:S01]  /*5210*/  FMUL R47, R47, R2.reuse ;  /* 0x000000022f2f7220 */ /* 0x080fe20000400000 */
[-C--:B------:R-:W-:Y:S01]  /*5220*/  FMUL R21, R48, R2.reuse ;  /* 0x0000000230157220 */ /* 0x080fe20000400000 */
[-C--:B------:R-:W-:Y:S01]  /*5230*/  FMUL R49, R49, R2.reuse ;  /* 0x0000000231317220 */ /* 0x080fe20000400000 */
[-C--:B-1----:R-:W-:Y:S01]  /*5240*/  FMUL R25, R50, R2.reuse ;  /* 0x0000000232197220 */ /* 0x082fe20000400000 */
[-C--:B------:R-:W-:Y:S01]  /*5250*/  FMUL R51, R51, R2.reuse ;  /* 0x0000000233337220 */ /* 0x080fe20000400000 */
[-C--:B------:R-:W-:Y:S01]  /*5260*/  FMUL R27, R52, R2.reuse ;  /* 0x00000002341b7220 */ /* 0x080fe20000400000 */
[-C--:B------:R-:W-:Y:S01]  /*5270*/  FMUL R53, R53, R2.reuse ;  /* 0x0000000235357220 */ /* 0x080fe20000400000 */
[-C--:B------:R-:W-:Y:S01]  /*5280*/  FMUL R29, R54, R2.reuse ;  /* 0x00000002361d7220 */ /* 0x080fe20000400000 */
[----:B------:R-:W-:Y:S01]  /*5290*/  FMUL R55, R55, R2 ;  /* 0x0000000237377220 */ /* 0x000fe20000400000 */
[----:B------:R-:W-:Y:S05]  /*52a0*/  WARPSYNC.ALL ;  /* 0x0000000000007948 */ /* 0x000fea0003800000 */
[----:B------:R-:W-:Y:S01]  /*52b0*/  BSSY B0, `(.L_x_68) ;  /* 0x000003d000007945 */ /* 0x000fe20003800000 */
[----:B--2---:R-:W-:-:S02]  /*52c0*/  HADD2.F32 R14, -RZ, R4.H0_H0 ;  /* 0x20000004ff0e7230 */ /* 0x004fc40000004100 */
[----:B------:R-:W-:Y:S02]  /*52d0*/  HADD2.F32 R16, -RZ, R4.H1_H1 ;  /* 0x30000004ff107230 */ /* 0x000fe40000004100 */
[--C-:B------:R-:W-:Y:S02]  /*52e0*/  HADD2.F32 R18, -RZ, R5.reuse.H0_H0 ;  /* 0x20000005ff127230 */ /* 0x100fe40000004100 */
[-C--:B------:R-:W-:Y:S01]  /*52f0*/  FFMA R13, R14, R0.reuse, R13 ;  /* 0x000000000e0d7223 */ /* 0x080fe2000000000d */
[----:B------:R-:W-:Y:S02]  /*5300*/  HADD2.F32 R20, -RZ, R5.H1_H1 ;  /* 0x30000005ff147230 */ /* 0x000fe40000004100 */
[-C--:B------:R-:W-:Y:S01]  /*5310*/  FFMA R14, R16, R0.reuse, R41 ;  /* 0x00000000100e7223 */ /* 0x080fe20000000029 */
[----:B------:R-:W-:Y:S02]  /*5320*/  HADD2.F32 R24, -RZ, R7.H0_H0 ;  /* 0x20000007ff187230 */ /* 0x000fe40000004100 */
[----:B------:R-:W-:Y:S01]  /*5330*/  FFMA R15, R18, R0, R15 ;  /* 0x00000000120f7223 */ /* 0x000fe2000000000f */
[----:B------:R-:W-:-:S02]  /*5340*/  HADD2.F32 R18, -RZ, R6.H0_H0 ;  /* 0x20000006ff127230 */ /* 0x000fc40000004100 */
[-C--:B------:R-:W-:Y:S01]  /*5350*/  FFMA R16, R20, R0.reuse, R43 ;  /* 0x0000000014107223 */ /* 0x080fe2000000002b */
[----:B------:R-:W-:Y:S02]  /*5360*/  HADD2.F32 R20, -RZ, R6.H1_H1 ;  /* 0x30000006ff147230 */ /* 0x000fe40000004100 */
[-C--:B------:R-:W-:Y:S01]  /*5370*/  FFMA R19, R24, R0.reuse, R19 ;  /* 0x0000000018137223 */ /* 0x080fe20000000013 */
[----:B------:R-:W-:Y:S02]  /*5380*/  HADD2.F32 R26, -RZ, R7.H1_H1 ;  /* 0x30000007ff1a7230 */ /* 0x000fe40000004100 */
[-C--:B------:R-:W-:Y:S01]  /*5390*/  FFMA R17, R18, R0.reuse, R17 ;  /* 0x0000000012117223 */ /* 0x080fe20000000011 */
[----:B---3--:R-:W-:Y:S02]  /*53a0*/  HADD2.F32 R24, -RZ, R8.H0_H0 ;  /* 0x20000008ff187230 */ /* 0x008fe40000004100 */
[----:B------:R-:W-:Y:S01]  /*53b0*/  FFMA R18, R20, R0, R45 ;  /* 0x0000000014127223 */ /* 0x000fe2000000002d */
[----:B------:R-:W-:-:S02]  /*53c0*/  HADD2.F32 R28, -RZ, R9.H0_H0 ;  /* 0x20000009ff1c7230 */ /* 0x000fc40000004100 */
[-C--:B------:R-:W-:Y:S01]  /*53d0*/  FFMA R20, R26, R0.reuse, R47 ;  /* 0x000000001a147223 */ /* 0x080fe2000000002f */
[----:B------:R-:W-:Y:S02]  /*53e0*/  HADD2.F32 R26, -RZ, R8.H1_H1 ;  /* 0x30000008ff1a7230 */ /* 0x000fe40000004100 */
        /* <DEDUP_REMOVED lines=11> */
[----:B------:R-:W-:Y:S01]  /*54a0*/  F2FP.F16.F32.PACK_AB R25, R26, R25 ;  /* 0x000000191a19723e */ /* 0x000fe200000000ff */
[-C--:B------:R-:W-:Y:S01]  /*54b0*/  FFMA R28, R30, R0.reuse, R53 ;  /* 0x000000001e1c7223 */ /* 0x080fe20000000035 */
[----:B------:R-:W-:Y:S01]  /*54c0*/  F2FP.F16.F32.PACK_AB R32, R14, R13 ;  /* 0x0000000d0e20723e */ /* 0x000fe200000000ff */
[----:B------:R-:W-:Y:S01]  /*54d0*/  FFMA R30, R34, R0, R55 ;  /* 0x00000000221e7223 */ /* 0x000fe20000000037 */
[----:B------:R-:W-:-:S02]  /*54e0*/  F2FP.F16.F32.PACK_AB R33, R16, R15 ;  /* 0x0000000f1021723e */ /* 0x000fc400000000ff */
[----:B------:R-:W-:Y:S02]  /*54f0*/  F2FP.F16.F32.PACK_AB R34, R18, R17 ;  /* 0x000000111222723e */ /* 0x000fe400000000ff */
[----:B------:R-:W-:Y:S02]  /*5500*/  F2FP.F16.F32.PACK_AB R35, R20, R19 ;  /* 0x000000131423723e */ /* 0x000fe400000000ff */
[----:B------:R-:W-:Y:S02]  /*5510*/  F2FP.F16.F32.PACK_AB R26, R28, R27 ;  /* 0x0000001b1c1a723e */ /* 0x000fe400000000ff */
[----:B------:R-:W-:Y:S01]  /*5520*/  F2FP.F16.F32.PACK_AB R24, R24, R21 ;  /* 0x000000151818723e */ /* 0x000fe200000000ff */
[----:B------:R1:W-:Y:S01]  /*5530*/  STSM.16.MT88.4 [R12+0x32000], R32 ;  /* 0x032000200c007844 */ /* 0x0003e20000004200 */
[----:B------:R-:W-:-:S05]  /*5540*/  F2FP.F16.F32.PACK_AB R27, R30, R29 ;  /* 0x0000001d1e1b723e */ /* 0x000fca00000000ff */
        /* <DEDUP_REMOVED lines=11> */
[----:B------:R-:W-:Y:S02]  /*5600*/  UIADD3 UR9, UR45, 0x40, URZ ;  /* 0x000000402d097890 */ /* 0x000fe4000fffe03f */
[----:B------:R-:W-:Y:S01]  /*5610*/  UIADD3 UR8, UR43, 0x33000, URZ ;  /* 0x000330002b087890 */ /* 0x000fe2000fffe03f */
[----:B------:R-:W-:Y:S01]  /*5620*/  UMOV UR5, UR45 ;  /* 0x0000002d00057c82 */ /* 0x000fe20008000000 */
[----:B------:R-:W-:-:S03]  /*5630*/  UMOV UR10, UR6 ;  /* 0x00000006000a7c82 */ /* 0x000fc60008000000 */
[----:B------:R2:W-:Y:S04]  /*5640*/  UTMASTG.2D [UR4], [UR58] ;  /* 0x000000043a0073b5 */ /* 0x0005e80008008000 */
[----:B------:R2:W-:Y:S01]  /*5650*/  UTMASTG.2D [UR8], [UR58] ;  /* 0x000000083a0073b5 */ /* 0x0005e20008008000 */
[----:B------:R0:W-:Y:S01]  /*5660*/  UTMACMDFLUSH ;  /* 0x00000000000079b7 */ /* 0x0001e20000000000 */
[----:B--2---:R-:W-:-:S04]  /*5670*/  DEPBAR.LE SB0, 0x1 ;  /* 0x000080400000791a */ /* 0x004fc80000000000 */
.L_x_69:
[----:B------:R-:W-:Y:S05]  /*5680*/  BSYNC B0 ;  /* 0x0000000000007941 */ /* 0x000fea0003800000 */
.L_x_68:
[----:B------:R-:W-:Y:S06]  /*5690*/  BAR.SYNC.DEFER_BLOCKING 0x1, 0x100 ;  /* 0x0044000000007b1d */ /* 0x000fec0000010000 */
[----:B------:R-:W-:Y:S05]  /*56a0*/  @!P1 BRA `(.L_x_70) ;  /* 0x0000000000049947 */ /* 0x000fea0003800000 */
[----:B------:R-:W-:Y:S01]  /*56b0*/  BPT.TRAP 0x1 ;  /* 0x000000040000795c */ /* 0x000fe20000300000 */
.L_x_70:
[----:B------:R-:W-:-:S04]  /*56c0*/  ULEA UR4, UR55, UR43, 0x3 ;  /* 0x0000002b37047291 */ /* 0x000fc8000f8e183f */
[----:B------:R-:W-:-:S04]  /*56d0*/  UIADD3 UR4, UR4, 0x38500, URZ ;  /* 0x0003850004047890 */ /* 0x000fc8000fffe03f */
[----:B------:R-:W-:-:S09]  /*56e0*/  UPRMT UR4, UR42, 0x654, UR4 ;  /* 0x000006542a047896 */ /* 0x000fd20008000004 */
[----:B------:R-:W-:Y:S01]  /*56f0*/  SYNCS.ARRIVE.TRANS64.RED.A1T0 RZ, [UR4], RZ ;  /* 0x000000ffffff79a7 */ /* 0x000fe20008100404 */
[----:B------:R-:W-:Y:S05]  /*5700*/  @!P1 BRA `(.L_x_71) ;  /* 0x0000000000049947 */ /* 0x000fea0003800000 */
[----:B------:R-:W-:Y:S01]  /*5710*/  BPT.TRAP 0x1 ;  /* 0x000000040000795c */ /* 0x000fe20000300000 */
.L_x_71:
[----:B------:R-:W2:Y:S01]  /*5720*/  SYNCS.PHASECHK.TRANS64.TRYWAIT P3, [UR43+0x384f0], R3 ;  /* 0x0384f003ff0075a7 */ /* 0x000ea2000806016b */
[----:B------:R-:W-:Y:S04]  /*5730*/  BSSY B0, `(.L_x_72) ;  /* 0x0000002000007945 */ /* 0x000fe80003800000 */
[----:B--2---:R-:W-:Y:S05]  /*5740*/  @!P3 BRA `(.L_x_73) ;  /* 0x0000006c0050b947 */ /* 0x004fea0003800000 */
.L_x_229:
[----:B------:R-:W-:Y:S05]  /*5750*/  BSYNC B0 ;  /* 0x0000000000007941 */ /* 0x000fea0003800000 */
.L_x_72:
        /* <DEDUP_REMOVED lines=81> */
.L_x_75:
[----:B------:R-:W-:Y:S05]  /*5c70*/  BSYNC B0 ;  /* 0x0000000000007941 */ /* 0x000fea0003800000 */
.L_x_74:
[----:B------:R-:W-:Y:S06]  /*5c80*/  BAR.SYNC.DEFER_BLOCKING 0x1, 0x100 ;  /* 0x0044000000007b1d */ /* 0x000fec0000010000 */
[----:B------:R-:W-:Y:S05]  /*5c90*/  @!P1 BRA `(.L_x_76) ;  /* 0x0000000000049947 */ /* 0x000fea0003800000 */
[----:B------:R-:W-:Y:S01]  /*5ca0*/  BPT.TRAP 0x1 ;  /* 0x000000040000795c */ /* 0x000fe20000300000 */
.L_x_76:
[----:B------:R-:W-:-:S04]  /*5cb0*/  UIADD3 UR55, UR55, 0x1, URZ ;  /* 0x0000000137377890 */ /* 0x000fc8000fffe03f */
[----:B------:R-:W-:-:S04]  /*5cc0*/  UISETP.NE.AND UP0, UPT, UR55, 0x4, UPT ;  /* 0x000000043700788c */ /* 0x000fc8000bf05270 */
[----:B------:R-:W-:-:S04]  /*5cd0*/  USEL UR55, UR55, URZ, UP0 ;  /* 0x0000003f37377287 */ /* 0x000fc80008000000 */
[----:B------:R-:W-:-:S04]  /*5ce0*/  ULEA UR4, UR55, UR43, 0x3 ;  /* 0x0000002b37047291 */ /* 0x000fc8000f8e183f */
[----:B------:R-:W-:-:S04]  /*5cf0*/  UIADD3 UR4, UR4, 0x38500, URZ ;  /* 0x0003850004047890 */ /* 0x000fc8000fffe03f */
[----:B------:R-:W-:-:S09]  /*5d00*/  UPRMT UR4, UR42, 0x654, UR4 ;  /* 0x000006542a047896 */ /* 0x000fd20008000004 */
[----:B------:R-:W-:Y:S01]  /*5d10*/  SYNCS.ARRIVE.TRANS64.RED.A1T0 RZ, [UR4], RZ ;  /* 0x000000ffffff79a7 */ /* 0x000fe20008100404 */
[----:B------:R-:W-:Y:S05]  /*5d20*/  @!P1 BRA `(.L_x_77) ;  /* 0x0000000000049947 */ /* 0x000fea0003800000 */
[----:B------:R-:W-:Y:S01]  /*5d30*/  BPT.TRAP 0x1 ;  /* 0x000000040000795c */ /* 0x000fe20000300000 */
.L_x_77:
[----:B------:R-:W2:Y:S01]  /*5d40*/  SYNCS.PHASECHK.TRANS64.TRYWAIT P3, [UR43+0x384f8], R3 ;  /* 0x0384f803ff0075a7 */ /* 0x000ea2000806016b */
[----:B------:R-:W-:Y:S04]  /*5d50*/  BSSY B0, `(.L_x_78) ;  /* 0x0000002000007945 */ /* 0x000fe80003800000 */
[----:B--2---:R-:W-:Y:S05]  /*5d60*/  @!P3 BRA `(.L_x_79) ;  /* 0x0000006400e0b947 */ /* 0x004fea0003800000 */
.L_x_230:
[----:B------:R-:W-:Y:S05]  /*5d70*/  BSYNC B0 ;  /* 0x0000000000007941 */ /* 0x000fea0003800000 */
.L_x_78:
[----:B------:R-:W-:Y:S05]  /*5d80*/  @P2 WARPSYNC.ALL ;  /* 0x0000000000002948 */ /* 0x000fea0003800000 */
[----:B------:R-:W3:Y:S01]  /*5d90*/  @P2 LDSM.16.MT88.4 R4, [R12+0x36000] ;  /* 0x036000000c04283b */ /* 0x000ee20000004200 */
[-C--:B------:R-:W-:Y:S01]  /*5da0*/  FMUL R80, R80, R2.reuse ;  /* 0x0000000250507220 */ /* 0x080fe20000400000 */
[-C--:B-1----:R-:W-:Y:S01]  /*5db0*/  FMUL R24, R81, R2.reuse ;  /* 0x0000000251187220 */ /* 0x082fe20000400000 */
[-C--:B------:R-:W-:Y:S01]  /*5dc0*/  FMUL R72, R72, R2.reuse ;  /* 0x0000000248487220 */ /* 0x080fe20000400000 */
[----:B------:R-:W1:Y:S01]  /*5dd0*/  @P2 LDSM.16.MT88.4 R8, [R12+0x36800] ;  /* 0x036800000c08283b */ /* 0x000e620000004200 */
[-C--:B--2---:R-:W-:Y:S01]  /*5de0*/  FMUL R14, R73, R2.reuse ;  /* 0x00000002490e7220 */ /* 0x084fe20000400000 */
[-C--:B------:R-:W-:Y:S01]  /*5df0*/  FMUL R74, R74, R2.reuse ;  /* 0x000000024a4a7220 */ /* 0x080fe20000400000 */
        /* <DEDUP_REMOVED lines=10> */
[----:B------:R-:W-:Y:S01]  /*5ea0*/  FMUL R2, R87, R2 ;  /* 0x0000000257027220 */ /* 0x000fe20000400000 */
[----:B------:R-:W-:Y:S05]  /*5eb0*/  WARPSYNC.ALL ;  /* 0x0000000000007948 */ /* 0x000fea0003800000 */
[----:B------:R-:W-:Y:S01]  /*5ec0*/  BSSY B0, `(.L_x_80) ;  /* 0x000003c000007945 */ /* 0x000fe20003800000 */
[----:B---3--:R-:W-:-:S02]  /*5ed0*/  HADD2.F32 R15, -RZ, R5.H0_H0 ;  /* 0x20000005ff0f7230 */ /* 0x008fc40000004100 */
[----:B------:R-:W-:Y:S02]  /*5ee0*/  HADD2.F32 R21, -RZ, R7.H0_H0 ;  /* 0x20000007ff157230 */ /* 0x000fe40000004100 */
[--C-:B-1----:R-:W-:Y:S02]  /*5ef0*/  HADD2.F32 R25, -RZ, R8.reuse.H0_H0 ;  /* 0x20000008ff197230 */ /* 0x102fe40000004100 */
        /* <DEDUP_REMOVED lines=11> */
[--C-:B------:R-:W-:Y:S02]  /*5fb0*/  HADD2.F32 R17, -RZ, R6.reuse.H0_H0 ;  /* 0x20000006ff117230 */ /* 0x100fe40000004100 */
[----:B------:R-:W-:Y:S01]  /*5fc0*/  FFMA R14, R13, R0, R14 ;  /* 0x000000000d0e7223 */ /* 0x000fe2000000000e */
[----:B------:R-:W-:-:S02]  /*5fd0*/  HADD2.F32 R19, -RZ, R6.H1_H1 ;  /* 0x30000006ff137230 */ /* 0x000fc40000004100 */
        /* <DEDUP_REMOVED lines=40> */
[----:B------:R2:W-:Y:S02]  /*6260*/  UTMASTG.2D [UR8], [UR58] ;  /* 0x000000083a0073b5 */ /* 0x0005e40008008000 */
[----:B--2---:R0:W-:Y:S02]  /*6270*/  UTMACMDFLUSH ;  /* 0x00000000000079b7 */ /* 0x0041e40000000000 */
.L_x_81:
[----:B------:R-:W-:Y:S05]  /*6280*/  BSYNC B0 ;  /* 0x0000000000007941 */ /* 0x000fea0003800000 */
.L_x_80:
[----:B------:R-:W-:Y:S04]  /*6290*/  BSSY B0, `(.L_x_82) ;  /* 0x0000003000007945 */ /* 0x000fe80003800000 */
[----:B------:R-:W-:Y:S05]  /*62a0*/  @!P0 BRA `(.L_x_83) ;  /* 0x0000000000048947 */ /* 0x000fea0003800000 */
[----:B------:R-:W-:-:S04]  /*62b0*/  DEPBAR.LE SB0, 0x1 ;  /* 0x000080400000791a */ /* 0x000fc80000000000 */
.L_x_83:
[----:B------:R-:W-:Y:S05]  /*62c0*/  BSYNC B0 ;  /* 0x0000000000007941 */ /* 0x000fea0003800000 */
.L_x_82:
[----:B------:R-:W-:Y:S06]  /*62d0*/  BAR.SYNC.DEFER_BLOCKING 0x1, 0x100 ;  /* 0x0044000000007b1d */ /* 0x000fec0000010000 */
[----:B------:R-:W-:Y:S05]  /*62e0*/  @!P1 BRA `(.L_x_84) ;  /* 0x0000000000049947 */ /* 0x000fea0003800000 */
[----:B------:R-:W-:Y:S01]  /*62f0*/  BPT.TRAP 0x1 ;  /* 0x000000040000795c */ /* 0x000fe20000300000 */
.L_x_84:
[----:B------:R-:W-:Y:S02]  /*6300*/  UIADD3 UR4, UR55, 0x1, URZ ;  /* 0x0000000137047890 */ /* 0x000fe4000fffe03f */
[----:B------:R-:W-:Y:S02]  /*6310*/  UISETP.NE.AND UP1, UPT, UR47, 0x3, UPT ;  /* 0x000000032f00788c */ /* 0x000fe4000bf25270 */
[----:B------:R-:W-:-:S04]  /*6320*/  UISETP.NE.AND UP0, UPT, UR4, 0x4, UPT ;  /* 0x000000040400788c */ /* 0x000fc8000bf05270 */
[----:B------:R-:W-:Y:S01]  /*6330*/  USEL UR4, UR4, URZ, UP0 ;  /* 0x0000003f04047287 */ /* 0x000fe20008000000 */
[----:B------:R-:W-:-:S03]  /*6340*/  PLOP3.LUT P2, PT, PT, PT, UP1, 0x80, 0x0 ;  /* 0x000000000000781c */ /* 0x000fc60003f4f018 */
[----:B------:R-:W-:Y:S02]  /*6350*/  ULEA UR5, UR4, UR43, 0x3 ;  /* 0x0000002b04057291 */ /* 0x000fe4000f8e183f */
[----:B------:R-:W-:Y:S02]  /*6360*/  UIADD3 UR4, UR4, 0x1, URZ ;  /* 0x0000000104047890 */ /* 0x000fe4000fffe03f */
[----:B------:R-:W-:Y:S02]  /*6370*/  UIADD3 UR5, UR5, 0x38500, URZ ;  /* 0x0003850005057890 */ /* 0x000fe4000fffe03f */
[----:B------:R-:W-:Y:S02]  /*6380*/  UISETP.NE.AND UP0, UPT, UR4, 0x4, UPT ;  /* 0x000000040400788c */ /* 0x000fe4000bf05270 */
[----:B------:R-:W-:Y:S02]  /*6390*/  UPRMT UR5, UR42, 0x654, UR5 ;  /* 0x000006542a057896 */ /* 0x000fe40008000005 */
[----:B------:R-:W-:-:S07]  /*63a0*/  USEL UR55, UR4, URZ, UP0 ;  /* 0x0000003f04377287 */ /* 0x000fce0008000000 */
[----:B------:R-:W-:Y:S01]  /*63b0*/  SYNCS.ARRIVE.TRANS64.RED.A1T0 RZ, [UR5], RZ ;  /* 0x000000ffffff79a7 */ /* 0x000fe20008100405 */
[----:B------:R-:W-:Y:S05]  /*63c0*/  @!P2 BRA `(.L_x_85) ;  /* 0x000000000004a947 */ /* 0x000fea0003800000 */
[----:B------:R-:W-:Y:S01]  /*63d0*/  BPT.TRAP 0x1 ;  /* 0x000000040000795c */ /* 0x000fe20000300000 */
.L_x_85:
[----:B------:R-:W-:Y:S01]  /*63e0*/  ULEA UR4, UR38, UR43, 0x3 ;  /* 0x0000002b26047291 */ /* 0x000fe2000f8e183f */
[----:B------:R-:W-:-:S08]  /*63f0*/  SHF.L.U32 R0, R91, 0x1f, RZ ;  /* 0x0000001f5b007819 */ /* 0x000fd000000006ff */
[----:B------:R-:W2:Y:S02]  /*6400*/  SYNCS.PHASECHK.TRANS64.TRYWAIT P0, [UR4+0x38400], R0 ;  /* 0x03840000ff0075a7 */ /* 0x000ea40008000144 */
[----:B--2---:R-:W-:Y:S05]  /*6410*/  @!P0 BRA `(.L_x_86) ;  /* 0x00000060004c8947 */ /* 0x004fea0003800000 */
.L_x_231:
[----:B------:R-:W-:-:S09]  /*6420*/  ULEA UR5, UR38, UR43, 0x4 ;  /* 0x0000002b26057291 */ /* 0x000fd2000f8e203f */
[----:B------:R-:W3:Y:S01]  /*6430*/  LDS.128 R16, [UR5+0x38530] ;  /* 0x03853005ff107984 */ /* 0x000ee20008000c00 */
[----:B------:R-:W-:Y:S01]  /*6440*/  @!PT LDS RZ, [RZ] ;  /* 0x00000000fffff984 */ /* 0x000fe20000000800 */
[----:B------:R-:W-:Y:S01]  /*6450*/  @!PT LDS RZ, [RZ] ;  /* 0x00000000fffff984 */ /* 0x000fe20000000800 */
[----:B------:R-:W-:Y:S01]  /*6460*/  @!PT LDS RZ, [RZ] ;  /* 0x00000000fffff984 */ /* 0x000fe20000000800 */
[----:B------:R-:W-:Y:S01]  /*6470*/  @!PT LDS RZ, [RZ] ;  /* 0x00000000fffff984 */ /* 0x000fe20000000800 */
[----:B------:R4:W-:Y:S06]  /*6480*/  MEMBAR.ALL.CTA ;  /* 0x0000000000007992 */ /* 0x0009ec0000008000 */
[----:B----4-:R-:W4:Y:S01]  /*6490*/  FENCE.VIEW.ASYNC.S ;  /* 0x00000000000073c6 */ /* 0x010f220000000000 */
[----:B------:R-:W-:Y:S05]  /*64a0*/  @!P2 BRA `(.L_x_87) ;  /* 0x000000000004a947 */ /* 0x000fea0003800000 */
[----:B------:R-:W-:Y:S01]  /*64b0*/  BPT.TRAP 0x1 ;  /* 0x000000040000795c */ /* 0x000fe20000300000 */
.L_x_87:
[----:B---3--:R-:W-:Y:S01]  /*64c0*/  ISETP.NE.AND P0, PT, R19, RZ, PT ;  /* 0x000000ff1300720c */ /* 0x008fe20003f05270 */
[----:B------:R-:W-:Y:S01]  /*64d0*/  UIADD3 UR4, UR4, 0x38440, URZ ;  /* 0x0003844004047890 */ /* 0x000fe2000fffe03f */
[CC--:B------:R-:W-:Y:S02]  /*64e0*/  ISETP.NE.AND P2, PT, R89.reuse, R18.reuse, PT ;  /* 0x000000125900720c */ /* 0x0c0fe40003f45270 */
[----:B------:R-:W-:Y:S01]  /*64f0*/  ISETP.EQ.OR P0, PT, R89, R18, !P0 ;  /* 0x000000125900720c */ /* 0x000fe20004702670 */
[----:B------:R-:W-:-:S09]  /*6500*/  UPRMT UR4, UR42, 0x654, UR4 ;  /* 0x000006542a047896 */ /* 0x000fd20008000004 */
[----:B----4-:R-:W-:Y:S03]  /*6510*/  SYNCS.ARRIVE.TRANS64.RED.A1T0 RZ, [UR4], RZ ;  /* 0x000000ffffff79a7 */ /* 0x010fe60008100404 */
[----:B------:R-:W-:Y:S05]  /*6520*/  @P0 BRA `(.L_x_88) ;  /* 0x0000000000fc0947 */ /* 0x000fea0003800000 */
[----:B------:R-:W-:-:S13]  /*6530*/  ISETP.NE.AND P0, PT, RZ, UR54, PT ;  /* 0x00000036ff007c0c */ /* 0x000fda000bf05270 */
[----:B------:R-:W-:Y:S05]  /*6540*/  @P0 BRA `(.L_x_88) ;  /* 0x0000000000f40947 */ /* 0x000fea0003800000 */
[----:B--2---:R-:W2:Y:S01]  /*6550*/  S2R R0, SR_LANEID ;  /* 0x0000000000007919 */ /* 0x004ea20000000000 */
[----:B------:R-:W-:Y:S01]  /*6560*/  ELECT P0, URZ, PT ;  /* 0x00000000003f782f */ /* 0x000fe20003800000 */
[----:B------:R-:W-:Y:S01]  /*6570*/  BSSY B0, `(.L_x_89) ;  /* 0x000002f000007945 */ /* 0x000fe20003800000 */
[----:B--2---:R-:W-:-:S11]  /*6580*/  IMAD.SHL.U32 R15, R0, 0x4, RZ ;  /* 0x00000004000f7824 */ /* 0x004fd600078e00ff */
[----:B------:R-:W-:Y:S05]  /*6590*/  @!P0 BRA `(.L_x_90) ;  /* 0x0000000000b08947 */ /* 0x000fea0003800000 */
[----:B------:R-:W-:Y:S01]  /*65a0*/  IMAD.SHL.U32 R0, R18, 0x8, RZ ;  /* 0x0000000812007824 */ /* 0x000fe200078e00ff */
[----:B------:R-:W-:Y:S01]  /*65b0*/  SHF.R.S32.HI R3, RZ, 0x1f, R18 ;  /* 0x0000001fff037819 */ /* 0x000fe20000011412 */
[----:B------:R-:W-:-:S03]  /*65c0*/  ULDC.64 UR4, c[0x0][0x820] ;  /* 0x0002080000047ab9 */ /* 0x000fc60000000a00 */
[----:B------:R-:W-:Y:S02]  /*65d0*/  SHF.L.U64.HI R8, R18, 0x3, R3 ;  /* 0x0000000312087819 */ /* 0x000fe40000010203 */
[----:B-1----:R-:W-:Y:S01]  /*65e0*/  IADD3 R4, P0, R0, UR4, RZ ;  /* 0x0000000400047c10 */ /* 0x002fe2000ff1e0ff */
[----:B------:R-:W1:Y:S03]  /*65f0*/  LDC.64 R2, c[0x0][0x290] ;  /* 0x0000a400ff027b82 */ /* 0x000e660000000a00 */
[----:B------:R-:W-:Y:S01]  /*6600*/  IADD3.X R5, R8, UR5, RZ, P0, !PT ;  /* 0x0000000508057c10 */ /* 0x000fe200087fe4ff */
[----:B------:R-:W-:-:S05]  /*6610*/  ULDC.64 UR4, c[0x0][0x818] ;  /* 0x0002060000047ab9 */ /* 0x000fca0000000a00 */
[----:B------:R-:W2:Y:S01]  /*6620*/  LDG.E.64 R4, desc[UR56][R4.64] ;  /* 0x0000003804047981 */ /* 0x000ea2000c1e1b00 */
[----:B-1----:R-:W-:Y:S01]  /*6630*/  IMAD.WIDE R6, R18, 0xc, R2 ;  /* 0x0000000c12067825 */ /* 0x002fe200078e0202 */
[----:B------:R-:W-:Y:S02]  /*6640*/  IADD3 R2, P0, R0, UR4, RZ ;  /* 0x0000000400027c10 */ /* 0x000fe4000ff1e0ff */
[----:B------:R-:W1:Y:S02]  /*6650*/  LDS R0, [UR49+0x1c] ;  /* 0x00001c31ff007984 */ /* 0x000e640008000800 */
[----:B------:R-:W-:Y:S02]  /*6660*/  IADD3.X R3, R8, UR5, RZ, P0, !PT ;  /* 0x0000000508037c10 */ /* 0x000fe400087fe4ff */
[----:B------:R-:W3:Y:S04]  /*6670*/  LDG.E R12, desc[UR56][R6.64] ;  /* 0x00000038060c7981 */ /* 0x000ee8000c1e1900 */
[----:B------:R4:W5:Y:S04]  /*6680*/  LDG.E R13, desc[UR56][R6.64+0x4] ;  /* 0x00000438060d7981 */ /* 0x000968000c1e1900 */
[----:B------:R-:W5:Y:S01]  /*6690*/  LDG.E.64 R2, desc[UR56][R2.64] ;  /* 0x0000003802027981 */ /* 0x000f62000c1e1b00 */
[----:B------:R-:W-:-:S03]  /*66a0*/  IMAD.U32 R8, RZ, RZ, UR49 ;  /* 0x00000031ff087e24 */ /* 0x000fc6000f8e00ff */
[----:B------:R-:W-:Y:S02]  /*66b0*/  STS [UR49+0x30], RZ ;  /* 0x000030ffff007988 */ /* 0x000fe40008000831 */
[----:B------:R-:W-:Y:S02]  /*66c0*/  SHF.R.U64 R8, R8, 0x4, RZ ;  /* 0x0000000408087819 */ /* 0x000fe400000012ff */
[----:B----4-:R-:W-:-:S03]  /*66d0*/  CS2R R6, SRZ ;  /* 0x0000000000067805 */ /* 0x010fc6000001ff00 */
[----:B------:R-:W-:Y:S04]  /*66e0*/  STS [UR49+0x10], R8 ;  /* 0x00001008ff007988 */ /* 0x000fe80008000831 */
[----:B------:R-:W-:Y:S01]  /*66f0*/  STS [UR49+0x14], R8 ;  /* 0x00001408ff007988 */ /* 0x000fe20008000831 */
[C---:B--2---:R-:W-:Y:S01]  /*6700*/  SHF.L.U64.HI R11, R4.reuse, 0x1, R5 ;  /* 0x00000001040b7819 */ /* 0x044fe20000010205 */
[----:B------:R-:W-:-:S03]  /*6710*/  IMAD.SHL.U32 R10, R4, 0x2, RZ ;  /* 0x00000002040a7824 */ /* 0x000fc600078e00ff */
[----:B------:R-:W-:Y:S02]  /*6720*/  LOP3.LUT R11, R11, 0x1fffffff, RZ, 0xc0, !PT ;  /* 0x1fffffff0b0b7812 */ /* 0x000fe400078ec0ff */
[----:B------:R-:W-:Y:S02]  /*6730*/  LOP3.LUT R10, R10, 0xfffffffe, RZ, 0xc0, !PT ;  /* 0xfffffffe0a0a7812 */ /* 0x000fe400078ec0ff */
[--C-:B------:R-:W-:Y:S02]  /*6740*/  SHF.R.U32.HI R5, RZ, 0x4, R11.reuse ;  /* 0x00000004ff057819 */ /* 0x100fe4000001160b */
[----:B------:R-:W-:Y:S02]  /*6750*/  SHF.R.U64 R10, R10, 0x4, R11 ;  /* 0x000000040a0a7819 */ /* 0x000fe4000000120b */
[----:B-1----:R-:W-:-:S03]  /*6760*/  LOP3.LUT R0, R0, 0xf, R5, 0xb8, !PT ;  /* 0x0000000f00007812 */ /* 0x002fc600078eb805 */
[----:B------:R-:W-:Y:S04]  /*6770*/  STS [UR49+0xc], R10 ;  /* 0x00000c0aff007988 */ /* 0x000fe80008000831 */
[----:B------:R-:W-:Y:S01]  /*6780*/  STS [UR49+0x1c], R0 ;  /* 0x00001c00ff007988 */ /* 0x000fe20008000831 */
[----:B---3--:R-:W-:-:S03]  /*6790*/  VIADD R4, R12, 0xffffffff ;  /* 0xffffffff0c047836 */ /* 0x008fc60000000000 */
[----:B------:R-:W1:Y:S04]  /*67a0*/  LDS R5, [UR49+0x1c] ;  /* 0x00001c31ff057984 */ /* 0x000e680008000800 */
[----:B-----5:R-:W-:Y:S01]  /*67b0*/  STS.64 [UR49], R2 ;  /* 0x00000002ff007988 */ /* 0x020fe20008000a31 */
[----:B-1----:R-:W-:-:S05]  /*67c0*/  LOP3.LUT R5, R5, 0xf0, RZ, 0xb8, !PT ;  /* 0x000000f005057812 */ /* 0x002fca00078eb8ff */
[----:B------:R1:W-:Y:S04]  /*67d0*/  STS [UR49+0x1c], R5 ;  /* 0x00001c05ff007988 */ /* 0x0003e80008000831 */
[----:B------:R-:W2:Y:S01]  /*67e0*/  LDS R9, [UR49+0x1c] ;  /* 0x00001c31ff097984 */ /* 0x000ea20008000800 */
[----:B-1----:R-:W-:-:S05]  /*67f0*/  VIADD R5, R13, 0xffffffff ;  /* 0xffffffff0d057836 */ /* 0x002fca0000000000 */
[----:B------:R-:W-:Y:S01]  /*6800*/  STS.128 [UR49+0x20], R4 ;  /* 0x00002004ff007988 */ /* 0x000fe20008000c31 */
[----:B--2---:R-:W-:-:S05]  /*6810*/  LOP3.LUT R9, R9, 0xf00, RZ, 0xb8, !PT ;  /* 0x00000f0009097812 */ /* 0x004fca00078eb8ff */
[----:B------:R-:W-:Y:S04]  /*6820*/  STS.64 [UR49+0x18], R8 ;  /* 0x00001808ff007988 */ /* 0x000fe80008000a31 */
[----:B------:R-:W1:Y:S02]  /*6830*/  LDS R14, [UR49+0x1c] ;  /* 0x00001c31ff0e7984 */ /* 0x000e640008000800 */
[----:B-1----:R-:W-:-:S05]  /*6840*/  LOP3.LUT R0, R14, 0xf000, RZ, 0xb8, !PT ;  /* 0x0000f0000e007812 */ /* 0x002fca00078eb8ff */
[----:B------:R2:W-:Y:S02]  /*6850*/  STS [UR49+0x1c], R0 ;  /* 0x00001c00ff007988 */ /* 0x0005e40008000831 */
.L_x_90:
[----:B------:R-:W-:Y:S05]  /*6860*/  BSYNC B0 ;  /* 0x0000000000007941 */ /* 0x000fea0003800000 */
.L_x_89:
[----:B------:R-:W-:Y:S01]  /*6870*/  NOP ;  /* 0x0000000000007918 */ /* 0x000fe20000000000 */
[----:B-1----:R1:W3:Y:S01]  /*6880*/  LDS R5, [R15+UR49] ;  /* 0x000000310f057984 */ /* 0x0022e20008000800 */
[----:B------:R-:W-:Y:S02]  /*6890*/  ELECT P0, URZ, PT ;  /* 0x00000000003f782f */ /* 0x000fe40003800000 */
[----:B------:R-:W-:Y:S01]  /*68a0*/  IADD3 R2, P3, R15, UR58, RZ ;  /* 0x0000003a0f027c10 */ /* 0x000fe2000ff7e0ff */
[----:B------:R-:W-:Y:S04]  /*68b0*/  BSSY B0, `(.L_x_91) ;  /* 0x0000005000007945 */ /* 0x000fe80003800000 */
[----:B------:R-:W-:-:S06]  /*68c0*/  IMAD.X R3, RZ, RZ, UR59, P3 ;  /* 0x0000003bff037e24 */ /* 0x000fcc00098e06ff */
[----:B-1----:R-:W-:Y:S05]  /*68d0*/  @!P0 BRA `(.L_x_92) ;  /* 0x0000000000088947 */ /* 0x002fea0003800000 */
[----:B------:R0:W-:Y:S01]  /*68e0*/  UTMACMDFLUSH ;  /* 0x00000000000079b7 */ /* 0x0001e20000000000 */
[----:B------:R-:W-:-:S04]  /*68f0*/  DEPBAR.LE SB0, 0x0 ;  /* 0x000080000000791a */ /* 0x000fc80000000000 */
.L_x_92:
[----:B------:R-:W-:Y:S05]  /*6900*/  BSYNC B0 ;  /* 0x0000000000007941 */ /* 0x000fea0003800000 */
.L_x_91:
[----:B---3--:R3:W5:Y:S02]  /*6910*/  ATOMG.E.EXCH.STRONG.GPU PT, RZ, [R2], R5 ;  /* 0x0000000502ff73a8 */ /* 0x00876400041ee100 */
.L_x_88:
[----:B------:R-:W-:Y:S01]  /*6920*/  UIMAD.WIDE.U32 UR4, UR60, -0x55555555, URZ ;  /* 0xaaaaaaab3c0478a5 */ /* 0x000fe2000f8e003f */
[----:B------:R-:W-:Y:S01]  /*6930*/  ISETP.NE.AND P0, PT, R19, RZ, PT ;  /* 0x000000ff1300720c */ /* 0x000fe20003f05270 */
[----:B------:R-:W-:Y:S01]  /*6940*/  UIADD3 UR38, UR38, 0x1, URZ ;  /* 0x0000000126267890 */ /* 0x000fe2000fffe03f */
[----:B-1----:R-:W-:Y:S01]  /*6950*/  SEL R4, RZ, 0x1, !P2 ;  /* 0x00000001ff047807 */ /* 0x002fe20005000000 */
[----:B------:R-:W-:Y:S02]  /*6960*/  USHF.R.U32.HI UR4, URZ, 0x2, UR5 ;  /* 0x000000023f047899 */ /* 0x000fe40008011605 */
[----:B------:R-:W-:Y:S02]  /*6970*/  UISETP.NE.AND UP0, UPT, UR38, 0x8, UPT ;  /* 0x000000082600788c */ /* 0x000fe4000bf05270 */
[----:B------:R-:W-:Y:S02]  /*6980*/  UIMAD UR60, UR4, -0x6, UR60 ;  /* 0xfffffffa043c78a4 */ /* 0x000fe4000f8e023c */
[----:B------:R-:W-:-:S02]  /*6990*/  USEL UR4, URZ, 0x1, UP0 ;  /* 0x000000013f047887 */ /* 0x000fc40008000000 */
[----:B------:R-:W-:Y:S02]  /*69a0*/  UIADD3 UR36, UR36, 0x4, URZ ;  /* 0x0000000424247890 */ /* 0x000fe4000fffe03f */
[----:B------:R-:W-:Y:S02]  /*69b0*/  USEL UR38, UR38, URZ, UP0 ;  /* 0x0000003f26267287 */ /* 0x000fe40008000000 */
[----:B------:R-:W-:Y:S01]  /*69c0*/  LOP3.LUT R91, R91, UR4, RZ, 0x3c, !PT ;  /* 0x000000045b5b7c12 */ /* 0x000fe2000f8e3cff */
[----:B------:R-:W-:Y:S09]  /*69d0*/  @P0 BRA `(.L_x_93) ;  /* 0xffffffcc002c0947 */ /* 0x000ff2000383ffff */
[----:B------:R-:W-:-:S04]  /*69e0*/  DEPBAR.LE SB0, 0x0 ;  /* 0x000080000000791a */ /* 0x000fc80000000000 */
[----:B------:R-:W-:Y:S05]  /*69f0*/  @!P1 BRA `(.L_x_94) ;  /* 0x0000000000049947 */ /* 0x000fea0003800000 */
[----:B------:R-:W-:Y:S01]  /*6a00*/  BPT.TRAP 0x1 ;  /* 0x000000040000795c */ /* 0x000fe20000300000 */
.L_x_94:
[----:B------:R-:W-:-:S04]  /*6a10*/  ULEA UR43, UR55, UR43, 0x3 ;  /* 0x0000002b372b7291 */ /* 0x000fc8000f8e183f */
[----:B------:R-:W-:-:S04]  /*6a20*/  UIADD3 UR43, UR43, 0x38500, URZ ;  /* 0x000385002b2b7890 */ /* 0x000fc8000fffe03f */
[----:B------:R-:W-:-:S09]  /*6a30*/  UPRMT UR43, UR42, 0x654, UR43 ;  /* 0x000006542a2b7896 */ /* 0x000fd2000800002b */
[----:B-----5:R-:W-:Y:S01]  /*6a40*/  SYNCS.ARRIVE.TRANS64.RED.A1T0 RZ, [UR43], RZ ;  /* 0x000000ffffff79a7 */ /* 0x020fe2000810042b */
[----:B------:R-:W-:Y:S05]  /*6a50*/  EXIT ;  /* 0x000000000000794d */ /* 0x000fea0003800000 */
.L_x_19:
[----:B------:R-:W-:-:S08]  /*6a60*/  NOP ;  /* 0x0000000000007918 */ /* 0x000fd00000000000 */
[----:B----45:R-:W1:-:S00]  /*6a70*/  USETMAXREG.DEALLOC.CTAPOOL 0x28 ;  /* 0x00000028000079c8 */ /* 0x030e4000080e0500 */
[----:B------:R-:W-:-:S06]  /*6a80*/  UISETP.NE.AND UP1, UPT, UR54, 0x3, UPT ;  /* 0x000000033600788c */ /* 0x000fcc000bf25270 */
[----:B------:R-:W-:-:S13]  /*6a90*/  PLOP3.LUT P1, PT, PT, PT, UP1, 0x80, 0x0 ;  /* 0x000000000000781c */ /* 0x000fda0003f2f018 */
[----:B-1----:R-:W-:Y:S05]  /*6aa0*/  @!P1 BRA `(.L_x_95) ;  /* 0x0000003400349947 */ /* 0x002fea0003800000 */
[----:B------:R-:W-:-:S13]  /*6ab0*/  ISETP.NE.AND P0, PT, RZ, UR54, PT ;  /* 0x00000036ff007c0c */ /* 0x000fda000bf05270 */
[----:B------:R-:W-:Y:S05]  /*6ac0*/  @!P0 BRA `(.L_x_96) ;  /* 0x0000001800208947 */ /* 0x000fea0003800000 */
[----:B------:R-:W-:-:S06]  /*6ad0*/  UISETP.NE.AND UP0, UPT, UR54, 0x2, UPT ;  /* 0x000000023600788c */ /* 0x000fcc000bf05270 */
[----:B------:R-:W-:-:S13]  /*6ae0*/  PLOP3.LUT P0, PT, PT, PT, UP0, 0x80, 0x0 ;  /* 0x000000000000781c */ /* 0x000fda0003f0f008 */
[----:B--2---:R-:W-:Y:S05]  /*6af0*/  @P0 EXIT ;  /* 0x000000000000094d */ /* 0x004fea0003800000 */
[----:B------:R-:W1:Y:S01]  /*6b00*/  S2UR UR4, SR_CTAID.Y ;  /* 0x00000000000479c3 */ /* 0x000e620000002600 */
[----:B------:R-:W-:Y:S01]  /*6b10*/  ELECT P0, URZ, PT ;  /* 0x00000000003f782f */ /* 0x000fe20003800000 */
[----:B------:R-:W-:Y:S01]  /*6b20*/  BSSY B0, `(.L_x_97) ;  /* 0x000001d000007945 */ /* 0x000fe20003800000 */
[----:B-1----:R-:W-:-:S11]  /*6b30*/  UIMAD UR4, UR4, UR39, UR40 ;  /* 0x00000027040472a4 */ /* 0x002fd6000f8e0228 */
[----:B------:R-:W-:Y:S05]  /*6b40*/  @!P0 BRA `(.L_x_98) ;  /* 0x0000000000688947 */ /* 0x000fea0003800000 */
[----:B------:R-:W1:Y:S01]  /*6b50*/  LDC.64 R4, c[0x0][0x600] ;  /* 0x00018000ff047b82 */ /* 0x000e620000000a00 */
[----:B------:R-:W-:Y:S02]  /*6b60*/  UMOV UR5, 0x400 ;  /* 0x0000040000057882 */ /* 0x000fe40000000000 */
[----:B------:R-:W-:-:S05]  /*6b70*/  ULEA UR5, UR41, UR5, 0x18 ;  /* 0x0000000529057291 */ /* 0x000fca000f8ec03f */
[----:B------:R-:W1:Y:S08]  /*6b80*/  LDC.64 R6, c[0x0][0x608] ;  /* 0x00018200ff067b82 */ /* 0x000e700000000a00 */
[----:B------:R-:W2:Y:S08]  /*6b90*/  LDC.64 R32, c[0x0][0x610] ;  /* 0x00018400ff207b82 */ /* 0x000eb00000000a00 */
[----:B------:R-:W2:Y:S01]  /*6ba0*/  LDC.64 R34, c[0x0][0x618] ;  /* 0x00018600ff227b82 */ /* 0x000ea20000000a00 */
[----:B-1----:R1:W-:Y:S07]  /*6bb0*/  STS.128 [UR5+0x38700], R4 ;  /* 0x03870004ff007988 */ /* 0x0023ee0008000c05 */
[----:B------:R-:W3:Y:S08]  /*6bc0*/  LDC.64 R28, c[0x0][0x620] ;  /* 0x00018800ff1c7b82 */ /* 0x000ef00000000a00 */
[----:B------:R-:W3:Y:S01]  /*6bd0*/  LDC.64 R30, c[0x0][0x628] ;  /* 0x00018a00ff1e7b82 */ /* 0x000ee20000000a00 */
[----:B--2---:R2:W-:Y:S07]  /*6be0*/  STS.128 [UR5+0x38710], R32 ;  /* 0x03871020ff007988 */ /* 0x0045ee0008000c05 */
[----:B------:R-:W4:Y:S08]  /*6bf0*/  LDC.64 R24, c[0x0][0x630] ;  /* 0x00018c00ff187b82 */ /* 0x000f300000000a00 */
[----:B------:R-:W4:Y:S08]  /*6c00*/  LDC.64 R26, c[0x0][0x638] ;  /* 0x00018e00ff1a7b82 */ /* 0x000f300000000a00 */
[----:B------:R-:W5:Y:S01]  /*6c10*/  LDC.64 R20, c[0x0][0x640] ;  /* 0x00019000ff147b82 */ /* 0x000f620000000a00 */
[----:B---3--:R2:W-:Y:S07]  /*6c20*/  STS.128 [UR5+0x38720], R28 ;  /* 0x0387201cff007988 */ /* 0x0085ee0008000c05 */
[----:B------:R-:W5:Y:S08]  /*6c30*/  LDC.64 R22, c[0x0][0x648] ;  /* 0x00019200ff167b82 */ /* 0x000f700000000a00 */
[----:B------:R-:W3:Y:S01]  /*6c40*/  LDC.64 R12, c[0x0][0x650] ;  /* 0x00019400ff0c7b82 */ /* 0x000ee20000000a00 */
[----:B----4-:R2:W-:Y:S07]  /*6c50*/  STS.128 [UR5+0x38730], R24 ;  /* 0x03873018ff007988 */ /* 0x0105ee0008000c05 */
[----:B------:R-:W3:Y:S08]  /*6c60*/  LDC.64 R14, c[0x0][0x658] ;  /* 0x00019600ff0e7b82 */ /* 0x000ef00000000a00 */
[----:B------:R-:W4:Y:S01]  /*6c70*/  LDC.64 R8, c[0x0][0x660] ;  /* 0x00019800ff087b82 */ /* 0x000f220000000a00 */
[----:B-----5:R2:W-:Y:S07]  /*6c80*/  STS.128 [UR5+0x38740], R20 ;  /* 0x03874014ff007988 */ /* 0x0205ee0008000c05 */
[----:B------:R-:W4:Y:S08]  /*6c90*/  LDC.64 R10, c[0x0][0x668] ;  /* 0x00019a00ff0a7b82 */ /* 0x000f300000000a00 */
[----:B-1----:R-:W1:Y:S01]  /*6ca0*/  LDC.64 R4, c[0x0][0x670] ;  /* 0x00019c00ff047b82 */ /* 0x002e620000000a00 */
[----:B---3--:R2:W-:Y:S07]  /*6cb0*/  STS.128 [UR5+0x38750], R12 ;  /* 0x0387500cff007988 */ /* 0x0085ee0008000c05 */
[----:B------:R-:W1:Y:S01]  /*6cc0*/  LDC.64 R6, c[0x0][0x678] ;  /* 0x00019e00ff067b82 */ /* 0x000e620000000a00 */
[----:B----4-:R2:W-:Y:S04]  /*6cd0*/  STS.128 [UR5+0x38760], R8 ;  /* 0x03876008ff007988 */ /* 0x0105e80008000c05 */
[----:B-1----:R2:W-:Y:S02]  /*6ce0*/  STS.128 [UR5+0x38770], R4 ;  /* 0x03877004ff007988 */ /* 0x0025e40008000c05 */
.L_x_98:
[----:B------:R-:W-:Y:S05]  /*6cf0*/  BSYNC B0 ;  /* 0x0000000000007941 */ /* 0x000fea0003800000 */
.L_x_97:
[----:B------:R-:W-:Y:S01]  /*6d00*/  ELECT P0, URZ, PT ;  /* 0x00000000003f782f */ /* 0x000fe20003800000 */
[----:B------:R-:W-:Y:S01]  /*6d10*/  NOP ;  /* 0x0000000000007918 */ /* 0x000fe20000000000 */
[----:B------:R-:W-:Y:S01]  /*6d20*/  ULDC UR5, c[0x0][0x884] ;  /* 0x0002210000057ab9 */ /* 0x000fe20000000800 */
[----:B------:R-:W-:Y:S01]  /*6d30*/  ULDC.64 UR6, c[0x0][0x800] ;  /* 0x0002000000067ab9 */ /* 0x000fe20000000a00 */
[----:B------:R-:W-:Y:S01]  /*6d40*/  ULEA UR4, UR5, UR4, 0x1 ;  /* 0x0000000405047291 */ /* 0x000fe2000f8e083f */
[----:B------:R-:W-:Y:S03]  /*6d50*/  BSSY B0, `(.L_x_99) ;  /* 0x0000033000007945 */ /* 0x000fe60003800000 */
[----:B------:R-:W-:-:S05]  /*6d60*/  UIMAD.WIDE UR6, UR4, 0x80, UR6 ;  /* 0x00000080040678a5 */ /* 0x000fca000f8e0206 */
[----:B------:R-:W-:Y:S07]  /*6d70*/  @!P0 BRA `(.L_x_100) ;  /* 0x0000000000c08947 */ /* 0x000fee0003800000 */
[----:B------:R-:W-:Y:S01]  /*6d80*/  ULDC.64 UR4, c[0x0][0x808] ;  /* 0x0002020000047ab9 */ /* 0x000fe20000000a00 */
[----:B------:R-:W-:Y:S01]  /*6d90*/  ULDC.64 UR8, c[0x0][0x810] ;  /* 0x0002040000087ab9 */ /* 0x000fe20000000a00 */
[----:B------:R-:W-:Y:S02]  /*6da0*/  ISETP.NE.U32.AND P0, PT, RZ, UR4, PT ;  /* 0x00000004ff007c0c */ /* 0x000fe4000bf05070 */
[----:B------:R-:W-:Y:S02]  /*6db0*/  ISETP.NE.U32.AND P1, PT, RZ, UR8, PT ;  /* 0x00000008ff007c0c */ /* 0x000fe4000bf25070 */
[----:B------:R-:W-:Y:S02]  /*6dc0*/  ISETP.NE.AND.EX P0, PT, RZ, UR5, PT, P0 ;  /* 0x00000005ff007c0c */ /* 0x000fe4000bf05300 */
[----:B------:R-:W-:-:S11]  /*6dd0*/  ISETP.NE.AND.EX P1, PT, RZ, UR9, PT, P1 ;  /* 0x00000009ff007c0c */ /* 0x000fd6000bf25310 */
[----:B------:R-:W-:Y:S05]  /*6de0*/  @!P0 BRA `(.L_x_101) ;  /* 0x0000000000188947 */ /* 0x000fea0003800000 */
[----:B--2---:R-:W-:-:S04]  /*6df0*/  LEA R4, P0, R18, UR4, 0x3 ;  /* 0x0000000412047c11 */ /* 0x004fc8000f8018ff */
[----:B------:R-:W-:-:S06]  /*6e00*/  LEA.HI.X R5, R18, UR5, R3, 0x3, P0 ;  /* 0x0000000512057c11 */ /* 0x000fcc00080f1c03 */
[----:B------:R-:W2:Y:S01]  /*6e10*/  LDG.E.64 R4, desc[UR56][R4.64] ;  /* 0x0000003804047981 */ /* 0x000ea2000c1e1b00 */
[----:B------:R-:W-:Y:S02]  /*6e20*/  UMOV UR4, 0x400 ;  /* 0x0000040000047882 */ /* 0x000fe40000000000 */
[----:B------:R-:W-:-:S09]  /*6e30*/  ULEA UR4, UR41, UR4, 0x18 ;  /* 0x0000000429047291 */ /* 0x000fd2000f8ec03f */
[----:B--2---:R1:W-:Y:S03]  /*6e40*/  STS.64 [UR4+0x38700], R4 ;  /* 0x03870004ff007988 */ /* 0x0043e60008000a04 */
.L_x_101:
[----:B------:R-:W-:Y:S05]  /*6e50*/  @!P1 BRA `(.L_x_100) ;  /* 0x0000000000889947 */ /* 0x000fea0003800000 */
[----:B-12---:R-:W-:-:S04]  /*6e60*/  LEA R4, P0, R18, UR8, 0x3 ;  /* 0x0000000812047c11 */ /* 0x006fc8000f8018ff */
[----:B------:R-:W-:-:S06]  /*6e70*/  LEA.HI.X R5, R18, UR9, R3, 0x3, P0 ;  /* 0x0000000912057c11 */ /* 0x000fcc00080f1c03 */
[----:B------:R-:W2:Y:S01]  /*6e80*/  LDG.E.64 R4, desc[UR56][R4.64] ;  /* 0x0000003804047981 */ /* 0x000ea2000c1e1b00 */
[----:B------:R-:W-:Y:S02]  /*6e90*/  UMOV UR4, 0x400 ;  /* 0x0000040000047882 */ /* 0x000fe40000000000 */
[----:B------:R-:W-:-:S04]  /*6ea0*/  ULEA UR4, UR41, UR4, 0x18 ;  /* 0x0000000429047291 */ /* 0x000fc8000f8ec03f */
[----:B------:R-:W-:-:S05]  /*6eb0*/  UIADD3 UR5, UR4, 0x38700, URZ ;  /* 0x0003870004057890 */ /* 0x000fca000fffe03f */
[----:B------:R-:W1:Y:S01]  /*6ec0*/  LDS R3, [UR4+0x3871c] ;  /* 0x03871c04ff037984 */ /* 0x000e620008000800 */
[----:B------:R-:W-:-:S03]  /*6ed0*/  IMAD.U32 R8, RZ, RZ, UR5 ;  /* 0x00000005ff087e24 */ /* 0x000fc6000f8e00ff */
[----:B------:R-:W-:Y:S02]  /*6ee0*/  STS [UR4+0x38730], RZ ;  /* 0x038730ffff007988 */ /* 0x000fe40008000804 */
[----:B------:R-:W-:-:S05]  /*6ef0*/  SHF.R.U64 R8, R8, 0x4, RZ ;  /* 0x0000000408087819 */ /* 0x000fca00000012ff */
[----:B------:R-:W-:Y:S04]  /*6f00*/  STS [UR4+0x38710], R8 ;  /* 0x03871008ff007988 */ /* 0x000fe80008000804 */
[----:B------:R-:W-:Y:S01]  /*6f10*/  STS [UR4+0x38714], R8 ;  /* 0x03871408ff007988 */ /* 0x000fe20008000804 */
[----:B--2---:R-:W-:Y:S01]  /*6f20*/  SHF.L.U64.HI R11, R4, 0x1, R5 ;  /* 0x00000001040b7819 */ /* 0x004fe20000010205 */
[----:B------:R-:W-:-:S03]  /*6f30*/  VIADD R5, R0, 0xffffffff ;  /* 0xffffffff00057836 */ /* 0x000fc60000000000 */
[----:B------:R-:W-:-:S04]  /*6f40*/  LOP3.LUT R11, R11, 0x1fffffff, RZ, 0xc0, !PT ;  /* 0x1fffffff0b0b7812 */ /* 0x000fc800078ec0ff */
[----:B------:R-:W-:-:S04]  /*6f50*/  SHF.R.U32.HI R6, RZ, 0x4, R11 ;  /* 0x00000004ff067819 */ /* 0x000fc8000001160b */
[----:B-1----:R-:W-:-:S05]  /*6f60*/  LOP3.LUT R3, R3, 0xf, R6, 0xb8, !PT ;  /* 0x0000000f03037812 */ /* 0x002fca00078eb806 */
[----:B------:R1:W-:Y:S04]  /*6f70*/  STS [UR4+0x3871c], R3 ;  /* 0x03871c03ff007988 */ /* 0x0003e80008000804 */
[----:B------:R-:W2:Y:S01]  /*6f80*/  LDS R6, [UR4+0x3871c] ;  /* 0x03871c04ff067984 */ /* 0x000ea20008000800 */
[----:B-1----:R-:W-:Y:S02]  /*6f90*/  IMAD.SHL.U32 R3, R4, 0x2, RZ ;  /* 0x0000000204037824 */ /* 0x002fe400078e00ff */
[----:B------:R-:W-:-:S03]  /*6fa0*/  VIADD R4, R2, 0xffffffff ;  /* 0xffffffff02047836 */ /* 0x000fc60000000000 */
[----:B------:R-:W-:-:S04]  /*6fb0*/  LOP3.LUT R2, R3, 0xfffffffe, RZ, 0xc0, !PT ;  /* 0xfffffffe03027812 */ /* 0x000fc800078ec0ff */
[----:B------:R-:W-:-:S05]  /*6fc0*/  SHF.R.U64 R2, R2, 0x4, R11 ;  /* 0x0000000402027819 */ /* 0x000fca000000120b */
[----:B------:R-:W-:Y:S01]  /*6fd0*/  STS [UR4+0x3870c], R2 ;  /* 0x03870c02ff007988 */ /* 0x000fe20008000804 */
[----:B--2---:R-:W-:-:S05]  /*6fe0*/  LOP3.LUT R6, R6, 0xf0, RZ, 0xb8, !PT ;  /* 0x000000f006067812 */ /* 0x004fca00078eb8ff */
[----:B------:R1:W-:Y:S04]  /*6ff0*/  STS [UR4+0x3871c], R6 ;  /* 0x03871c06ff007988 */ /* 0x0003e80008000804 */
[----:B------:R-:W2:Y:S01]  /*7000*/  LDS R9, [UR4+0x3871c] ;  /* 0x03871c04ff097984 */ /* 0x000ea20008000800 */
[----:B-1----:R-:W-:-:S05]  /*7010*/  CS2R R6, SRZ ;  /* 0x0000000000067805 */ /* 0x002fca000001ff00 */
[----:B------:R-:W-:Y:S01]  /*7020*/  STS.128 [UR4+0x38720], R4 ;  /* 0x03872004ff007988 */ /* 0x000fe20008000c04 */
[----:B--2---:R-:W-:-:S05]  /*7030*/  LOP3.LUT R9, R9, 0xf00, RZ, 0xb8, !PT ;  /* 0x00000f0009097812 */ /* 0x004fca00078eb8ff */
[----:B------:R-:W-:Y:S04]  /*7040*/  STS.64 [UR4+0x38718], R8 ;  /* 0x03871808ff007988 */ /* 0x000fe80008000a04 */
[----:B------:R-:W1:Y:S02]  /*7050*/  LDS R10, [UR4+0x3871c] ;  /* 0x03871c04ff0a7984 */ /* 0x000e640008000800 */
[----:B-1----:R-:W-:-:S05]  /*7060*/  LOP3.LUT R0, R10, 0xf000, RZ, 0xb8, !PT ;  /* 0x0000f0000a007812 */ /* 0x002fca00078eb8ff */
[----:B------:R3:W-:Y:S02]  /*7070*/  STS [UR4+0x3871c], R0 ;  /* 0x03871c00ff007988 */ /* 0x0007e40008000804 */
.L_x_100:
[----:B------:R-:W-:Y:S05]  /*7080*/  BSYNC B0 ;  /* 0x0000000000007941 */ /* 0x000fea0003800000 */
.L_x_99:
[----:B---3--:R-:W3:Y:S01]  /*7090*/  S2R R0, SR_LANEID ;  /* 0x0000000000007919 */ /* 0x008ee20000000000 */
[----:B------:R-:W-:Y:S01]  /*70a0*/  ELECT P0, URZ, PT ;  /* 0x00000000003f782f */ /* 0x000fe20003800000 */
[----:B------:R-:W-:Y:S01]  /*70b0*/  NOP ;  /* 0x0000000000007918 */ /* 0x000fe20000000000 */
[----:B------:R-:W-:Y:S01]  /*70c0*/  UMOV UR4, URZ ;  /* 0x0000003f00047c82 */ /* 0x000fe20008000000 */
[----:B------:R-:W-:Y:S10]  /*70d0*/  BSSY B0, `(.L_x_102) ;  /* 0x0000004000007945 */ /* 0x000ff40003800000 */
[----:B------:R-:W-:Y:S05]  /*70e0*/  @!P0 BRA `(.L_x_103) ;  /* 0x0000000000088947 */ /* 0x000fea0003800000 */
[----:B------:R0:W-:Y:S01]  /*70f0*/  UTMACMDFLUSH ;  /* 0x00000000000079b7 */ /* 0x0001e20000000000 */
[----:B------:R-:W-:-:S04]  /*7100*/  DEPBAR.LE SB0, 0x0 ;  /* 0x000080000000791a */ /* 0x000fc80000000000 */
.L_x_103:
[----:B------:R-:W-:Y:S05]  /*7110*/  BSYNC B0 ;  /* 0x0000000000007941 */ /* 0x000fea0003800000 */
.L_x_102:
[----:B------:R-:W-:Y:S01]  /*7120*/  UMOV UR5, 0x400 ;  /* 0x0000040000057882 */ /* 0x000fe20000000000 */
[----:B-123--:R-:W-:Y:S01]  /*7130*/  IMAD.SHL.U32 R4, R0, 0x4, RZ ;  /* 0x0000000400047824 */ /* 0x00efe200078e00ff */
[----:B------:R-:W-:-:S04]  /*7140*/  ULEA UR5, UR41, UR5, 0x18 ;  /* 0x0000000529057291 */ /* 0x000fc8000f8ec03f */
[----:B------:R-:W-:Y:S01]  /*7150*/  UIADD3 UR24, UR5, 0x38700, URZ ;  /* 0x0003870005187890 */ /* 0x000fe2000fffe03f */
[----:B------:R-:W-:Y:S01]  /*7160*/  IADD3 R2, P0, R4, UR6, RZ ;  /* 0x0000000604027c10 */ /* 0x000fe2000ff1e0ff */
[----:B------:R-:W-:-:S04]  /*7170*/  IMAD.MOV.U32 R0, RZ, RZ, RZ ;  /* 0x000000ffff007224 */ /* 0x000fc800078e00ff */
[----:B------:R-:W-:-:S03]  /*7180*/  IMAD.X R3, RZ, RZ, UR7, P0 ;  /* 0x00000007ff037e24 */ /* 0x000fc600080e06ff */
[----:B------:R-:W1:Y:S01]  /*7190*/  LDS R5, [R4+UR24] ;  /* 0x0000001804057984 */ /* 0x000e620008000800 */
[----:B------:R-:W-:-:S03]  /*71a0*/  SHF.L.U32 R0, R0, 0x1f, RZ ;  /* 0x0000001f00007819 */ /* 0x000fc600000006ff */
[----:B-1----:R1:W2:Y:S02]  /*71b0*/  ATOMG.E.EXCH.STRONG.GPU PT, RZ, [R2], R5 ;  /* 0x0000000502ff73a8 */ /* 0x0022a400041ee100 */
[----:B--2---:R-:W2:Y:S01]  /*71c0*/  SYNCS.PHASECHK.TRANS64.TRYWAIT P0, [UR5+0x38528], R0 ;  /* 0x03852800ff0075a7 */ /* 0x004ea20008000145 */
[----:B------:R-:W-:Y:S02]  /*71d0*/  ULOP3.LUT UR25, UR53, 0x1, URZ, 0xfc, !UPT ;  /* 0x0000000135197892 */ /* 0x000fe4000f8efc3f */
[----:B------:R-:W-:Y:S01]  /*71e0*/  ULOP3.LUT UR26, UR51, 0x2, URZ, 0xfc, !UPT ;  /* 0x00000002331a7892 */ /* 0x000fe2000f8efc3f */
[----:B-12---:R-:W-:Y:S11]  /*71f0*/  @!P0 BRA `(.L_x_104) ;  /* 0x0000005000ec8947 */ /* 0x006ff60003800000 */
.L_x_232:
[----:B------:R-:W-:Y:S01]  /*7200*/  IMAD.MOV.U32 R2, RZ, RZ, 0x1 ;  /* 0x00000001ff027424 */ /* 0x000fe200078e00ff */
[----:B------:R-:W-:Y:S01]  /*7210*/  ULDC UR27, c[0x0][0x598] ;  /* 0x00016600001b7ab9 */ /* 0x000fe20000000800 */
[----:B-1----:R-:W-:Y:S01]  /*7220*/  IMAD.MOV.U32 R0, RZ, RZ, 0x1 ;  /* 0x00000001ff007424 */ /* 0x002fe200078e00ff */
[----:B------:R-:W-:Y:S01]  /*7230*/  ULDC UR28, c[0x0][0x580] ;  /* 0x00016000001c7ab9 */ /* 0x000fe20000000800 */
[----:B------:R-:W-:Y:S01]  /*7240*/  IMAD.MOV.U32 R12, RZ, RZ, RZ ;  /* 0x000000ffff0c7224 */ /* 0x000fe200078e00ff */
[----:B------:R-:W-:Y:S01]  /*7250*/  ULDC.64 UR20, c[0x0][0x590] ;  /* 0x0001640000147ab9 */ /* 0x000fe20000000a00 */
[----:B------:R-:W-:-:S05]  /*7260*/  ULDC.64 UR22, c[0x0][0x588] ;  /* 0x0001620000167ab9 */ /* 0x000fca0000000a00 */
.L_x_141:
[----:B------:R-:W-:-:S06]  /*7270*/  UISETP.NE.AND UP0, UPT, UR25, 0x3, UPT ;  /* 0x000000031900788c */ /* 0x000fcc000bf05270 */
[----:B------:R-:W-:-:S13]  /*7280*/  PLOP3.LUT P1, PT, PT, PT, UP0, 0x80, 0x0 ;  /* 0x000000000000781c */ /* 0x000fda0003f2f008 */
[----:B-1-345:R-:W-:Y:S05]  /*7290*/  @!P1 BRA `(.L_x_105) ;  /* 0x0000000000049947 */ /* 0x03afea0003800000 */
[----:B------:R-:W-:Y:S01]  /*72a0*/  BPT.TRAP 0x1 ;  /* 0x000000040000795c */ /* 0x000fe20000300000 */
.L_x_105:
[----:B------:R-:W-:Y:S01]  /*72b0*/  ULEA UR8, UR4, UR5, 0x3 ;  /* 0x0000000504087291 */ /* 0x000fe2000f8e183f */
[----:B------:R-:W-:-:S08]  /*72c0*/  SHF.L.U32 R3, R12, 0x1f, RZ ;  /* 0x0000001f0c037819 */ /* 0x000fd000000006ff */
[----:B------:R-:W1:Y:S02]  /*72d0*/  SYNCS.PHASECHK.TRANS64.TRYWAIT P0, [UR8+0x38400], R3 ;  /* 0x03840003ff0075a7 */ /* 0x000e640008000148 */
[----:B-1----:R-:W-:Y:S05]  /*72e0*/  @!P0 BRA `(.L_x_106) ;  /* 0x0000005000c88947 */ /* 0x002fea0003800000 */
.L_x_233:
[----:B------:R-:W-:-:S09]  /*72f0*/  ULEA UR9, UR4, UR5, 0x4 ;  /* 0x0000000504097291 */ /* 0x000fd2000f8e203f */
[----:B-1----:R-:W1:Y:S01]  /*7300*/  LDS.128 R4, [UR9+0x38530] ;  /* 0x03853009ff047984 */ /* 0x002e620008000c00 */
[----:B------:R-:W-:Y:S01]  /*7310*/  @!PT LDS RZ, [RZ] ;  /* 0x00000000fffff984 */ /* 0x000fe20000000800 */
[----:B------:R-:W-:Y:S01]  /*7320*/  @!PT LDS RZ, [RZ] ;  /* 0x00000000fffff984 */ /* 0x000fe20000000800 */
[----:B------:R-:W-:Y:S01]  /*7330*/  @!PT LDS RZ, [RZ] ;  /* 0x00000000fffff984 */ /* 0x000fe20000000800 */
[----:B------:R-:W-:Y:S01]  /*7340*/  @!PT LDS RZ, [RZ] ;  /* 0x00000000fffff984 */ /* 0x000fe20000000800 */
[----:B------:R2:W-:Y:S06]  /*7350*/  MEMBAR.ALL.CTA ;  /* 0x0000000000007992 */ /* 0x0005ec0000008000 */
[----:B--2---:R-:W2:Y:S01]  /*7360*/  FENCE.VIEW.ASYNC.S ;  /* 0x00000000000073c6 */ /* 0x004ea20000000000 */
[----:B------:R-:W-:Y:S05]  /*7370*/  @!P1 BRA `(.L_x_107) ;  /* 0x0000000000049947 */ /* 0x000fea0003800000 */
[----:B------:R-:W-:Y:S01]  /*7380*/  BPT.TRAP 0x1 ;  /* 0x000000040000795c */ /* 0x000fe20000300000 */
.L_x_107:
[----:B------:R-:W-:Y:S01]  /*7390*/  UIADD3 UR8, UR8, 0x38440, URZ ;  /* 0x0003844008087890 */ /* 0x000fe2000fffe03f */
[----:B------:R-:W-:Y:S02]  /*73a0*/  R2UR UR10, R16 ;  /* 0x00000000100a72ca */ /* 0x000fe400000e0000 */
[----:B------:R-:W-:Y:S01]  /*73b0*/  R2UR UR11, R17 ;  /* 0x00000000110b72ca */ /* 0x000fe200000e0000 */
[----:B------:R-:W-:Y:S01]  /*73c0*/  UPRMT UR8, UR41, 0x654, UR8 ;  /* 0x0000065429087896 */ /* 0x000fe20008000008 */
[----:B------:R-:W-:Y:S02]  /*73d0*/  LOP3.LUT P1, RZ, R2, 0xff, RZ, 0xc0, !PT ;  /* 0x000000ff02ff7812 */ /* 0x000fe4000782c0ff */
[----:B------:R-:W-:-:S04]  /*73e0*/  ISETP.NE.U32.AND P0, PT, RZ, UR20, PT ;  /* 0x00000014ff007c0c */ /* 0x000fc8000bf05070 */
[----:B------:R-:W-:Y:S02]  /*73f0*/  ISETP.NE.AND.EX P0, PT, RZ, UR21, PT, P0 ;  /* 0x00000015ff007c0c */ /* 0x000fe4000bf05300 */
[----:B--2---:R-:W-:Y:S01]  /*7400*/  SYNCS.ARRIVE.TRANS64.RED.A1T0 RZ, [UR8], RZ ;  /* 0x000000ffffff79a7 */ /* 0x004fe20008100408 */
[----:B------:R-:W-:Y:S02]  /*7410*/  USHF.L.U32 UR10, UR10, 0x7, URZ ;  /* 0x000000070a0a7899 */ /* 0x000fe4000800063f */
[----:B------:R-:W-:Y:S02]  /*7420*/  USHF.L.U32 UR11, UR11, 0x7, URZ ;  /* 0x000000070b0b7899 */ /* 0x000fe4000800063f */
[----:B------:R-:W-:Y:S10]  /*7430*/  @!P1 BRA `(.L_x_108) ;  /* 0x00000000000c9947 */ /* 0x000ff40003800000 */
[----:B------:R-:W-:-:S04]  /*7440*/  DEPBAR {5,4,3,2,1,0} ;  /* 0x0000003f0000791a */ /* 0x000fc80000000000 */
[----:B------:R2:W-:Y:S02]  /*7450*/  UTMACCTL.IV [UR6] ;  /* 0x00000000060079b9 */ /* 0x0005e40008000000 */
[----:B--2---:R-:W-:Y:S01]  /*7460*/  NOP ;  /* 0x0000000000007918 */ /* 0x004fe20000000000 */
.L_x_108:
[----:B------:R-:W-:Y:S05]  /*7470*/  @!P0 BRA `(.L_x_109) ;  /* 0x0000000000188947 */ /* 0x000fea0003800000 */
[----:B------:R-:W2:Y:S02]  /*7480*/  LDC.64 R2, c[0x0][0x590] ;  /* 0x00016400ff027b82 */ /* 0x000ea40000000a00 */
[----:B--2---:R-:W-:-:S06]  /*7490*/  IMAD.WIDE R2, R18, 0x8, R2 ;  /* 0x0000000812027825 */ /* 0x004fcc00078e0202 */
[----:B------:R-:W2:Y:S04]  /*74a0*/  LDG.E.64 R2, desc[UR56][R2.64] ;  /* 0x0000003802027981 */ /* 0x000ea8000c1e1b00 */
[----:B--2---:R-:W2:Y:S02]  /*74b0*/  LD.E R8, desc[UR56][R2.64] ;  /* 0x0000003802087980 */ /* 0x004ea4000c101900 */
[----:B--2---:R-:W-:Y:S01]  /*74c0*/  FSETP.NEU.AND P0, PT, R8, RZ, PT ;  /* 0x000000ff0800720b */ /* 0x004fe20003f0d000 */
[----:B------:R-:W-:-:S12]  /*74d0*/  BRA `(.L_x_110) ;  /* 0x0000000000247947 */ /* 0x000fd80003800000 */
.L_x_109:
[----:B------:R-:W-:Y:S02]  /*74e0*/  ISETP.NE.U32.AND P1, PT, RZ, UR22, PT ;  /* 0x00000016ff007c0c */ /* 0x000fe4000bf25070 */
[----:B------:R-:W-:Y:S02]  /*74f0*/  FSETP.NEU.AND P0, PT, RZ, UR28, PT ;  /* 0x0000001cff007c0b */ /* 0x000fe4000bf0d000 */
[----:B------:R-:W-:-:S13]  /*7500*/  ISETP.NE.AND.EX P1, PT, RZ, UR23, PT, P1 ;  /* 0x00000017ff007c0c */ /* 0x000fda000bf25310 */
[----:B------:R-:W-:Y:S05]  /*7510*/  @!P1 BRA `(.L_x_110) ;  /* 0x0000000000149947 */ /* 0x000fea0003800000 */
[----:B------:R-:W2:Y:S01]  /*7520*/  LDC.64 R2, c[0x0][0x588] ;  /* 0x00016200ff027b82 */ /* 0x000ea20000000a00 */
[----:B------:R-:W-:-:S04]  /*7530*/  IMAD R9, R18, UR27, RZ ;  /* 0x0000001b12097c24 */ /* 0x000fc8000f8e02ff */
[----:B--2---:R-:W-:-:S06]  /*7540*/  IMAD.WIDE R2, R9, 0x4, R2 ;  /* 0x0000000409027825 */ /* 0x004fcc00078e0202 */
[----:B------:R-:W2:Y:S02]  /*7550*/  LDG.E R2, desc[UR56][R2.64] ;  /* 0x0000003802027981 */ /* 0x000ea4000c1e1900 */
[----:B--2---:R-:W-:-:S13]  /*7560*/  FSETP.NEU.AND P0, PT, R2, RZ, PT ;  /* 0x000000ff0200720b */ /* 0x004fda0003f0d000 */
.L_x_110:
[----:B------:R-:W-:Y:S01]  /*7570*/  UISETP.NE.AND UP0, UPT, UR26, 0x3, UPT ;  /* 0x000000031a00788c */ /* 0x000fe2000bf05270 */
[----:B------:R-:W-:-:S05]  /*7580*/  ELECT P1, URZ, PT ;  /* 0x00000000003f782f */ /* 0x000fca0003820000 */
[----:B------:R-:W-:Y:S02]  /*7590*/  PLOP3.LUT P2, PT, PT, PT, UP0, 0x80, 0x0 ;  /* 0x000000000000781c */ /* 0x000fe40003f4f008 */
[----:B------:R-:W-:-:S11]  /*75a0*/  PLOP3.LUT P0, PT, P0, P1, PT, 0x2a, 0x0 ;  /* 0x000000000000781c */ /* 0x000fd60000702572 */
[----:B------:R-:W-:Y:S05]  /*75b0*/  @!P2 BRA `(.L_x_111) ;  /* 0x000000000004a947 */ /* 0x000fea0003800000 */
[----:B------:R-:W-:Y:S01]  /*75c0*/  BPT.TRAP 0x1 ;  /* 0x000000040000795c */ /* 0x000fe20000300000 */
.L_x_111:
[----:B------:R-:W-:-:S04]  /*75d0*/  SHF.L.U32 R2, R0, 0x1f, RZ ;  /* 0x0000001f00027819 */ /* 0x000fc800000006ff */
[----:B------:R-:W2:Y:S02]  /*75e0*/  SYNCS.PHASECHK.TRANS64.TRYWAIT P1, [UR5+0x38500], R2 ;  /* 0x03850002ff0075a7 */ /* 0x000ea40008020145 */
[----:B--2---:R-:W-:Y:S05]  /*75f0*/  @!P1 BRA `(.L_x_112) ;  /* 0x00000050001c9947 */ /* 0x004fea0003800000 */
.L_x_234:
[----:B------:R-:W-:Y:S04]  /*7600*/  BSSY B0, `(.L_x_113) ;  /* 0x0000010000007945 */ /* 0x000fe80003800000 */
[----:B------:R-:W-:Y:S05]  /*7610*/  @P0 BRA `(.L_x_114) ;  /* 0x0000000000380947 */ /* 0x000fea0003800000 */
[----:B------:R-:W-:Y:S02]  /*7620*/  UIADD3 UR8, UR5, 0x30000, URZ ;  /* 0x0003000005087890 */ /* 0x000fe4000fffe03f */
[----:B------:R-:W-:Y:S02]  /*7630*/  UIADD3 UR9, UR5, 0x384e0, URZ ;  /* 0x000384e005097890 */ /* 0x000fe4000fffe03f */
[----:B------:R-:W-:Y:S02]  /*7640*/  UIADD3 UR14, UR10, 0x40, URZ ;  /* 0x000000400a0e7890 */ /* 0x000fe4000fffe03f */
[----:B------:R-:W-:Y:S01]  /*7650*/  UIADD3 UR12, UR5, 0x31000, URZ ;  /* 0x00031000050c7890 */ /* 0x000fe2000fffe03f */
[----:B------:R-:W-:Y:S01]  /*7660*/  UMOV UR16, 0x0 ;  /* 0x0000000000107882 */ /* 0x000fe20000000000 */
[----:B------:R-:W-:Y:S01]  /*7670*/  UMOV UR17, 0x10000000 ;  /* 0x1000000000117882 */ /* 0x000fe20000000000 */
[----:B------:R-:W-:Y:S01]  /*7680*/  UMOV UR15, UR11 ;  /* 0x0000000b000f7c82 */ /* 0x000fe20008000000 */
[----:B------:R-:W-:Y:S01]  /*7690*/  UMOV UR13, UR9 ;  /* 0x00000009000d7c82 */ /* 0x000fe20008000000 */
[----:B------:R3:W-:Y:S04]  /*76a0*/  UTMALDG.2D [UR8], [UR6], desc[UR16] ;  /* 0x00001008060075b4 */ /* 0x0007e80008009000 */
[----:B------:R3:W-:Y:S02]  /*76b0*/  UTMALDG.2D [UR12], [UR6], desc[UR16] ;  /* 0x0000100c060075b4 */ /* 0x0007e40008009000 */
[----:B---3--:R-:W-:Y:S05]  /*76c0*/  @!P2 BRA `(.L_x_115) ;  /* 0x000000000004a947 */ /* 0x008fea0003800000 */
[----:B------:R-:W-:Y:S01]  /*76d0*/  BPT.TRAP 0x1 ;  /* 0x000000040000795c */ /* 0x000fe20000300000 */
.L_x_115:
[----:B--2---:R-:W2:Y:S02]  /*76e0*/  LDC R3, c[0x0][0x828] ;  /* 0x00020a00ff037b82 */ /* 0x004ea40000000800 */
[----:B--2---:R3:W-:Y:S02]  /*76f0*/  SYNCS.ARRIVE.TRANS64.RED.A0TR RZ, [UR5+0x384e0], R3 ;  /* 0x0384e003ffff79a7 */ /* 0x0047e40008300405 */
.L_x_114:
[----:B------:R-:W-:Y:S05]  /*7700*/  BSYNC B0 ;  /* 0x0000000000007941 */ /* 0x000fea0003800000 */
.L_x_113:
[----:B------:R-:W-:Y:S05]  /*7710*/  @!P2 BRA `(.L_x_116) ;  /* 0x000000000004a947 */ /* 0x000fea0003800000 */
[----:B------:R-:W-:Y:S01]  /*7720*/  BPT.TRAP 0x1 ;  /* 0x000000040000795c */ /* 0x000fe20000300000 */
.L_x_116:
[----:B------:R-:W-:-:S04]  /*7730*/  UIADD3 UR8, UR5, 0x384e0, URZ ;  /* 0x000384e005087890 */ /* 0x000fc8000fffe03f */
[----:B------:R-:W-:-:S09]  /*7740*/  UPRMT UR8, UR41, 0x654, UR8 ;  /* 0x0000065429087896 */ /* 0x000fd20008000008 */
[----:B------:R-:W-:Y:S01]  /*7750*/  SYNCS.ARRIVE.TRANS64.RED.A1T0 RZ, [UR8], RZ ;  /* 0x000000ffffff79a7 */ /* 0x000fe20008100408 */
[----:B------:R-:W-:Y:S05]  /*7760*/  @!P2 BRA `(.L_x_117) ;  /* 0x000000000004a947 */ /* 0x000fea0003800000 */
[----:B------:R-:W-:Y:S01]  /*7770*/  BPT.TRAP 0x1 ;  /* 0x000000040000795c */ /* 0x000fe20000300000 */
.L_x_117:
[----:B------:R-:W4:Y:S02]  /*7780*/  SYNCS.PHASECHK.TRANS64.TRYWAIT P1, [UR5+0x38508], R2 ;  /* 0x03850802ff0075a7 */ /* 0x000f240008020145 */
[----:B----4-:R-:W-:Y:S05]  /*7790*/  @!P1 BRA `(.L_x_118) ;  /* 0x0000004c00cc9947 */ /* 0x010fea0003800000 */
.L_x_235:
[----:B------:R-:W-:Y:S04]  /*77a0*/  BSSY B0, `(.L_x_119) ;  /* 0x0000012000007945 */ /* 0x000fe80003800000 */
[----:B------:R-:W-:Y:S05]  /*77b0*/  @P0 BRA `(.L_x_120) ;  /* 0x0000000000400947 */ /* 0x000fea0003800000 */
[----:B------:R-:W-:Y:S02]  /*77c0*/  UIADD3 UR19, UR11, 0x20, URZ ;  /* 0x000000200b137890 */ /* 0x000fe4000fffe03f */
        /* <DEDUP_REMOVED lines=8> */
[----:B------:R-:W-:Y:S01]  /*7850*/  UMOV UR15, UR19 ;  /* 0x00000013000f7c82 */ /* 0x000fe20008000000 */
[----:B------:R4:W-:Y:S03]  /*7860*/  UTMALDG.2D [UR16], [UR6], desc[UR8] ;  /* 0x00000810060075b4 */ /* 0x0009e60008009000 */
[----:B------:R4:W-:Y:S02]  /*7870*/  UTMALDG.2D [UR12], [UR6], desc[UR8] ;  /* 0x0000080c060075b4 */ /* 0x0009e40008009000 */
[----:B----4-:R-:W-:Y:S05]  /*7880*/  @!P2 BRA `(.L_x_121) ;  /* 0x000000000004a947 */ /* 0x010fea0003800000 */
[----:B------:R-:W-:Y:S01]  /*7890*/  BPT.TRAP 0x1 ;  /* 0x000000040000795c */ /* 0x000fe20000300000 */
.L_x_121:
[----:B--23--:R-:W2:Y:S02]  /*78a0*/  LDC R3, c[0x0][0x828] ;  /* 0x00020a00ff037b82 */ /* 0x00cea40000000800 */
[----:B--2---:R4:W-:Y:S02]  /*78b0*/  SYNCS.ARRIVE.TRANS64.RED.A0TR RZ, [UR5+0x384e8], R3 ;  /* 0x0384e803ffff79a7 */ /* 0x0049e40008300405 */
.L_x_120:
[----:B------:R-:W-:Y:S05]  /*78c0*/  BSYNC B0 ;  /* 0x0000000000007941 */ /* 0x000fea0003800000 */
.L_x_119:
[----:B------:R-:W-:Y:S05]  /*78d0*/  @!P2 BRA `(.L_x_122) ;  /* 0x000000000004a947 */ /* 0x000fea0003800000 */
[----:B------:R-:W-:Y:S01]  /*78e0*/  BPT.TRAP 0x1 ;  /* 0x000000040000795c */ /* 0x000fe20000300000 */
.L_x_122:
[----:B------:R-:W-:-:S04]  /*78f0*/  UIADD3 UR8, UR5, 0x384e8, URZ ;  /* 0x000384e805087890 */ /* 0x000fc8000fffe03f */
[----:B------:R-:W-:-:S09]  /*7900*/  UPRMT UR8, UR41, 0x654, UR8 ;  /* 0x0000065429087896 */ /* 0x000fd20008000008 */
[----:B------:R-:W-:Y:S01]  /*7910*/  SYNCS.ARRIVE.TRANS64.RED.A1T0 RZ, [UR8], RZ ;  /* 0x000000ffffff79a7 */ /* 0x000fe20008100408 */
[----:B------:R-:W-:Y:S05]  /*7920*/  @!P2 BRA `(.L_x_123) ;  /* 0x000000000004a947 */ /* 0x000fea0003800000 */
[----:B------:R-:W-:Y:S01]  /*7930*/  BPT.TRAP 0x1 ;  /* 0x000000040000795c */ /* 0x000fe20000300000 */
.L_x_123:
[----:B------:R-:W5:Y:S02]  /*7940*/  SYNCS.PHASECHK.TRANS64.TRYWAIT P1, [UR5+0x38510], R2 ;  /* 0x03851002ff0075a7 */ /* 0x000f640008020145 */
[----:B-----5:R-:W-:Y:S05]  /*7950*/  @!P1 BRA `(.L_x_124) ;  /* 0x0000004c00749947 */ /* 0x020fea0003800000 */
.L_x_236:
        /* <DEDUP_REMOVED lines=14> */
[----:B-1----:R-:W-:Y:S05]  /*7a40*/  @!P2 BRA `(.L_x_127) ;  /* 0x000000000004a947 */ /* 0x002fea0003800000 */
[----:B------:R-:W-:Y:S01]  /*7a50*/  BPT.TRAP 0x1 ;  /* 0x000000040000795c */ /* 0x000fe20000300000 */
.L_x_127:
[----:B--234-:R-:W1:Y:S02]  /*7a60*/  LDC R3, c[0x0][0x828] ;  /* 0x00020a00ff037b82 */ /* 0x01ce640000000800 */
[----:B-1----:R1:W-:Y:S02]  /*7a70*/  SYNCS.ARRIVE.TRANS64.RED.A0TR RZ, [UR5+0x384f0], R3 ;  /* 0x0384f003ffff79a7 */ /* 0x0023e40008300405 */
.L_x_126:
[----:B------:R-:W-:Y:S05]  /*7a80*/  BSYNC B0 ;  /* 0x0000000000007941 */ /* 0x000fea0003800000 */
.L_x_125:
[----:B------:R-:W-:Y:S05]  /*7a90*/  @!P2 BRA `(.L_x_128) ;  /* 0x000000000004a947 */ /* 0x000fea0003800000 */
[----:B------:R-:W-:Y:S01]  /*7aa0*/  BPT.TRAP 0x1 ;  /* 0x000000040000795c */ /* 0x000fe20000300000 */
.L_x_128:
[----:B------:R-:W-:-:S04]  /*7ab0*/  UIADD3 UR8, UR5, 0x384f0, URZ ;  /* 0x000384f005087890 */ /* 0x000fc8000fffe03f */
[----:B------:R-:W-:-:S09]  /*7ac0*/  UPRMT UR8, UR41, 0x654, UR8 ;  /* 0x0000065429087896 */ /* 0x000fd20008000008 */
[----:B------:R-:W-:Y:S01]  /*7ad0*/  SYNCS.ARRIVE.TRANS64.RED.A1T0 RZ, [UR8], RZ ;  /* 0x000000ffffff79a7 */ /* 0x000fe20008100408 */
[----:B------:R-:W-:Y:S05]  /*7ae0*/  @!P2 BRA `(.L_x_129) ;  /* 0x000000000004a947 */ /* 0x000fea0003800000 */
[----:B------:R-:W-:Y:S01]  /*7af0*/  BPT.TRAP 0x1 ;  /* 0x000000040000795c */ /* 0x000fe20000300000 */
.L_x_129:
[----:B------:R-:W5:Y:S02]  /*7b00*/  SYNCS.PHASECHK.TRANS64.TRYWAIT P1, [UR5+0x38518], R2 ;  /* 0x03851802ff0075a7 */ /* 0x000f640008020145 */
[----:B-----5:R-:W-:Y:S05]  /*7b10*/  @!P1 BRA `(.L_x_130) ;  /* 0x0000004c001c9947 */ /* 0x020fea0003800000 */
.L_x_237:
        /* <DEDUP_REMOVED lines=16> */
.L_x_133:
[----:B--2---:R-:W1:Y:S02]  /*7c20*/  LDC R2, c[0x0][0x828] ;  /* 0x00020a00ff027b82 */ /* 0x004e640000000800 */
[----:B-1----:R1:W-:Y:S02]  /*7c30*/  SYNCS.ARRIVE.TRANS64.RED.A0TR RZ, [UR5+0x384f8], R2 ;  /* 0x0384f802ffff79a7 */ /* 0x0023e40008300405 */
.L_x_132:
[----:B------:R-:W-:Y:S05]  /*7c40*/  BSYNC B0 ;  /* 0x0000000000007941 */ /* 0x000fea0003800000 */
.L_x_131:
[----:B------:R-:W-:Y:S05]  /*7c50*/  @!P2 BRA `(.L_x_134) ;  /* 0x000000000004a947 */ /* 0x000fea0003800000 */
[----:B------:R-:W-:Y:S01]  /*7c60*/  BPT.TRAP 0x1 ;  /* 0x000000040000795c */ /* 0x000fe20000300000 */
.L_x_134:
[----:B-1----:R-:W-:Y:S01]  /*7c70*/  ISETP.NE.AND P0, PT, R7, RZ, PT ;  /* 0x000000ff0700720c */ /* 0x002fe20003f05270 */
[----:B------:R-:W-:Y:S01]  /*7c80*/  UIADD3 UR8, UR5, 0x384f8, URZ ;  /* 0x000384f805087890 */ /* 0x000fe2000fffe03f */
[CC--:B------:R-:W-:Y:S02]  /*7c90*/  ISETP.NE.AND P3, PT, R18.reuse, R6.reuse, PT ;  /* 0x000000061200720c */ /* 0x0c0fe40003f65270 */
[----:B------:R-:W-:Y:S01]  /*7ca0*/  ISETP.EQ.OR P0, PT, R18, R6, !P0 ;  /* 0x000000061200720c */ /* 0x000fe20004702670 */
[----:B------:R-:W-:Y:S01]  /*7cb0*/  UPRMT UR8, UR41, 0x654, UR8 ;  /* 0x0000065429087896 */ /* 0x000fe20008000008 */
[----:B------:R-:W-:-:S08]  /*7cc0*/  LOP3.LUT R0, R0, 0x1, RZ, 0x3c, !PT ;  /* 0x0000000100007812 */ /* 0x000fd000078e3cff */
[----:B------:R-:W-:Y:S03]  /*7cd0*/  SYNCS.ARRIVE.TRANS64.RED.A1T0 RZ, [UR8], RZ ;  /* 0x000000ffffff79a7 */ /* 0x000fe60008100408 */
[----:B------:R-:W-:Y:S05]  /*7ce0*/  @P0 BRA `(.L_x_135) ;  /* 0x0000000400040947 */ /* 0x000fea0003800000 */
[----:B------:R-:W-:Y:S01]  /*7cf0*/  ELECT P0, URZ, PT ;  /* 0x00000000003f782f */ /* 0x000fe20003800000 */
[----:B------:R-:W-:-:S12]  /*7d00*/  BSSY B0, `(.L_x_136) ;  /* 0x0000032000007945 */ /* 0x000fd80003800000 */
[----:B------:R-:W-:Y:S05]  /*7d10*/  @!P0 BRA `(.L_x_137) ;  /* 0x0000000000c08947 */ /* 0x000fea0003800000 */
[----:B--234-:R-:W1:Y:S08]  /*7d20*/  LDC.64 R2, c[0x0][0x290] ;  /* 0x0000a400ff027b82 */ /* 0x01ce700000000a00 */
[----:B------:R-:W2:Y:S08]  /*7d30*/  LDC.64 R14, c[0x0][0x808] ;  /* 0x00020200ff0e7b82 */ /* 0x000eb00000000a00 */
[----:B------:R-:W3:Y:S01]  /*7d40*/  LDC.64 R16, c[0x0][0x810] ;  /* 0x00020400ff107b82 */ /* 0x000ee20000000a00 */
[----:B-1----:R-:W-:-:S05]  /*7d50*/  IMAD.WIDE R2, R6, 0xc, R2 ;  /* 0x0000000c06027825 */ /* 0x002fca00078e0202 */
[----:B------:R1:W5:Y:S04]  /*7d60*/  LDG.E R10, desc[UR56][R2.64] ;  /* 0x00000038020a7981 */ /* 0x000368000c1e1900 */
[----:B------:R1:W5:Y:S01]  /*7d70*/  LDG.E R13, desc[UR56][R2.64+0x4] ;  /* 0x00000438020d7981 */ /* 0x000362000c1e1900 */
[----:B--2---:R-:W-:Y:S02]  /*7d80*/  ISETP.NE.U32.AND P0, PT, R14, RZ, PT ;  /* 0x000000ff0e00720c */ /* 0x004fe40003f05070 */
[----:B------:R-:W-:Y:S02]  /*7d90*/  SHF.R.S32.HI R8, RZ, 0x1f, R6 ;  /* 0x0000001fff087819 */ /* 0x000fe40000011406 */
[----:B------:R-:W-:Y:S02]  /*7da0*/  ISETP.NE.AND.EX P0, PT, R15, RZ, PT, P0 ;  /* 0x000000ff0f00720c */ /* 0x000fe40003f05300 */
[----:B---3--:R-:W-:-:S04]  /*7db0*/  ISETP.NE.U32.AND P1, PT, R16, RZ, PT ;  /* 0x000000ff1000720c */ /* 0x008fc80003f25070 */
[----:B------:R-:W-:-:S07]  /*7dc0*/  ISETP.NE.AND.EX P1, PT, R17, RZ, PT, P1 ;  /* 0x000000ff1100720c */ /* 0x000fce0003f25310 */
[----:B-1----:R-:W-:Y:S06]  /*7dd0*/  @!P0 BRA `(.L_x_138) ;  /* 0x0000000000108947 */ /* 0x002fec0003800000 */
[----:B------:R-:W-:-:S04]  /*7de0*/  LEA R2, P0, R6, R14, 0x3 ;  /* 0x0000000e06027211 */ /* 0x000fc800078018ff */
[----:B------:R-:W-:-:S06]  /*7df0*/  LEA.HI.X R3, R6, R15, R8, 0x3, P0 ;  /* 0x0000000f06037211 */ /* 0x000fcc00000f1c08 */
[----:B------:R-:W2:Y:S04]  /*7e00*/  LDG.E.64 R2, desc[UR56][R2.64] ;  /* 0x0000003802027981 */ /* 0x000ea8000c1e1b00 */
[----:B--2---:R1:W-:Y:S02]  /*7e10*/  STS.64 [UR24], R2 ;  /* 0x00000002ff007988 */ /* 0x0043e40008000a18 */
.L_x_138:
[----:B------:R-:W-:Y:S05]  /*7e20*/  @!P1 BRA `(.L_x_137) ;  /* 0x00000000007c9947 */ /* 0x000fea0003800000 */
[----:B-1----:R-:W-:-:S04]  /*7e30*/  LEA R2, P0, R6, R16, 0x3 ;  /* 0x0000001006027211 */ /* 0x002fc800078018ff */
[----:B------:R-:W-:Y:S02]  /*7e40*/  LEA.HI.X R3, R6, R17, R8, 0x3, P0 ;  /* 0x0000001106037211 */ /* 0x000fe400000f1c08 */
[----:B------:R-:W1:Y:S04]  /*7e50*/  LDS R8, [UR24+0x1c] ;  /* 0x00001c18ff087984 */ /* 0x000e680008000800 */
[----:B------:R-:W2:Y:S01]  /*7e60*/  LDG.E.64 R2, desc[UR56][R2.64] ;  /* 0x0000003802027981 */ /* 0x000ea2000c1e1b00 */
        /* <DEDUP_REMOVED lines=13> */
[----:B------:R1:W-:Y:S04]  /*7f40*/  STS [UR24+0x1c], R8 ;  /* 0x00001c08ff007988 */ /* 0x0003e80008000818 */
[----:B------:R-:W2:Y:S01]  /*7f50*/  LDS R11, [UR24+0x1c] ;  /* 0x00001c18ff0b7984 */ /* 0x000ea20008000800 */
[----:B-1---5:R-:W-:Y:S01]  /*7f60*/  VIADD R8, R10, 0xffffffff ;  /* 0xffffffff0a087836 */ /* 0x022fe20000000000 */
[----:B--2---:R-:W-:-:S05]  /*7f70*/  LOP3.LUT R11, R11, 0xf0, RZ, 0xb8, !PT ;  /* 0x000000f00b0b7812 */ /* 0x004fca00078eb8ff */
[----:B------:R1:W-:Y:S04]  /*7f80*/  STS [UR24+0x1c], R11 ;  /* 0x00001c0bff007988 */ /* 0x0003e80008000818 */
[----:B------:R-:W2:Y:S01]  /*7f90*/  LDS R9, [UR24+0x1c] ;  /* 0x00001c18ff097984 */ /* 0x000ea20008000800 */
[----:B-1----:R-:W-:Y:S02]  /*7fa0*/  CS2R R10, SRZ ;  /* 0x00000000000a7805 */ /* 0x002fe4000001ff00 */
[----:B--2---:R-:W-:Y:S01]  /*7fb0*/  LOP3.LUT R17, R9, 0xf00, RZ, 0xb8, !PT ;  /* 0x00000f0009117812 */ /* 0x004fe200078eb8ff */
[----:B------:R-:W-:-:S04]  /*7fc0*/  VIADD R9, R13, 0xffffffff ;  /* 0xffffffff0d097836 */ /* 0x000fc80000000000 */
[----:B------:R-:W-:Y:S04]  /*7fd0*/  STS.64 [UR24+0x18], R16 ;  /* 0x00001810ff007988 */ /* 0x000fe80008000a18 */
[----:B------:R-:W1:Y:S04]  /*7fe0*/  LDS R15, [UR24+0x1c] ;  /* 0x00001c18ff0f7984 */ /* 0x000e680008000800 */
[----:B------:R2:W-:Y:S01]  /*7ff0*/  STS.128 [UR24+0x20], R8 ;  /* 0x00002008ff007988 */ /* 0x0005e20008000c18 */
[----:B-1----:R-:W-:-:S05]  /*8000*/  LOP3.LUT R2, R15, 0xf000, RZ, 0xb8, !PT ;  /* 0x0000f0000f027812 */ /* 0x002fca00078eb8ff */
[----:B------:R2:W-:Y:S02]  /*8010*/  STS [UR24+0x1c], R2 ;  /* 0x00001c02ff007988 */ /* 0x0005e40008000818 */
.L_x_137:
[----:B------:R-:W-:Y:S05]  /*8020*/  BSYNC B0 ;  /* 0x0000000000007941 */ /* 0x000fea0003800000 */
.L_x_136:
[----:B-12---:R-:W1:Y:S01]  /*8030*/  S2R R2, SR_LANEID ;  /* 0x0000000000027919 */ /* 0x006e620000000000 */
[----:B------:R-:W-:Y:S01]  /*8040*/  NOP ;  /* 0x0000000000007918 */ /* 0x000fe20000000000 */
[----:B------:R-:W-:Y:S01]  /*8050*/  ELECT P0, URZ, PT ;  /* 0x00000000003f782f */ /* 0x000fe20003800000 */
[----:B------:R-:W-:Y:S01]  /*8060*/  BSSY B0, `(.L_x_139) ;  /* 0x0000008000007945 */ /* 0x000fe20003800000 */
[----:B-1----:R-:W-:-:S05]  /*8070*/  IMAD.SHL.U32 R8, R2, 0x4, RZ ;  /* 0x0000000402087824 */ /* 0x002fca00078e00ff */
[----:B------:R1:W2:Y:S01]  /*8080*/  LDS R9, [R8+UR24] ;  /* 0x0000001808097984 */ /* 0x0002a20008000800 */
[----:B------:R-:W-:-:S05]  /*8090*/  IADD3 R2, P1, R8, UR6, RZ ;  /* 0x0000000608027c10 */ /* 0x000fca000ff3e0ff */
[----:B---34-:R-:W-:Y:S01]  /*80a0*/  IMAD.X R3, RZ, RZ, UR7, P1 ;  /* 0x00000007ff037e24 */ /* 0x018fe200088e06ff */
[----:B------:R-:W-:Y:S07]  /*80b0*/  @!P0 BRA `(.L_x_140) ;  /* 0x0000000000088947 */ /* 0x000fee0003800000 */
[----:B------:R0:W-:Y:S01]  /*80c0*/  UTMACMDFLUSH ;  /* 0x00000000000079b7 */ /* 0x0001e20000000000 */
[----:B------:R-:W-:-:S04]  /*80d0*/  DEPBAR.LE SB0, 0x0 ;  /* 0x000080000000791a */ /* 0x000fc80000000000 */
.L_x_140:
[----:B------:R-:W-:Y:S05]  /*80e0*/  BSYNC B0 ;  /* 0x0000000000007941 */ /* 0x000fea0003800000 */
.L_x_139:
[----:B--2---:R2:W5:Y:S02]  /*80f0*/  ATOMG.E.EXCH.STRONG.GPU PT, RZ, [R2], R9 ;  /* 0x0000000902ff73a8 */ /* 0x00456400041ee100 */
.L_x_135:
[----:B------:R-:W-:Y:S01]  /*8100*/  UIADD3 UR4, UR4, 0x1, URZ ;  /* 0x0000000104047890 */ /* 0x000fe2000fffe03f */
[----:B------:R-:W-:Y:S01]  /*8110*/  ISETP.NE.AND P0, PT, R7, RZ, PT ;  /* 0x000000ff0700720c */ /* 0x000fe20003f05270 */
[----:B------:R-:W-:Y:S01]  /*8120*/  IMAD.MOV.U32 R16, RZ, RZ, R4 ;  /* 0x000000ffff107224 */ /* 0x000fe200078e0004 */
[----:B--2---:R-:W-:Y:S01]  /*8130*/  SEL R2, RZ, 0x1, !P3 ;  /* 0x00000001ff027807 */ /* 0x004fe20005800000 */
[----:B------:R-:W-:Y:S01]  /*8140*/  UISETP.NE.AND UP0, UPT, UR4, 0x8, UPT ;  /* 0x000000080400788c */ /* 0x000fe2000bf05270 */
[----:B------:R-:W-:Y:S02]  /*8150*/  IMAD.MOV.U32 R17, RZ, RZ, R5 ;  /* 0x000000ffff117224 */ /* 0x000fe400078e0005 */
[----:B------:R-:W-:Y:S01]  /*8160*/  IMAD.MOV.U32 R18, RZ, RZ, R6 ;  /* 0x000000ffff127224 */ /* 0x000fe200078e0006 */
[----:B------:R-:W-:Y:S02]  /*8170*/  USEL UR8, URZ, 0x1, UP0 ;  /* 0x000000013f087887 */ /* 0x000fe40008000000 */
[----:B------:R-:W-:-:S04]  /*8180*/  USEL UR4, UR4, URZ, UP0 ;  /* 0x0000003f04047287 */ /* 0x000fc80008000000 */
[----:B------:R-:W-:Y:S01]  /*8190*/  LOP3.LUT R12, R12, UR8, RZ, 0x3c, !PT ;  /* 0x000000080c0c7c12 */ /* 0x000fe2000f8e3cff */
[----:B------:R-:W-:Y:S07]  /*81a0*/  @P0 BRA `(.L_x_141) ;  /* 0xfffffff000300947 */ /* 0x000fee000383ffff */
[----:B-----5:R-:W-:Y:S01]  /*81b0*/  ELECT P0, URZ, PT ;  /* 0x00000000003f782f */ /* 0x020fe20003800000 */
[----:B------:R-:W-:-:S12]  /*81c0*/  BSSY B0, `(.L_x_142) ;  /* 0x0000017000007945 */ /* 0x000fd80003800000 */
[----:B------:R-:W-:Y:S05]  /*81d0*/  @!P0 BRA `(.L_x_143) ;  /* 0x0000000000548947 */ /* 0x000fea0003800000 */
[----:B------:R-:W-:Y:S05]  /*81e0*/  @!P2 BRA `(.L_x_144) ;  /* 0x000000000004a947 */ /* 0x000fea0003800000 */
[----:B------:R-:W-:Y:S01]  /*81f0*/  BPT.TRAP 0x1 ;  /* 0x000000040000795c */ /* 0x000fe20000300000 */
.L_x_144:
[----:B------:R-:W-:-:S04]  /*8200*/  SHF.L.U32 R2, R0, 0x1f, RZ ;  /* 0x0000001f00027819 */ /* 0x000fc800000006ff */
[----:B------:R-:W2:Y:S02]  /*8210*/  SYNCS.PHASECHK.TRANS64.TRYWAIT P0, [UR5+0x38500], R2 ;  /* 0x03850002ff0075a7 */ /* 0x000ea40008000145 */
[----:B--2---:R-:W-:Y:S05]  /*8220*/  @!P0 BRA `(.L_x_145) ;  /* 0x0000004400708947 */ /* 0x004fea0003800000 */
.L_x_238:
[----:B------:R-:W-:Y:S05]  /*8230*/  @!P2 BRA `(.L_x_146) ;  /* 0x000000000004a947 */ /* 0x000fea0003800000 */
[----:B------:R-:W-:Y:S01]  /*8240*/  BPT.TRAP 0x1 ;  /* 0x000000040000795c */ /* 0x000fe20000300000 */
.L_x_146:
[----:B------:R-:W5:Y:S02]  /*8250*/  SYNCS.PHASECHK.TRANS64.TRYWAIT P0, [UR5+0x38508], R2 ;  /* 0x03850802ff0075a7 */ /* 0x000f640008000145 */
[----:B-----5:R-:W-:Y:S05]  /*8260*/  @!P0 BRA `(.L_x_147) ;  /* 0x0000004400788947 */ /* 0x020fea0003800000 */
.L_x_239:
[----:B------:R-:W-:Y:S05]  /*8270*/  @!P2 BRA `(.L_x_148) ;  /* 0x000000000004a947 */ /* 0x000fea0003800000 */
[----:B------:R-:W-:Y:S01]  /*8280*/  BPT.TRAP 0x1 ;  /* 0x000000040000795c */ /* 0x000fe20000300000 */
.L_x_148:
[----:B------:R-:W5:Y:S02]  /*8290*/  SYNCS.PHASECHK.TRANS64.TRYWAIT P0, [UR5+0x38510], R2 ;  /* 0x03851002ff0075a7 */ /* 0x000f640008000145 */
[----:B-----5:R-:W-:Y:S05]  /*82a0*/  @!P0 BRA `(.L_x_149) ;  /* 0x0000004400808947 */ /* 0x020fea0003800000 */
.L_x_240:
[----:B------:R-:W-:Y:S05]  /*82b0*/  @!P2 BRA `(.L_x_150) ;  /* 0x000000000004a947 */ /* 0x000fea0003800000 */
[----:B------:R-:W-:Y:S01]  /*82c0*/  BPT.TRAP 0x1 ;  /* 0x000000040000795c */ /* 0x000fe20000300000 */
.L_x_150:
[----:B--2---:R-:W-:Y:S01]  /*82d0*/  SHF.L.U32 R2, R0, 0x1f, RZ ;  /* 0x0000001f00027819 */ /* 0x004fe200000006ff */
[----:B---34-:R-:W-:-:S04]  /*82e0*/  IMAD.U32 R3, RZ, RZ, UR5 ;  /* 0x00000005ff037e24 */ /* 0x018fc8000f8e00ff */
[----:B------:R2:W3:Y:S03]  /*82f0*/  SYNCS.PHASECHK.TRANS64.TRYWAIT P0, [R3+URZ+0x38518], R2 ;  /* 0x03851802030075a7 */ /* 0x0004e6000800017f */
[----:B---3--:R-:W-:Y:S05]  /*8300*/  @!P0 NANOSLEEP.SYNCS 0x989680 ;  /* 0x009896800000895d */ /* 0x008fea0003900000 */
[----:B------:R-:W3:Y:S02]  /*8310*/  @!P0 SYNCS.PHASECHK.TRANS64 P0, [R3+URZ+0x38518], R2 ;  /* 0x03851802030085a7 */ /* 0x000ee4000800007f */
[----:B---3--:R-:W-:Y:S05]  /*8320*/  @!P0 BRA `(.L_x_150) ;  /* 0xfffffffc00e88947 */ /* 0x008fea000383ffff */
.L_x_143:
[----:B------:R-:W-:Y:S05]  /*8330*/  BSYNC B0 ;  /* 0x0000000000007941 */ /* 0x000fea0003800000 */
.L_x_142:
[----:B------:R-:W-:Y:S05]  /*8340*/  EXIT ;  /* 0x000000000000794d */ /* 0x000fea0003800000 */
.L_x_96:
[----:B------:R-:W1:Y:S01]  /*8350*/  S2UR UR4, SR_CTAID.Y ;  /* 0x00000000000479c3 */ /* 0x000e620000002600 */
[----:B------:R-:W3:Y:S01]  /*8360*/  S2R R32, SR_LANEID ;  /* 0x0000000000207919 */ /* 0x000ee20000000000 */
[----:B------:R-:W-:Y:S01]  /*8370*/  ELECT P0, URZ, PT ;  /* 0x00000000003f782f */ /* 0x000fe20003800000 */
[----:B------:R-:W-:Y:S01]  /*8380*/  BSSY B0, `(.L_x_151) ;  /* 0x0000037000007945 */ /* 0x000fe20003800000 */
[----:B------:R-:W-:Y:S01]  /*8390*/  ULDC.64 UR8, c[0x0][0x508] ;  /* 0x0001420000087ab9 */ /* 0x000fe20000000a00 */
[----:B-1----:R-:W-:-:S04]  /*83a0*/  UIMAD UR4, UR4, UR39, UR40 ;  /* 0x00000027040472a4 */ /* 0x002fc8000f8e0228 */
[----:B------:R-:W-:-:S06]  /*83b0*/  UIMAD.WIDE UR8, UR4, 0x80, UR8 ;  /* 0x00000080040878a5 */ /* 0x000fcc000f8e0208 */
[----:B------:R-:W-:Y:S06]  /*83c0*/  @!P0 BRA `(.L_x_152) ;  /* 0x0000000000c88947 */ /* 0x000fec0003800000 */
[----:B------:R-:W1:Y:S01]  /*83d0*/  LDC.64 R20, c[0x0][0x300] ;  /* 0x0000c000ff147b82 */ /* 0x000e620000000a00 */
[----:B------:R-:W-:Y:S02]  /*83e0*/  UMOV UR4, 0x400 ;  /* 0x0000040000047882 */ /* 0x000fe40000000000 */
[----:B--2---:R-:W-:-:S05]  /*83f0*/  ULEA UR4, UR41, UR4, 0x18 ;  /* 0x0000000429047291 */ /* 0x004fca000f8ec03f */
[----:B------:R-:W1:Y:S08]  /*8400*/  LDC.64 R22, c[0x0][0x308] ;  /* 0x0000c200ff167b82 */ /* 0x000e700000000a00 */
[----:B------:R-:W2:Y:S08]  /*8410*/  LDC.64 R12, c[0x0][0x310] ;  /* 0x0000c400ff0c7b82 */ /* 0x000eb00000000a00 */
[----:B------:R-:W2:Y:S08]  /*8420*/  LDC.64 R14, c[0x0][0x318] ;  /* 0x0000c600ff0e7b82 */ /* 0x000eb00000000a00 */
[----:B------:R-:W4:Y:S01]  /*8430*/  LDC.64 R8, c[0x0][0x320] ;  /* 0x0000c800ff087b82 */ /* 0x000f220000000a00 */
[----:B-1----:R1:W-:Y:S07]  /*8440*/  STS.128 [UR4+0x38600], R20 ;  /* 0x03860014ff007988 */ /* 0x0023ee0008000c04 */
[----:B------:R-:W4:Y:S08]  /*8450*/  LDC.64 R10, c[0x0][0x328] ;  /* 0x0000ca00ff0a7b82 */ /* 0x000f300000000a00 */
[----:B------:R-:W5:Y:S01]  /*8460*/  LDC.64 R4, c[0x0][0x330] ;  /* 0x0000cc00ff047b82 */ /* 0x000f620000000a00 */
[----:B--2---:R2:W-:Y:S07]  /*8470*/  STS.128 [UR4+0x38610], R12 ;  /* 0x0386100cff007988 */ /* 0x0045ee0008000c04 */
[----:B------:R-:W5:Y:S01]  /*8480*/  LDC.64 R6, c[0x0][0x338] ;  /* 0x0000ce00ff067b82 */ /* 0x000f620000000a00 */
[----:B----4-:R4:W-:Y:S07]  /*8490*/  STS.128 [UR4+0x38620], R8 ;  /* 0x03862008ff007988 */ /* 0x0109ee0008000c04 */
[----:B------:R-:W3:Y:S08]  /*84a0*/  LDC.64 R28, c[0x0][0x340] ;  /* 0x0000d000ff1c7b82 */ /* 0x000ef00000000a00 */
[----:B------:R-:W3:Y:S01]  /*84b0*/  LDC.64 R30, c[0x0][0x348] ;  /* 0x0000d200ff1e7b82 */ /* 0x000ee20000000a00 */
[----:B-----5:R5:W-:Y:S07]  /*84c0*/  STS.128 [UR4+0x38630], R4 ;  /* 0x03863004ff007988 */ /* 0x020bee0008000c04 */
[----:B------:R-:W4:Y:S08]  /*84d0*/  LDC.64 R24, c[0x0][0x350] ;  /* 0x0000d400ff187b82 */ /* 0x000f300000000a00 */
[----:B------:R-:W4:Y:S08]  /*84e0*/  LDC.64 R26, c[0x0][0x358] ;  /* 0x0000d600ff1a7b82 */ /* 0x000f300000000a00 */
[----:B-1----:R-:W1:Y:S01]  /*84f0*/  LDC.64 R20, c[0x0][0x360] ;  /* 0x0000d800ff147b82 */ /* 0x002e620000000a00 */
[----:B---3--:R3:W-:Y:S07]  /*8500*/  STS.128 [UR4+0x38640], R28 ;  /* 0x0386401cff007988 */ /* 0x0087ee0008000c04 */
[----:B------:R-:W1:Y:S08]  /*8510*/  LDC.64 R22, c[0x0][0x368] ;  /* 0x0000da00ff167b82 */ /* 0x000e700000000a00 */
[----:B--2---:R-:W2:Y:S01]  /*8520*/  LDC.64 R12, c[0x0][0x370] ;  /* 0x0000dc00ff0c7b82 */ /* 0x004ea20000000a00 */
[----:B----4-:R4:W-:Y:S07]  /*8530*/  STS.128 [UR4+0x38650], R24 ;  /* 0x03865018ff007988 */ /* 0x0109ee0008000c04 */
[----:B------:R-:W2:Y:S08]  /*8540*/  LDC.64 R14, c[0x0][0x378] ;  /* 0x0000de00ff0e7b82 */ /* 0x000eb00000000a00 */
[----:B------:R-:W3:Y:S01]  /*8550*/  LDC.64 R8, c[0x0][0x400] ;  /* 0x00010000ff087b82 */ /* 0x000ee20000000a00 */
[----:B-1----:R1:W-:Y:S07]  /*8560*/  STS.128 [UR4+0x38660], R20 ;  /* 0x03866014ff007988 */ /* 0x0023ee0008000c04 */
[----:B------:R-:W3:Y:S08]  /*8570*/  LDC.64 R10, c[0x0][0x408] ;  /* 0x00010200ff0a7b82 */ /* 0x000ef00000000a00 */
[----:B-----5:R-:W5:Y:S01]  /*8580*/  LDC.64 R4, c[0x0][0x410] ;  /* 0x00010400ff047b82 */ /* 0x020f620000000a00 */
[----:B--2---:R2:W-:Y:S07]  /*8590*/  STS.128 [UR4+0x38670], R12 ;  /* 0x0386700cff007988 */ /* 0x0045ee0008000c04 */
[----:B------:R-:W5:Y:S01]  /*85a0*/  LDC.64 R6, c[0x0][0x418] ;  /* 0x00010600ff067b82 */ /* 0x000f620000000a00 */
[----:B---3--:R3:W-:Y:S07]  /*85b0*/  STS.128 [UR4+0x38680], R8 ;  /* 0x03868008ff007988 */ /* 0x0087ee0008000c04 */
[----:B------:R-:W2:Y:S08]  /*85c0*/  LDC.64 R28, c[0x0][0x420] ;  /* 0x00010800ff1c7b82 */ /* 0x000eb00000000a00 */
[----:B------:R-:W2:Y:S01]  /*85d0*/  LDC.64 R30, c[0x0][0x428] ;  /* 0x00010a00ff1e7b82 */ /* 0x000ea20000000a00 */
[----:B-----5:R5:W-:Y:S07]  /*85e0*/  STS.128 [UR4+0x38690], R4 ;  /* 0x03869004ff007988 */ /* 0x020bee0008000c04 */
[----:B----4-:R-:W4:Y:S08]  /*85f0*/  LDC.64 R24, c[0x0][0x430] ;  /* 0x00010c00ff187b82 */ /* 0x010f300000000a00 */
[----:B------:R-:W4:Y:S08]  /*8600*/  LDC.64 R26, c[0x0][0x438] ;  /* 0x00010e00ff1a7b82 */ /* 0x000f300000000a00 */
[----:B-1----:R-:W1:Y:S01]  /*8610*/  LDC.64 R20, c[0x0][0x440] ;  /* 0x00011000ff147b82 */ /* 0x002e620000000a00 */
[----:B--2---:R2:W-:Y:S07]  /*8620*/  STS.128 [UR4+0x386a0], R28 ;  /* 0x0386a01cff007988 */ /* 0x0045ee0008000c04 */
[----:B------:R-:W1:Y:S08]  /*8630*/  LDC.64 R22, c[0x0][0x448] ;  /* 0x00011200ff167b82 */ /* 0x000e700000000a00 */
[----:B------:R-:W2:Y:S01]  /*8640*/  LDC.64 R12, c[0x0][0x450] ;  /* 0x00011400ff0c7b82 */ /* 0x000ea20000000a00 */
[----:B----4-:R4:W-:Y:S07]  /*8650*/  STS.128 [UR4+0x386b0], R24 ;  /* 0x0386b018ff007988 */ /* 0x0109ee0008000c04 */
[----:B------:R-:W2:Y:S08]  /*8660*/  LDC.64 R14, c[0x0][0x458] ;  /* 0x00011600ff0e7b82 */ /* 0x000eb00000000a00 */
[----:B---3--:R-:W3:Y:S01]  /*8670*/  LDC.64 R8, c[0x0][0x460] ;  /* 0x00011800ff087b82 */ /* 0x008ee20000000a00 */
[----:B-1----:R4:W-:Y:S07]  /*8680*/  STS.128 [UR4+0x386c0], R20 ;  /* 0x0386c014ff007988 */ /* 0x0029ee0008000c04 */
[----:B------:R-:W3:Y:S08]  /*8690*/  LDC.64 R10, c[0x0][0x468] ;  /* 0x00011a00ff0a7b82 */ /* 0x000ef00000000a00 */
[----:B-----5:R-:W1:Y:S01]  /*86a0*/  LDC.64 R4, c[0x0][0x470] ;  /* 0x00011c00ff047b82 */ /* 0x020e620000000a00 */
[----:B--2---:R4:W-:Y:S07]  /*86b0*/  STS.128 [UR4+0x386d0], R12 ;  /* 0x0386d00cff007988 */ /* 0x0049ee0008000c04 */
[----:B------:R-:W1:Y:S01]  /*86c0*/  LDC.64 R6, c[0x0][0x478] ;  /* 0x00011e00ff067b82 */ /* 0x000e620000000a00 */
[----:B---3--:R4:W-:Y:S04]  /*86d0*/  STS.128 [UR4+0x386e0], R8 ;  /* 0x0386e008ff007988 */ /* 0x0089e80008000c04 */
[----:B-1----:R4:W-:Y:S02]  /*86e0*/  STS.128 [UR4+0x386f0], R4 ;  /* 0x0386f004ff007988 */ /* 0x0029e40008000c04 */
.L_x_152:
[----:B--2---:R-:W-:Y:S05]  /*86f0*/  BSYNC B0 ;  /* 0x0000000000007941 */ /* 0x004fea0003800000 */
.L_x_151:
[----:B------:R-:W-:Y:S01]  /*8700*/  ELECT P0, URZ, PT ;  /* 0x00000000003f782f */ /* 0x000fe20003800000 */
[----:B------:R-:W-:Y:S01]  /*8710*/  NOP ;  /* 0x0000000000007918 */ /* 0x000fe20000000000 */
[----:B------:R-:W-:Y:S11]  /*8720*/  BSSY B0, `(.L_x_153) ;  /* 0x000004a000007945 */ /* 0x000ff60003800000 */
[----:B------:R-:W-:Y:S05]  /*8730*/  @!P0 BRA `(.L_x_154) ;  /* 0x0000000400208947 */ /* 0x000fea0003800000 */
[C---:B----4-:R-:W-:Y:S01]  /*8740*/  IMAD.SHL.U32 R12, R18.reuse, 0x8, RZ ;  /* 0x00000008120c7824 */ /* 0x050fe200078e00ff */
[----:B------:R-:W-:Y:S01]  /*8750*/  ULDC.64 UR4, c[0x0][0x518] ;  /* 0x0001460000047ab9 */ /* 0x000fe20000000a00 */
[----:B------:R-:W-:Y:S01]  /*8760*/  SHF.L.U64.HI R3, R18, 0x3, R3 ;  /* 0x0000000312037819 */ /* 0x000fe20000010203 */
[----:B------:R-:W-:Y:S02]  /*8770*/  ULDC.64 UR6, c[0x0][0x520] ;  /* 0x0001480000067ab9 */ /* 0x000fe40000000a00 */
[----:B------:R-:W-:-:S04]  /*8780*/  IADD3 R10, P0, R12, UR4, RZ ;  /* 0x000000040c0a7c10 */ /* 0x000fc8000ff1e0ff */
[----:B------:R-:W-:Y:S01]  /*8790*/  IADD3.X R11, R3, UR5, RZ, P0, !PT ;  /* 0x00000005030b7c10 */ /* 0x000fe200087fe4ff */
[----:B------:R-:W-:Y:S02]  /*87a0*/  ULDC.64 UR4, c[0x0][0x528] ;  /* 0x00014a0000047ab9 */ /* 0x000fe40000000a00 */
[----:B------:R-:W-:-:S03]  /*87b0*/  IADD3 R8, P0, R12, UR4, RZ ;  /* 0x000000040c087c10 */ /* 0x000fc6000ff1e0ff */
[----:B------:R-:W2:Y:S01]  /*87c0*/  LDG.E.64 R10, desc[UR56][R10.64] ;  /* 0x000000380a0a7981 */ /* 0x000ea2000c1e1b00 */
[----:B------:R-:W-:Y:S01]  /*87d0*/  IADD3.X R9, R3, UR5, RZ, P0, !PT ;  /* 0x0000000503097c10 */ /* 0x000fe200087fe4ff */
[----:B------:R-:W-:-:S05]  /*87e0*/  ULDC.64 UR4, c[0x0][0x510] ;  /* 0x0001440000047ab9 */ /* 0x000fca0000000a00 */
[----:B------:R-:W4:Y:S01]  /*87f0*/  LDG.E.64 R8, desc[UR56][R8.64] ;  /* 0x0000003808087981 */ /* 0x000f22000c1e1b00 */
[C---:B------:R-:W-:Y:S02]  /*8800*/  IADD3 R14, P0, R12.reuse, UR4, RZ ;  /* 0x000000040c0e7c10 */ /* 0x040fe4000ff1e0ff */
[----:B------:R-:W-:Y:S02]  /*8810*/  IADD3 R12, P1, R12, UR6, RZ ;  /* 0x000000060c0c7c10 */ /* 0x000fe4000ff3e0ff */
[C---:B------:R-:W-:Y:S02]  /*8820*/  IADD3.X R15, R3.reuse, UR5, RZ, P0, !PT ;  /* 0x00000005030f7c10 */ /* 0x040fe400087fe4ff */
[----:B------:R-:W-:-:S04]  /*8830*/  IADD3.X R13, R3, UR7, RZ, P1, !PT ;  /* 0x00000007030d7c10 */ /* 0x000fc80008ffe4ff */
[----:B------:R-:W5:Y:S04]  /*8840*/  LDG.E.64 R14, desc[UR56][R14.64] ;  /* 0x000000380e0e7981 */ /* 0x000f68000c1e1b00 */
[----:B------:R-:W3:Y:S01]  /*8850*/  LDG.E.64 R12, desc[UR56][R12.64] ;  /* 0x000000380c0c7981 */ /* 0x000ee2000c1e1b00 */
[----:B------:R-:W-:Y:S02]  /*8860*/  UMOV UR4, 0x400 ;  /* 0x0000040000047882 */ /* 0x000fe40000000000 */
[----:B------:R-:W-:-:S04]  /*8870*/  ULEA UR4, UR41, UR4, 0x18 ;  /* 0x0000000429047291 */ /* 0x000fc8000f8ec03f */
[----:B------:R-:W-:Y:S02]  /*8880*/  UIADD3 UR5, UR4, 0x38600, URZ ;  /* 0x0003860004057890 */ /* 0x000fe4000fffe03f */
[----:B------:R-:W-:-:S03]  /*8890*/  UIADD3 UR6, UR4, 0x38680, URZ ;  /* 0x0003868004067890 */ /* 0x000fc6000fffe03f */
[----:B------:R-:W1:Y:S01]  /*88a0*/  LDS R4, [UR4+0x3861c] ;  /* 0x03861c04ff047984 */ /* 0x000e620008000800 */
[----:B------:R-:W-:Y:S02]  /*88b0*/  IMAD.U32 R20, RZ, RZ, UR5 ;  /* 0x00000005ff147e24 */ /* 0x000fe4000f8e00ff */
[----:B------:R-:W-:Y:S01]  /*88c0*/  IMAD.U32 R22, RZ, RZ, UR6 ;  /* 0x00000006ff167e24 */ /* 0x000fe2000f8e00ff */
[----:B------:R-:W1:Y:S02]  /*88d0*/  LDS R5, [UR4+0x3869c] ;  /* 0x03869c04ff057984 */ /* 0x000e640008000800 */
[----:B------:R-:W-:Y:S02]  /*88e0*/  SHF.R.U64 R20, R20, 0x4, RZ ;  /* 0x0000000414147819 */ /* 0x000fe400000012ff */
[----:B------:R-:W-:Y:S01]  /*88f0*/  SHF.R.U64 R22, R22, 0x4, RZ ;  /* 0x0000000416167819 */ /* 0x000fe200000012ff */
[----:B------:R-:W-:Y:S04]  /*8900*/  STS [UR4+0x38630], RZ ;  /* 0x038630ffff007988 */ /* 0x000fe80008000804 */
[----:B------:R-:W-:Y:S04]  /*8910*/  STS [UR4+0x38610], R20 ;  /* 0x03861014ff007988 */ /* 0x000fe80008000804 */
[----:B------:R-:W-:Y:S04]  /*8920*/  STS [UR4+0x38614], R20 ;  /* 0x03861414ff007988 */ /* 0x000fe80008000804 */
[----:B------:R-:W-:Y:S04]  /*8930*/  STS [UR4+0x38690], R22 ;  /* 0x03869016ff007988 */ /* 0x000fe80008000804 */
[----:B------:R-:W-:Y:S04]  /*8940*/  STS [UR4+0x38694], R22 ;  /* 0x03869416ff007988 */ /* 0x000fe80008000804 */
[----:B------:R-:W-:Y:S01]  /*8950*/  STS [UR4+0x386b0], RZ ;  /* 0x0386b0ffff007988 */ /* 0x000fe20008000804 */
[----:B--2---:R-:W-:-:S04]  /*8960*/  LOP3.LUT R3, R11, 0x1fffffff, RZ, 0xc0, !PT ;  /* 0x1fffffff0b037812 */ /* 0x004fc800078ec0ff */
[--C-:B------:R-:W-:Y:S02]  /*8970*/  SHF.R.U32.HI R7, RZ, 0x4, R3.reuse ;  /* 0x00000004ff077819 */ /* 0x100fe40000011603 */
[----:B------:R-:W-:Y:S02]  /*8980*/  SHF.R.U64 R3, R10, 0x4, R3 ;  /* 0x000000040a037819 */ /* 0x000fe40000001203 */
[----:B----4-:R-:W-:Y:S02]  /*8990*/  LOP3.LUT R9, R9, 0x1fffffff, RZ, 0xc0, !PT ;  /* 0x1fffffff09097812 */ /* 0x010fe400078ec0ff */
[----:B-1----:R-:W-:Y:S01]  /*89a0*/  LOP3.LUT R4, R4, 0xf, R7, 0xb8, !PT ;  /* 0x0000000f04047812 */ /* 0x002fe200078eb807 */
[----:B------:R-:W-:Y:S01]  /*89b0*/  STS [UR4+0x3860c], R3 ;  /* 0x03860c03ff007988 */ /* 0x000fe20008000804 */
[--C-:B------:R-:W-:Y:S02]  /*89c0*/  SHF.R.U32.HI R6, RZ, 0x4, R9.reuse ;  /* 0x00000004ff067819 */ /* 0x100fe40000011609 */
[----:B------:R-:W-:Y:S01]  /*89d0*/  SHF.R.U64 R9, R8, 0x4, R9 ;  /* 0x0000000408097819 */ /* 0x000fe20000001209 */
[----:B------:R1:W-:Y:S01]  /*89e0*/  STS [UR4+0x3861c], R4 ;  /* 0x03861c04ff007988 */ /* 0x0003e20008000804 */
[----:B------:R-:W-:-:S03]  /*89f0*/  LOP3.LUT R6, R5, 0xf, R6, 0xb8, !PT ;  /* 0x0000000f05067812 */ /* 0x000fc600078eb806 */
[----:B------:R-:W2:Y:S04]  /*8a00*/  LDS R5, [UR4+0x3861c] ;  /* 0x03861c04ff057984 */ /* 0x000ea80008000800 */
[----:B------:R-:W-:Y:S01]  /*8a10*/  STS [UR4+0x3869c], R6 ;  /* 0x03869c06ff007988 */ /* 0x000fe20008000804 */
[----:B-1----:R-:W-:-:S03]  /*8a20*/  VIADD R4, R19, 0xffffffff ;  /* 0xffffffff13047836 */ /* 0x002fc60000000000 */
[----:B------:R-:W1:Y:S04]  /*8a30*/  LDS R7, [UR4+0x3869c] ;  /* 0x03869c04ff077984 */ /* 0x000e680008000800 */
[----:B-----5:R-:W-:Y:S04]  /*8a40*/  STS.64 [UR4+0x38600], R14 ;  /* 0x0386000eff007988 */ /* 0x020fe80008000a04 */
[----:B---3--:R-:W-:Y:S04]  /*8a50*/  STS.64 [UR4+0x38680], R12 ;  /* 0x0386800cff007988 */ /* 0x008fe80008000a04 */
[----:B------:R-:W-:Y:S01]  /*8a60*/  STS [UR4+0x3868c], R9 ;  /* 0x03868c09ff007988 */ /* 0x000fe20008000804 */
[----:B--2---:R-:W-:-:S05]  /*8a70*/  LOP3.LUT R5, R5, 0xf0, RZ, 0xb8, !PT ;  /* 0x000000f005057812 */ /* 0x004fca00078eb8ff */
[----:B------:R2:W-:Y:S01]  /*8a80*/  STS [UR4+0x3861c], R5 ;  /* 0x03861c05ff007988 */ /* 0x0005e20008000804 */
[----:B-1----:R-:W-:-:S03]  /*8a90*/  LOP3.LUT R7, R7, 0xf0, RZ, 0xb8, !PT ;  /* 0x000000f007077812 */ /* 0x002fc600078eb8ff */
[----:B------:R-:W1:Y:S04]  /*8aa0*/  LDS R21, [UR4+0x3861c] ;  /* 0x03861c04ff157984 */ /* 0x000e680008000800 */
[----:B------:R3:W-:Y:S01]  /*8ab0*/  STS [UR4+0x3869c], R7 ;  /* 0x03869c07ff007988 */ /* 0x0007e20008000804 */
[----:B--2---:R-:W-:-:S03]  /*8ac0*/  VIADD R5, R2, 0xffffffff ;  /* 0xffffffff02057836 */ /* 0x004fc60000000000 */
[----:B------:R-:W2:Y:S01]  /*8ad0*/  LDS R23, [UR4+0x3869c] ;  /* 0x03869c04ff177984 */ /* 0x000ea20008000800 */
[----:B---3--:R-:W-:-:S05]  /*8ae0*/  CS2R R6, SRZ ;  /* 0x0000000000067805 */ /* 0x008fca000001ff00 */
[----:B------:R3:W-:Y:S02]  /*8af0*/  STS.128 [UR4+0x38620], R4 ;  /* 0x03862004ff007988 */ /* 0x0007e40008000c04 */
[----:B---3--:R-:W-:-:S05]  /*8b00*/  VIADD R5, R0, 0xffffffff ;  /* 0xffffffff00057836 */ /* 0x008fca0000000000 */
[----:B------:R-:W-:Y:S01]  /*8b10*/  STS.128 [UR4+0x386a0], R4 ;  /* 0x0386a004ff007988 */ /* 0x000fe20008000c04 */
[----:B-1----:R-:W-:-:S05]  /*8b20*/  LOP3.LUT R21, R21, 0xf00, RZ, 0xb8, !PT ;  /* 0x00000f0015157812 */ /* 0x002fca00078eb8ff */
[----:B------:R-:W-:Y:S01]  /*8b30*/  STS.64 [UR4+0x38618], R20 ;  /* 0x03861814ff007988 */ /* 0x000fe20008000a04 */
[----:B--2---:R-:W-:-:S03]  /*8b40*/  LOP3.LUT R23, R23, 0xf00, RZ, 0xb8, !PT ;  /* 0x00000f0017177812 */ /* 0x004fc600078eb8ff */
[----:B------:R-:W1:Y:S04]  /*8b50*/  LDS R11, [UR4+0x3861c] ;  /* 0x03861c04ff0b7984 */ /* 0x000e680008000800 */
[----:B------:R-:W-:Y:S04]  /*8b60*/  STS.64 [UR4+0x38698], R22 ;  /* 0x03869816ff007988 */ /* 0x000fe80008000a04 */
[----:B------:R-:W2:Y:S01]  /*8b70*/  LDS R24, [UR4+0x3869c] ;  /* 0x03869c04ff187984 */ /* 0x000ea20008000800 */
[----:B-1----:R-:W-:-:S05]  /*8b80*/  LOP3.LUT R0, R11, 0xf000, RZ, 0xb8, !PT ;  /* 0x0000f0000b007812 */ /* 0x002fca00078eb8ff */
[----:B------:R1:W-:Y:S01]  /*8b90*/  STS [UR4+0x3861c], R0 ;  /* 0x03861c00ff007988 */ /* 0x0003e20008000804 */
[----:B--2---:R-:W-:-:S05]  /*8ba0*/  LOP3.LUT R2, R24, 0xf000, RZ, 0xb8, !PT ;  /* 0x0000f00018027812 */ /* 0x004fca00078eb8ff */
[----:B------:R1:W-:Y:S02]  /*8bb0*/  STS [UR4+0x3869c], R2 ;  /* 0x03869c02ff007988 */ /* 0x0003e40008000804 */
.L_x_154:
[----:B------:R-:W-:Y:S05]  /*8bc0*/  BSYNC B0 ;  /* 0x0000000000007941 */ /* 0x000fea0003800000 */
.L_x_153:
[----:B------:R-:W-:Y:S01]  /*8bd0*/  ELECT P0, URZ, PT ;  /* 0x00000000003f782f */ /* 0x000fe20003800000 */
[----:B------:R-:W-:Y:S01]  /*8be0*/  NOP ;  /* 0x0000000000007918 */ /* 0x000fe20000000000 */
[----:B------:R-:W-:Y:S11]  /*8bf0*/  BSSY B0, `(.L_x_155) ;  /* 0x0000004000007945 */ /* 0x000ff60003800000 */
[----:B------:R-:W-:Y:S05]  /*8c00*/  @!P0 BRA `(.L_x_156) ;  /* 0x0000000000088947 */ /* 0x000fea0003800000 */
[----:B------:R0:W-:Y:S01]  /*8c10*/  UTMACMDFLUSH ;  /* 0x00000000000079b7 */ /* 0x0001e20000000000 */
[----:B------:R-:W-:-:S04]  /*8c20*/  DEPBAR.LE SB0, 0x0 ;  /* 0x000080000000791a */ /* 0x000fc80000000000 */
.L_x_156:
[----:B------:R-:W-:Y:S05]  /*8c30*/  BSYNC B0 ;  /* 0x0000000000007941 */ /* 0x000fea0003800000 */
.L_x_155:
[----:B------:R-:W-:Y:S01]  /*8c40*/  UMOV UR4, 0x400 ;  /* 0x0000040000047882 */ /* 0x000fe20000000000 */
[----:B---3--:R-:W-:Y:S01]  /*8c50*/  IMAD.SHL.U32 R32, R32, 0x4, RZ ;  /* 0x0000000420207824 */ /* 0x008fe200078e00ff */
[----:B------:R-:W-:Y:S01]  /*8c60*/  ULEA UR12, UR41, UR4, 0x18 ;  /* 0x00000004290c7291 */ /* 0x000fe2000f8ec03f */
[----:B------:R-:W-:-:S03]  /*8c70*/  ULDC UR10, c[0x0][0x884] ;  /* 0x00022100000a7ab9 */ /* 0x000fc60000000800 */
[----:B------:R-:W-:Y:S01]  /*8c80*/  UIADD3 UR14, UR12, 0x38600, URZ ;  /* 0x000386000c0e7890 */ /* 0x000fe2000fffe03f */
[----:B----4-:R-:W-:Y:S01]  /*8c90*/  IADD3 R4, P0, R32, UR8, RZ ;  /* 0x0000000820047c10 */ /* 0x010fe2000ff1e0ff */
[----:B------:R-:W-:Y:S01]  /*8ca0*/  UIMAD.WIDE UR10, UR10, 0x80, UR8 ;  /* 0x000000800a0a78a5 */ /* 0x000fe2000f8e0208 */
[----:B------:R-:W-:-:S03]  /*8cb0*/  IMAD.MOV.U32 R6, RZ, RZ, 0x1 ;  /* 0x00000001ff067424 */ /* 0x000fc600078e00ff */
[----:B------:R-:W-:Y:S02]  /*8cc0*/  IMAD.X R5, RZ, RZ, UR9, P0 ;  /* 0x00000009ff057e24 */ /* 0x000fe400080e06ff */
[----:B-1----:R-:W-:Y:S01]  /*8cd0*/  IADD3 R2, P1, R32, UR10, RZ ;  /* 0x0000000a20027c10 */ /* 0x002fe2000ff3e0ff */
[----:B------:R-:W1:Y:S04]  /*8ce0*/  LDS R7, [R32+UR14] ;  /* 0x0000000e20077984 */ /* 0x000e680008000800 */
[----:B------:R-:W2:Y:S01]  /*8cf0*/  LDS R9, [R32+UR14+0x80] ;  /* 0x0000800e20097984 */ /* 0x000ea20008000800 */
[----:B------:R-:W-:Y:S01]  /*8d00*/  IMAD.X R3, RZ, RZ, UR11, P1 ;  /* 0x0000000bff037e24 */ /* 0x000fe200088e06ff */
[----:B------:R-:W-:Y:S01]  /*8d10*/  LOP3.LUT P1, RZ, R33, 0x7f, RZ, 0xc0, !PT ;  /* 0x0000007f21ff7812 */ /* 0x000fe2000782c0ff */
[----:B------:R-:W-:Y:S01]  /*8d20*/  IMAD.MOV.U32 R8, RZ, RZ, 0x1 ;  /* 0x00000001ff087424 */ /* 0x000fe200078e00ff */
[----:B------:R-:W-:Y:S01]  /*8d30*/  BSSY B0, `(.L_x_157) ;  /* 0x00000e3000007945 */ /* 0x000fe20003800000 */
[----:B------:R-:W-:Y:S01]  /*8d40*/  IMAD.MOV.U32 R0, RZ, RZ, RZ ;  /* 0x000000ffff007224 */ /* 0x000fe200078e00ff */
[----:B------:R-:W-:Y:S01]  /*8d50*/  ISETP.EQ.OR P2, PT, R34, RZ, P1 ;  /* 0x000000ff2200720c */ /* 0x000fe20000f42670 */
[----:B------:R-:W-:-:S02]  /*8d60*/  IMAD.MOV.U32 R20, RZ, RZ, 0x1 ;  /* 0x00000001ff147424 */ /* 0x000fc400078e00ff */
[----:B------:R-:W-:Y:S02]  /*8d70*/  IMAD.MOV.U32 R21, RZ, RZ, RZ ;  /* 0x000000ffff157224 */ /* 0x000fe400078e00ff */
[----:B------:R-:W-:Y:S01]  /*8d80*/  IMAD.MOV.U32 R22, RZ, RZ, RZ ;  /* 0x000000ffff167224 */ /* 0x000fe200078e00ff */
[----:B------:R-:W-:Y:S02]  /*8d90*/  ULOP3.LUT UR20, UR53, 0x1, URZ, 0xfc, !UPT ;  /* 0x0000000135147892 */ /* 0x000fe4000f8efc3f */
[----:B------:R-:W-:Y:S02]  /*8da0*/  ULOP3.LUT UR13, UR52, 0x2, URZ, 0xfc, !UPT ;  /* 0x00000002340d7892 */ /* 0x000fe4000f8efc3f */
[----:B------:R-:W-:Y:S01]  /*8db0*/  UIADD3 UR15, UR12, 0x38680, URZ ;  /* 0x000386800c0f7890 */ /* 0x000fe2000fffe03f */
[----:B-1----:R-:W5:Y:S04]  /*8dc0*/  ATOMG.E.EXCH.STRONG.GPU PT, RZ, [R4], R7 ;  /* 0x0000000704ff73a8 */ /* 0x002f6800041ee100 */
[----:B--2---:R1:W5:Y:S02]  /*8dd0*/  ATOMG.E.EXCH.STRONG.GPU PT, RZ, [R2], R9 ;  /* 0x0000000902ff73a8 */ /* 0x00436400041ee100 */
[----:B-1----:R-:W-:-:S02]  /*8de0*/  PRMT R2, R6, 0x7610, R2 ;  /* 0x0000761006027816 */ /* 0x002fc40000000002 */
[----:B------:R-:W-:-:S07]  /*8df0*/  PRMT R3, R8, 0x7610, R3 ;  /* 0x0000761008037816 */ /* 0x000fce0000000003 */
.L_x_177:
[----:B------:R-:W-:Y:S01]  /*8e00*/  LOP3.LUT P0, RZ, R3, 0xff, RZ, 0xc0, !PT ;  /* 0x000000ff03ff7812 */ /* 0x000fe2000780c0ff */
[----:B-----5:R-:W-:Y:S01]  /*8e10*/  VIADD R4, R19, 0x7f ;  /* 0x0000007f13047836 */ /* 0x020fe20000000000 */
[----:B------:R-:W-:Y:S05]  /*8e20*/  YIELD ;  /* 0x0000000000007946 */ /* 0x000fea0003800000 */
[----:B------:R-:W-:Y:S01]  /*8e30*/  SHF.R.S32.HI R5, RZ, 0x1f, R4 ;  /* 0x0000001fff057819 */ /* 0x000fe20000011404 */
[----:B------:R-:W-:Y:S03]  /*8e40*/  BSSY B1, `(.L_x_158) ;  /* 0x0000008000017945 */ /* 0x000fe60003800000 */
[----:B------:R-:W-:-:S02]  /*8e50*/  LEA.HI R5, R5, R4, RZ, 0x7 ;  /* 0x0000000405057211 */ /* 0x000fc400078f38ff */
[----:B------:R-:W-:Y:S05]  /*8e60*/  @!P0 BRA `(.L_x_159) ;  /* 0x0000000000148947 */ /* 0x000fea0003800000 */
[----:B------:R-:W-:-:S04]  /*8e70*/  DEPBAR {5,4,3,2,1,0} ;  /* 0x0000003f0000791a */ /* 0x000fc80000000000 */
[----:B------:R1:W-:Y:S01]  /*8e80*/  UTMACCTL.IV [UR8] ;  /* 0x00000000080079b9 */ /* 0x0003e20008000000 */
[----:B------:R-:W-:-:S04]  /*8e90*/  DEPBAR {5,4,3,2,1,0} ;  /* 0x0000003f0000791a */ /* 0x000fc80000000000 */
[----:B------:R1:W-:Y:S02]  /*8ea0*/  UTMACCTL.IV [UR10] ;  /* 0x000000000a0079b9 */ /* 0x0003e40008000000 */
[----:B-1----:R-:W-:Y:S01]  /*8eb0*/  NOP ;  /* 0x0000000000007918 */ /* 0x002fe20000000000 */
.L_x_159:
[----:B------:R-:W-:Y:S05]  /*8ec0*/  BSYNC B1 ;  /* 0x0000000000017941 */ /* 0x000fea0003800000 */
.L_x_158:
[----:B------:R-:W-:Y:S01]  /*8ed0*/  UMOV UR4, 0xffffffff ;  /* 0xffffffff00047882 */ /* 0x000fe20000000000 */
[----:B------:R-:W-:Y:S02]  /*8ee0*/  SHF.R.S32.HI R7, RZ, 0x7, R5 ;  /* 0x00000007ff077819 */ /* 0x000fe40000011405 */
[----:B------:R-:W-:Y:S05]  /*8ef0*/  BRA.DIV UR4, `(.L_x_160) ;  /* 0x0000003a04847947 */ /* 0x000fea000b800000 */
[----:B-----5:R-:W-:-:S13]  /*8f00*/  ELECT P6, URZ, PT ;  /* 0x00000000003f782f */ /* 0x020fda00038c0000 */
.L_x_243:
[----:B------:R-:W-:Y:S01]  /*8f10*/  ISETP.LT.OR P6, PT, R19, 0x1, !P6 ;  /* 0x000000011300780c */ /* 0x000fe200077c1670 */
[----:B------:R-:W-:-:S12]  /*8f20*/  BSSY B1, `(.L_x_161) ;  /* 0x000002d000017945 */ /* 0x000fd80003800000 */
[----:B------:R-:W-:Y:S05]  /*8f30*/  @P6 BRA `(.L_x_162) ;  /* 0x0000000000ac6947 */ /* 0x000fea0003800000 */
[----:B------:R-:W-:Y:S02]  /*8f40*/  IMAD.SHL.U32 R17, R17, 0x80, RZ ;  /* 0x0000008011117824 */ /* 0x000fe400078e00ff */
[----:B------:R-:W-:Y:S02]  /*8f50*/  IMAD.SHL.U32 R16, R16, 0x80, RZ ;  /* 0x0000008010107824 */ /* 0x000fe400078e00ff */
[----:B------:R-:W-:Y:S02]  /*8f60*/  VIADD R9, R7, 0x1 ;  /* 0x0000000107097836 */ /* 0x000fe40000000000 */
[----:B------:R-:W-:Y:S02]  /*8f70*/  IMAD.MOV.U32 R10, RZ, RZ, RZ ;  /* 0x000000ffff0a7224 */ /* 0x000fe400078e00ff */
[----:B------:R-:W-:Y:S02]  /*8f80*/  IMAD.MOV.U32 R3, RZ, RZ, R20 ;  /* 0x000000ffff037224 */ /* 0x000fe400078e0014 */
[----:B------:R-:W-:-:S07]  /*8f90*/  IMAD.MOV.U32 R4, RZ, RZ, R0 ;  /* 0x000000ffff047224 */ /* 0x000fce00078e0000 */
.L_x_166:
[----:B--2---:R-:W-:Y:S01]  /*8fa0*/  LEA R8, R4, UR12, 0x3 ;  /* 0x0000000c04087c11 */ /* 0x004fe2000f8e18ff */
[----:B------:R-:W-:Y:S05]  /*8fb0*/  YIELD ;  /* 0x0000000000007946 */ /* 0x000fea0003800000 */
[----:B------:R-:W-:Y:S01]  /*8fc0*/  SHF.L.U32 R5, R3, 0x1f, RZ ;  /* 0x0000001f03057819 */ /* 0x000fe200000006ff */
[----:B------:R-:W1:Y:S03]  /*8fd0*/  @!P1 LDC R6, c[0x0][0x500] ;  /* 0x00014000ff069b82 */ /* 0x000e660000000800 */
[----:B------:R-:W2:Y:S02]  /*8fe0*/  SYNCS.PHASECHK.TRANS64.TRYWAIT P0, [R8+URZ+0x384b0], R5 ;  /* 0x0384b005080075a7 */ /* 0x000ea4000800017f */
[----:B--2---:R-:W-:Y:S05]  /*8ff0*/  @!P0 BRA `(.L_x_163) ;  /* 0x0000003800648947 */ /* 0x004fea0003800000 */
.L_x_244:
[----:B------:R-:W-:Y:S01]  /*9000*/  UPRMT UR4, UR13, 0x9910, URZ ;  /* 0x000099100d047896 */ /* 0x000fe2000800003f */
[----:B-1----:R1:W-:Y:S03]  /*9010*/  @!P1 SYNCS.ARRIVE.TRANS64 RZ, [R8+URZ+0x38480], R6 ;  /* 0x0384800608ff99a7 */ /* 0x0023e6000800003f */
[----:B------:R-:W-:-:S06]  /*9020*/  UISETP.NE.AND UP0, UPT, UR4, 0x2, UPT ;  /* 0x000000020400788c */ /* 0x000fcc000bf05270 */
[----:B------:R-:W-:-:S13]  /*9030*/  PLOP3.LUT P0, PT, PT, PT, UP0, 0x80, 0x0 ;  /* 0x000000000000781c */ /* 0x000fda0003f0f008 */
[----:B-1----:R-:W-:Y:S05]  /*9040*/  @P0 BRA `(.L_x_164) ;  /* 0x0000000000040947 */ /* 0x002fea0003800000 */
[----:B------:R-:W-:Y:S01]  /*9050*/  BPT.TRAP 0x1 ;  /* 0x000000040000795c */ /* 0x000fe20000300000 */
.L_x_164:
[----:B------:R-:W-:Y:S05]  /*9060*/  @P2 BRA `(.L_x_165) ;  /* 0x0000000000042947 */ /* 0x000fea0003800000 */
[----:B------:R-:W-:Y:S01]  /*9070*/  BPT.TRAP 0x1 ;  /* 0x000000040000795c */ /* 0x000fe20000300000 */
.L_x_165:
[----:B------:R-:W-:Y:S01]  /*9080*/  R2UR UR4, R4 ;  /* 0x00000000040472ca */ /* 0x000fe200000e0000 */
[----:B------:R-:W-:Y:S01]  /*9090*/  VIADD R9, R9, 0xffffffff ;  /* 0xffffffff09097836 */ /* 0x000fe20000000000 */
[----:B------:R-:W-:Y:S01]  /*90a0*/  R2UR UR5, R8 ;  /* 0x00000000080572ca */ /* 0x000fe200000e0000 */
[----:B------:R-:W-:Y:S01]  /*90b0*/  VIADD R4, R4, 0x1 ;  /* 0x0000000104047836 */ /* 0x000fe20000000000 */
[----:B------:R-:W-:Y:S01]  /*90c0*/  R2UR UR6, R10 ;  /* 0x000000000a0672ca */ /* 0x000fe200000e0000 */
[----:B------:R-:W-:Y:S01]  /*90d0*/  UMOV UR22, 0x0 ;  /* 0x0000000000167882 */ /* 0x000fe20000000000 */
[----:B------:R-:W-:Y:S01]  /*90e0*/  R2UR UR7, R16 ;  /* 0x00000000100772ca */ /* 0x000fe200000e0000 */
[----:B------:R-:W-:Y:S01]  /*90f0*/  UMOV UR23, 0x10000000 ;  /* 0x1000000000177882 */ /* 0x000fe20000000000 */
[----:B------:R-:W-:Y:S01]  /*9100*/  R2UR UR19, R17 ;  /* 0x00000000111372ca */ /* 0x000fe200000e0000 */
[----:B------:R-:W-:Y:S01]  /*9110*/  VIADD R10, R10, 0x80 ;  /* 0x000000800a0a7836 */ /* 0x000fe20000000000 */
[----:B------:R-:W-:-:S02]  /*9120*/  ISETP.GT.AND P3, PT, R9, 0x1, PT ;  /* 0x000000010900780c */ /* 0x000fc40003f64270 */
[C---:B------:R-:W-:Y:S01]  /*9130*/  ISETP.NE.AND P0, PT, R4.reuse, 0x6, PT ;  /* 0x000000060400780c */ /* 0x040fe20003f05270 */
[----:B------:R-:W-:Y:S02]  /*9140*/  ULEA UR4, UR4, UR12, 0xe ;  /* 0x0000000c04047291 */ /* 0x000fe4000f8e703f */
[----:B------:R-:W-:Y:S01]  /*9150*/  UIADD3 UR5, UR5, 0x38480, URZ ;  /* 0x0003848005057890 */ /* 0x000fe2000fffe03f */
[----:B------:R-:W-:Y:S01]  /*9160*/  SEL R6, RZ, 0x1, P0 ;  /* 0x00000001ff067807 */ /* 0x000fe20000000000 */
[----:B------:R-:W-:Y:S01]  /*9170*/  UIADD3 UR16, UR4, 0x18000, URZ ;  /* 0x0001800004107890 */ /* 0x000fe2000fffe03f */
[----:B------:R-:W-:Y:S01]  /*9180*/  SEL R4, R4, RZ, P0 ;  /* 0x000000ff04047207 */ /* 0x000fe20000000000 */
[----:B------:R-:W-:Y:S01]  /*9190*/  UMOV UR18, UR6 ;  /* 0x0000000600127c82 */ /* 0x000fe20008000000 */
[----:B------:R-:W-:Y:S02]  /*91a0*/  LOP3.LUT R3, R3, R6, RZ, 0x3c, !PT ;  /* 0x0000000603037212 */ /* 0x000fe400078e3cff */
[----:B------:R-:W-:-:S02]  /*91b0*/  UMOV UR17, UR5 ;  /* 0x0000000500117c82 */ /* 0x000fc40008000000 */
[----:B------:R1:W-:Y:S02]  /*91c0*/  UTMALDG.2D [UR4], [UR8], desc[UR22] ;  /* 0x00001604080075b4 */ /* 0x0003e40008009000 */
[----:B------:R1:W-:Y:S02]  /*91d0*/  UTMALDG.2D [UR16], [UR10], desc[UR22] ;  /* 0x000016100a0075b4 */ /* 0x0003e40008009000 */
[----:B-1----:R-:W-:Y:S05]  /*91e0*/  @P3 BRA `(.L_x_166) ;  /* 0xfffffffc006c3947 */ /* 0x002fea000383ffff */
.L_x_162:
[----:B------:R-:W-:Y:S05]  /*91f0*/  BSYNC B1 ;  /* 0x0000000000017941 */ /* 0x000fea0003800000 */
.L_x_161:
[----:B------:R-:W-:Y:S01]  /*9200*/  LOP3.LUT P3, RZ, R2, 0xff, RZ, 0xc0, !PT ;  /* 0x000000ff02ff7812 */ /* 0x000fe2000786c0ff */
[C---:B------:R-:W-:Y:S02]  /*9210*/  IMAD.IADD R0, R7.reuse, 0x1, R0 ;  /* 0x0000000107007824 */ /* 0x040fe400078e0200 */
[----:B------:R-:W-:Y:S02]  /*9220*/  IMAD.U32 R4, RZ, RZ, UR20 ;  /* 0x00000014ff047e24 */ /* 0x000fe4000f8e00ff */
[C---:B------:R-:W-:Y:S01]  /*9230*/  IMAD.WIDE.U32 R2, R0.reuse, -0x55555555, RZ ;  /* 0xaaaaaaab00027825 */ /* 0x040fe200078e00ff */
[----:B------:R-:W-:Y:S02]  /*9240*/  ISETP.GT.U32.AND P0, PT, R0, 0x5, PT ;  /* 0x000000050000780c */ /* 0x000fe40003f04070 */
[----:B------:R-:W-:Y:S02]  /*9250*/  ISETP.NE.AND P4, PT, R4, 0x3, PT ;  /* 0x000000030400780c */ /* 0x000fe40003f85270 */
[----:B------:R-:W-:-:S02]  /*9260*/  ISETP.LT.U32.AND P0, PT, R7, 0x6, P0 ;  /* 0x000000060700780c */ /* 0x000fc40000701070 */
[----:B------:R-:W-:Y:S01]  /*9270*/  SHF.R.U32.HI R3, RZ, 0x2, R3 ;  /* 0x00000002ff037819 */ /* 0x000fe20000011603 */
[----:B------:R-:W-:Y:S01]  /*9280*/  @P3 SYNCS.ARRIVE.TRANS64.A1T0 RZ, [UR12+0x38528], RZ ;  /* 0x038528ffffff39a7 */ /* 0x000fe2000810000c */
[----:B------:R-:W-:Y:S02]  /*9290*/  ISETP.GE.U32.AND P3, PT, R7, 0x6, PT ;  /* 0x000000060700780c */ /* 0x000fe40003f66070 */
[----:B--2---:R-:W-:Y:S01]  /*92a0*/  SEL R5, RZ, 0x1, !P0 ;  /* 0x00000001ff057807 */ /* 0x004fe20004000000 */
[----:B------:R-:W-:-:S03]  /*92b0*/  IMAD R0, R3, -0x6, R0 ;  /* 0xfffffffa03007824 */ /* 0x000fc600078e0200 */
[----:B------:R-:W-:-:S07]  /*92c0*/  LOP3.LUT R20, R20, R5, RZ, 0x3c, !PT ;  /* 0x0000000514147212 */ /* 0x000fce00078e3cff */
[----:B------:R-:W-:Y:S01]  /*92d0*/  @P3 LOP3.LUT R20, R20, 0x1, R3, 0x78, !PT ;  /* 0x0000000114143812 */ /* 0x000fe200078e7803 */
[----:B------:R-:W-:Y:S06]  /*92e0*/  @!P4 BRA `(.L_x_167) ;  /* 0x000000000004c947 */ /* 0x000fec0003800000 */
[----:B------:R-:W-:Y:S01]  /*92f0*/  BPT.TRAP 0x1 ;  /* 0x000000040000795c */ /* 0x000fe20000300000 */
.L_x_167:
[C---:B------:R-:W-:Y:S01]  /*9300*/  LEA R3, R21.reuse, UR12, 0x3 ;  /* 0x0000000c15037c11 */ /* 0x040fe2000f8e18ff */
[----:B------:R-:W-:Y:S01]  /*9310*/  BSSY B1, `(.L_x_168) ;  /* 0x0000005000017945 */ /* 0x000fe20003800000 */
[----:B------:R-:W-:Y:S02]  /*9320*/  SHF.L.U32 R2, R22, 0x1f, RZ ;  /* 0x0000001f16027819 */ /* 0x000fe400000006ff */
[----:B------:R-:W-:Y:S02]  /*9330*/  LEA R8, R21, UR12, 0x4 ;  /* 0x0000000c15087c11 */ /* 0x000fe4000f8e20ff */
[----:B------:R-:W1:Y:S02]  /*9340*/  SYNCS.PHASECHK.TRANS64.TRYWAIT P0, [R3+URZ+0x38400], R2 ;  /* 0x03840002030075a7 */ /* 0x000e64000800017f */
[----:B-1----:R-:W-:Y:S05]  /*9350*/  @!P0 BRA `(.L_x_169) ;  /* 0x0000003400a08947 */ /* 0x002fea0003800000 */
.L_x_245:
[----:B------:R-:W-:Y:S05]  /*9360*/  BSYNC B1 ;  /* 0x0000000000017941 */ /* 0x000fea0003800000 */
.L_x_168:
[----:B------:R-:W2:Y:S01]  /*9370*/  LDS.128 R8, [R8+0x38530] ;  /* 0x0385300008087984 */ /* 0x000ea20000000c00 */
[----:B------:R-:W-:Y:S01]  /*9380*/  @!PT LDS RZ, [RZ] ;  /* 0x00000000fffff984 */ /* 0x000fe20000000800 */
[----:B------:R-:W-:Y:S01]  /*9390*/  @!PT LDS RZ, [RZ] ;  /* 0x00000000fffff984 */ /* 0x000fe20000000800 */
[----:B------:R-:W-:Y:S01]  /*93a0*/  @!PT LDS RZ, [RZ] ;  /* 0x00000000fffff984 */ /* 0x000fe20000000800 */
[----:B------:R-:W-:Y:S01]  /*93b0*/  @!PT LDS RZ, [RZ] ;  /* 0x00000000fffff984 */ /* 0x000fe20000000800 */
[----:B------:R3:W-:Y:S06]  /*93c0*/  MEMBAR.ALL.CTA ;  /* 0x0000000000007992 */ /* 0x0007ec0000008000 */
[----:B---3--:R-:W3:Y:S01]  /*93d0*/  FENCE.VIEW.ASYNC.S ;  /* 0x00000000000073c6 */ /* 0x008ee20000000000 */
[----:B--2---:R-:W-:Y:S02]  /*93e0*/  IMAD.MOV.U32 R17, RZ, RZ, R9 ;  /* 0x000000ffff117224 */ /* 0x004fe400078e0009 */
[----:B------:R-:W-:Y:S01]  /*93f0*/  IMAD.MOV.U32 R16, RZ, RZ, R8 ;  /* 0x000000ffff107224 */ /* 0x000fe200078e0008 */
[----:B---3--:R-:W-:Y:S06]  /*9400*/  @!P4 BRA `(.L_x_170) ;  /* 0x000000000004c947 */ /* 0x008fec0003800000 */
[----:B------:R-:W-:Y:S01]  /*9410*/  BPT.TRAP 0x1 ;  /* 0x000000040000795c */ /* 0x000fe20000300000 */
.L_x_170:
[----:B------:R-:W2:Y:S01]  /*9420*/  S2R R5, SR_CgaCtaId ;  /* 0x0000000000057919 */ /* 0x000ea20000008800 */
[----:B------:R-:W-:Y:S01]  /*9430*/  ISETP.NE.AND P0, PT, R11, RZ, PT ;  /* 0x000000ff0b00720c */ /* 0x000fe20003f05270 */
[----:B-1----:R-:W-:Y:S01]  /*9440*/  VIADD R2, R3, 0x38440 ;  /* 0x0003844003027836 */ /* 0x002fe20000000000 */
[CC--:B------:R-:W-:Y:S02]  /*9450*/  ISETP.NE.AND P3, PT, R10.reuse, R18.reuse, PT ;  /* 0x000000120a00720c */ /* 0x0c0fe40003f65270 */
[----:B------:R-:W-:Y:S02]  /*9460*/  ISETP.EQ.OR P0, PT, R10, R18, !P0 ;  /* 0x000000120a00720c */ /* 0x000fe40004702670 */
[----:B--2---:R-:W-:-:S04]  /*9470*/  PRMT R2, R5, 0x654, R2 ;  /* 0x0000065405027816 */ /* 0x004fc80000000002 */
[----:B------:R1:W-:Y:S07]  /*9480*/  SYNCS.ARRIVE.TRANS64.RED.A1T0 RZ, [R2+URZ], RZ ;  /* 0x000000ff02ff79a7 */ /* 0x0003ee000810043f */
[----:B------:R-:W-:Y:S05]  /*9490*/  @P0 BRA `(.L_x_171) ;  /* 0x00000004008c0947 */ /* 0x000fea0003800000 */
[----:B-1----:R-:W1:Y:S02]  /*94a0*/  LDC.64 R2, c[0x0][0x290] ;  /* 0x0000a400ff027b82 */ /* 0x002e640000000a00 */
[----:B-1----:R-:W-:-:S05]  /*94b0*/  IMAD.WIDE R2, R10, 0xc, R2 ;  /* 0x0000000c0a027825 */ /* 0x002fca00078e0202 */
[----:B------:R1:W5:Y:S01]  /*94c0*/  LDG.E R19, desc[UR56][R2.64+0x8] ;  /* 0x0000083802137981 */ /* 0x000362000c1e1900 */
[----:B------:R-:W-:-:S03]  /*94d0*/  UMOV UR4, 0xffffffff ;  /* 0xffffffff00047882 */ /* 0x000fc60000000000 */
[----:B------:R-:W-:Y:S05]  /*94e0*/  BRA.DIV UR4, `(.L_x_172) ;  /* 0x0000003604507947 */ /* 0x000fea000b800000 */
[----:B------:R-:W-:-:S13]  /*94f0*/  ELECT P6, URZ, PT ;  /* 0x00000000003f782f */ /* 0x000fda00038c0000 */
.L_x_248:
[----:B------:R-:W-:Y:S04]  /*9500*/  BSSY B1, `(.L_x_173) ;  /* 0x0000049000017945 */ /* 0x000fe80003800000 */
[----:B------:R-:W-:Y:S05]  /*9510*/  @!P6 BRA `(.L_x_174) ;  /* 0x00000004001ce947 */ /* 0x000fea0003800000 */
[C---:B------:R-:W-:Y:S01]  /*9520*/  IMAD.SHL.U32 R4, R10.reuse, 0x8, RZ ;  /* 0x000000080a047824 */ /* 0x040fe200078e00ff */
[----:B------:R-:W-:Y:S01]  /*9530*/  SHF.R.S32.HI R5, RZ, 0x1f, R10 ;  /* 0x0000001fff057819 */ /* 0x000fe2000001140a */
[----:B------:R-:W-:Y:S01]  /*9540*/  ULDC.64 UR4, c[0x0][0x510] ;  /* 0x0001440000047ab9 */ /* 0x000fe20000000a00 */
[----:B------:R-:W-:Y:S01]  /*9550*/  ULDC.64 UR6, c[0x0][0x520] ;  /* 0x0001480000067ab9 */ /* 0x000fe20000000a00 */
[----:B------:R-:W2:Y:S01]  /*9560*/  LDG.E R18, desc[UR56][R2.64] ;  /* 0x0000003802127981 */ /* 0x000ea2000c1e1900 */
[----:B------:R-:W-:Y:S02]  /*9570*/  SHF.L.U64.HI R5, R10, 0x3, R5 ;  /* 0x000000030a057819 */ /* 0x000fe40000010205 */
[C---:B------:R-:W-:Y:S02]  /*9580*/  IADD3 R12, P0, R4.reuse, UR4, RZ ;  /* 0x00000004040c7c10 */ /* 0x040fe4000ff1e0ff */
[C---:B------:R-:W-:Y:S02]  /*9590*/  IADD3 R8, P4, R4.reuse, UR6, RZ ;  /* 0x0000000604087c10 */ /* 0x040fe4000ff9e0ff */
[C---:B------:R-:W-:Y:S01]  /*95a0*/  IADD3.X R13, R5.reuse, UR5, RZ, P0, !PT ;  /* 0x00000005050d7c10 */ /* 0x040fe200087fe4ff */
[----:B------:R-:W-:Y:S01]  /*95b0*/  ULDC.64 UR4, c[0x0][0x518] ;  /* 0x0001460000047ab9 */ /* 0x000fe20000000a00 */
[----:B------:R-:W-:Y:S01]  /*95c0*/  IADD3.X R9, R5, UR7, RZ, P4, !PT ;  /* 0x0000000705097c10 */ /* 0x000fe2000a7fe4ff */
[----:B-1----:R1:W3:Y:S04]  /*95d0*/  LDG.E R2, desc[UR56][R2.64+0x4] ;  /* 0x0000043802027981 */ /* 0x0022e8000c1e1900 */
[----:B------:R-:W4:Y:S04]  /*95e0*/  LDG.E.64 R12, desc[UR56][R12.64] ;  /* 0x000000380c0c7981 */ /* 0x000f28000c1e1b00 */
[----:B------:R-:W2:Y:S01]  /*95f0*/  LDG.E.64 R8, desc[UR56][R8.64] ;  /* 0x0000003808087981 */ /* 0x000ea2000c1e1b00 */
[----:B------:R-:W-:-:S04]  /*9600*/  IADD3 R6, P0, R4, UR4, RZ ;  /* 0x0000000404067c10 */ /* 0x000fc8000ff1e0ff */
[----:B------:R-:W-:Y:S01]  /*9610*/  IADD3.X R7, R5, UR5, RZ, P0, !PT ;  /* 0x0000000505077c10 */ /* 0x000fe200087fe4ff */
[----:B------:R-:W-:-:S05]  /*9620*/  ULDC.64 UR4, c[0x0][0x528] ;  /* 0x00014a0000047ab9 */ /* 0x000fca0000000a00 */
[----:B------:R-:W3:Y:S01]  /*9630*/  LDG.E.64 R6, desc[UR56][R6.64] ;  /* 0x0000003806067981 */ /* 0x000ee2000c1e1b00 */
[----:B------:R-:W-:-:S04]  /*9640*/  IADD3 R4, P0, R4, UR4, RZ ;  /* 0x0000000404047c10 */ /* 0x000fc8000ff1e0ff */
[----:B------:R-:W-:-:S06]  /*9650*/  IADD3.X R5, R5, UR5, RZ, P0, !PT ;  /* 0x0000000505057c10 */ /* 0x000fcc00087fe4ff */
[----:B------:R-:W3:Y:S04]  /*9660*/  LDG.E.64 R4, desc[UR56][R4.64] ;  /* 0x0000003804047981 */ /* 0x000ee8000c1e1b00 */
[----:B----4-:R-:W-:Y:S04]  /*9670*/  STS.64 [UR14], R12 ;  /* 0x0000000cff007988 */ /* 0x010fe80008000a0e */
[----:B--2---:R-:W-:Y:S04]  /*9680*/  STS.64 [UR15], R8 ;  /* 0x00000008ff007988 */ /* 0x004fe80008000a0f */
[----:B------:R-:W2:Y:S01]  /*9690*/  LDS R14, [UR14+0x1c] ;  /* 0x00001c0eff0e7984 */ /* 0x000ea20008000800 */
[----:B---3--:R-:W-:-:S04]  /*96a0*/  LOP3.LUT R23, R7, 0x1fffffff, RZ, 0xc0, !PT ;  /* 0x1fffffff07177812 */ /* 0x008fc800078ec0ff */
[----:B------:R-:W-:-:S04]  /*96b0*/  SHF.R.U32.HI R15, RZ, 0x4, R23 ;  /* 0x00000004ff0f7819 */ /* 0x000fc80000011617 */
[----:B--2---:R-:W-:-:S05]  /*96c0*/  LOP3.LUT R14, R14, 0xf, R15, 0xb8, !PT ;  /* 0x0000000f0e0e7812 */ /* 0x004fca00078eb80f */
[----:B------:R-:W-:Y:S04]  /*96d0*/  STS [UR14+0x1c], R14 ;  /* 0x00001c0eff007988 */ /* 0x000fe8000800080e */
[----:B------:R-:W2:Y:S02]  /*96e0*/  LDS R7, [UR14+0x1c] ;  /* 0x00001c0eff077984 */ /* 0x000ea40008000800 */
[----:B--2---:R-:W-:-:S05]  /*96f0*/  LOP3.LUT R7, R7, 0xf0, RZ, 0xb8, !PT ;  /* 0x000000f007077812 */ /* 0x004fca00078eb8ff */
[----:B------:R-:W-:Y:S04]  /*9700*/  STS [UR14+0x1c], R7 ;  /* 0x00001c07ff007988 */ /* 0x000fe8000800080e */
[----:B------:R-:W2:Y:S01]  /*9710*/  LDS R12, [UR14+0x1c] ;  /* 0x00001c0eff0c7984 */ /* 0x000ea20008000800 */
[----:B------:R-:W-:-:S05]  /*9720*/  IMAD.U32 R8, RZ, RZ, UR14 ;  /* 0x0000000eff087e24 */ /* 0x000fca000f8e00ff */
[----:B------:R-:W-:Y:S02]  /*9730*/  SHF.R.U64 R8, R8, 0x4, RZ ;  /* 0x0000000408087819 */ /* 0x000fe400000012ff */
[----:B--2---:R-:W-:-:S05]  /*9740*/  LOP3.LUT R9, R12, 0xf00, RZ, 0xb8, !PT ;  /* 0x00000f000c097812 */ /* 0x004fca00078eb8ff */
[----:B------:R-:W-:Y:S04]  /*9750*/  STS.64 [UR14+0x18], R8 ;  /* 0x00001808ff007988 */ /* 0x000fe80008000a0e */
[----:B------:R-:W1:Y:S01]  /*9760*/  LDS R24, [UR14+0x1c] ;  /* 0x00001c0eff187984 */ /* 0x000e620008000800 */
[----:B------:R-:W-:Y:S01]  /*9770*/  SHF.R.U64 R23, R6, 0x4, R23 ;  /* 0x0000000406177819 */ /* 0x000fe20000001217 */
[----:B-----5:R-:W-:Y:S01]  /*9780*/  VIADD R12, R19, 0xffffffff ;  /* 0xffffffff130c7836 */ /* 0x020fe20000000000 */
[----:B------:R-:W-:Y:S01]  /*9790*/  CS2R R14, SRZ ;  /* 0x00000000000e7805 */ /* 0x000fe2000001ff00 */
[----:B------:R-:W-:Y:S01]  /*97a0*/  VIADD R13, R18, 0xffffffff ;  /* 0xffffffff120d7836 */ /* 0x000fe20000000000 */
[----:B------:R-:W-:Y:S04]  /*97b0*/  STS [UR14+0x10], R8 ;  /* 0x00001008ff007988 */ /* 0x000fe8000800080e */
[----:B------:R-:W-:Y:S04]  /*97c0*/  STS [UR14+0x14], R8 ;  /* 0x00001408ff007988 */ /* 0x000fe8000800080e */
[----:B------:R-:W-:Y:S04]  /*97d0*/  STS.128 [UR14+0x20], R12 ;  /* 0x0000200cff007988 */ /* 0x000fe80008000c0e */
[----:B------:R-:W-:Y:S04]  /*97e0*/  STS [UR14+0xc], R23 ;  /* 0x00000c17ff007988 */ /* 0x000fe8000800080e */
[----:B------:R-:W-:Y:S01]  /*97f0*/  STS [UR14+0x30], RZ ;  /* 0x000030ffff007988 */ /* 0x000fe2000800080e */
[----:B-1----:R-:W-:-:S05]  /*9800*/  LOP3.LUT R3, R24, 0xf000, RZ, 0xb8, !PT ;  /* 0x0000f00018037812 */ /* 0x002fca00078eb8ff */
[----:B------:R-:W-:Y:S04]  /*9810*/  STS [UR14+0x1c], R3 ;  /* 0x00001c03ff007988 */ /* 0x000fe8000800080e */
[----:B------:R-:W1:Y:S01]  /*9820*/  LDS R6, [UR15+0x1c] ;  /* 0x00001c0fff067984 */ /* 0x000e620008000800 */
[----:B------:R-:W-:-:S04]  /*9830*/  LOP3.LUT R7, R5, 0x1fffffff, RZ, 0xc0, !PT ;  /* 0x1fffffff05077812 */ /* 0x000fc800078ec0ff */
[----:B------:R-:W-:-:S04]  /*9840*/  SHF.R.U32.HI R5, RZ, 0x4, R7 ;  /* 0x00000004ff057819 */ /* 0x000fc80000011607 */
[----:B-1----:R-:W-:-:S05]  /*9850*/  LOP3.LUT R6, R6, 0xf, R5, 0xb8, !PT ;  /* 0x0000000f06067812 */ /* 0x002fca00078eb805 */
[----:B------:R-:W-:Y:S04]  /*9860*/  STS [UR15+0x1c], R6 ;  /* 0x00001c06ff007988 */ /* 0x000fe8000800080f */
[----:B------:R-:W1:Y:S02]  /*9870*/  LDS R5, [UR15+0x1c] ;  /* 0x00001c0fff057984 */ /* 0x000e640008000800 */
[----:B-1----:R-:W-:-:S05]  /*9880*/  LOP3.LUT R5, R5, 0xf0, RZ, 0xb8, !PT ;  /* 0x000000f005057812 */ /* 0x002fca00078eb8ff */
[----:B------:R-:W-:Y:S04]  /*9890*/  STS [UR15+0x1c], R5 ;  /* 0x00001c05ff007988 */ /* 0x000fe8000800080f */
[----:B------:R-:W1:Y:S01]  /*98a0*/  LDS R8, [UR15+0x1c] ;  /* 0x00001c0fff087984 */ /* 0x000e620008000800 */
[----:B------:R-:W-:-:S05]  /*98b0*/  IMAD.U32 R24, RZ, RZ, UR15 ;  /* 0x0000000fff187e24 */ /* 0x000fca000f8e00ff */
[----:B------:R-:W-:Y:S02]  /*98c0*/  SHF.R.U64 R24, R24, 0x4, RZ ;  /* 0x0000000418187819 */ /* 0x000fe400000012ff */
[----:B-1----:R-:W-:-:S05]  /*98d0*/  LOP3.LUT R25, R8, 0xf00, RZ, 0xb8, !PT ;  /* 0x00000f0008197812 */ /* 0x002fca00078eb8ff */
[----:B------:R-:W-:Y:S04]  /*98e0*/  STS.64 [UR15+0x18], R24 ;  /* 0x00001818ff007988 */ /* 0x000fe80008000a0f */
[----:B------:R-:W1:Y:S01]  /*98f0*/  LDS R3, [UR15+0x1c] ;  /* 0x00001c0fff037984 */ /* 0x000e620008000800 */
[----:B------:R-:W-:Y:S01]  /*9900*/  VIADD R13, R2, 0xffffffff ;  /* 0xffffffff020d7836 */ /* 0x000fe20000000000 */
[----:B------:R-:W-:Y:S02]  /*9910*/  SHF.R.U64 R4, R4, 0x4, R7 ;  /* 0x0000000404047819 */ /* 0x000fe40000001207 */
[----:B------:R2:W-:Y:S04]  /*9920*/  STS [UR15+0x10], R24 ;  /* 0x00001018ff007988 */ /* 0x0005e8000800080f */
[----:B------:R2:W-:Y:S04]  /*9930*/  STS.128 [UR15+0x20], R12 ;  /* 0x0000200cff007988 */ /* 0x0005e80008000c0f */
[----:B------:R2:W-:Y:S04]  /*9940*/  STS [UR15+0xc], R4 ;  /* 0x00000c04ff007988 */ /* 0x0005e8000800080f */
[----:B------:R2:W-:Y:S04]  /*9950*/  STS [UR15+0x14], R24 ;  /* 0x00001418ff007988 */ /* 0x0005e8000800080f */
[----:B------:R-:W-:Y:S01]  /*9960*/  STS [UR15+0x30], RZ ;  /* 0x000030ffff007988 */ /* 0x000fe2000800080f */
[----:B-1----:R-:W-:-:S05]  /*9970*/  LOP3.LUT R2, R3, 0xf000, RZ, 0xb8, !PT ;  /* 0x0000f00003027812 */ /* 0x002fca00078eb8ff */
[----:B------:R2:W-:Y:S02]  /*9980*/  STS [UR15+0x1c], R2 ;  /* 0x00001c02ff007988 */ /* 0x0005e4000800080f */
.L_x_174:
[----:B------:R-:W-:Y:S05]  /*9990*/  BSYNC B1 ;  /* 0x0000000000017941 */ /* 0x000fea0003800000 */
.L_x_173:
[----:B------:R-:W-:-:S03]  /*99a0*/  UMOV UR4, 0xffffffff ;  /* 0xffffffff00047882 */ /* 0x000fc60000000000 */
[----:B------:R-:W-:Y:S05]  /*99b0*/  BRA.DIV UR4, `(.L_x_175) ;  /* 0x00000032043c7947 */ /* 0x000fea000b800000 */
[----:B------:R-:W-:Y:S01]  /*99c0*/  ELECT P6, URZ, PT ;  /* 0x00000000003f782f */ /* 0x000fe200038c0000 */
[----:B------:R-:W-:-:S12]  /*99d0*/  NOP ;  /* 0x0000000000007918 */ /* 0x000fd80000000000 */
.L_x_252:
[----:B-12---:R-:W1:Y:S02]  /*99e0*/  S2R R2, SR_LANEID ;  /* 0x0000000000027919 */ /* 0x006e640000000000 */
[----:B-1----:R-:W-:-:S05]  /*99f0*/  IMAD.SHL.U32 R6, R2, 0x4, RZ ;  /* 0x0000000402067824 */ /* 0x002fca00078e00ff */
[----:B------:R1:W2:Y:S01]  /*9a00*/  LDS R7, [R6+UR14] ;  /* 0x0000000e06077984 */ /* 0x0002a20008000800 */
[C---:B------:R-:W-:Y:S02]  /*9a10*/  IADD3 R4, P0, R6.reuse, UR8, RZ ;  /* 0x0000000806047c10 */ /* 0x040fe4000ff1e0ff */
[----:B------:R-:W-:Y:S01]  /*9a20*/  IADD3 R2, P4, R6, UR10, RZ ;  /* 0x0000000a06027c10 */ /* 0x000fe2000ff9e0ff */
[----:B------:R1:W3:Y:S01]  /*9a30*/  LDS R9, [R6+UR14+0x80] ;  /* 0x0000800e06097984 */ /* 0x0002e20008000800 */
[----:B------:R-:W-:Y:S11]  /*9a40*/  @!P6 BRA `(.L_x_176) ;  /* 0x000000000008e947 */ /* 0x000ff60003800000 */
[----:B------:R0:W-:Y:S01]  /*9a50*/  UTMACMDFLUSH ;  /* 0x00000000000079b7 */ /* 0x0001e20000000000 */
[----:B------:R-:W-:-:S04]  /*9a60*/  DEPBAR.LE SB0, 0x0 ;  /* 0x000080000000791a */ /* 0x000fc80000000000 */
.L_x_176:
[----:B------:R-:W-:Y:S01]  /*9a70*/  IMAD.X R5, RZ, RZ, UR9, P0 ;  /* 0x00000009ff057e24 */ /* 0x000fe200080e06ff */
[----:B------:R-:W-:Y:S05]  /*9a80*/  WARPSYNC.ALL ;  /* 0x0000000000007948 */ /* 0x000fea0003800000 */
[----:B------:R-:W-:Y:S01]  /*9a90*/  IMAD.X R3, RZ, RZ, UR11, P4 ;  /* 0x0000000bff037e24 */ /* 0x000fe2000a0e06ff */
[----:B--2---:R2:W5:Y:S04]  /*9aa0*/  ATOMG.E.EXCH.STRONG.GPU PT, RZ, [R4], R7 ;  /* 0x0000000704ff73a8 */ /* 0x00456800041ee100 */
[----:B---3--:R2:W5:Y:S01]  /*9ab0*/  ATOMG.E.EXCH.STRONG.GPU PT, RZ, [R2], R9 ;  /* 0x0000000902ff73a8 */ /* 0x00856200041ee100 */
[----:B------:R-:W-:-:S07]  /*9ac0*/  IMAD.MOV.U32 R18, RZ, RZ, R10 ;  /* 0x000000ffff127224 */ /* 0x000fce00078e000a */
.L_x_171:
[----:B------:R-:W-:Y:S01]  /*9ad0*/  ISETP.NE.AND P4, PT, R11, RZ, PT ;  /* 0x000000ff0b00720c */ /* 0x000fe20003f85270 */
[----:B------:R-:W-:Y:S01]  /*9ae0*/  VIADD R21, R21, 0x1 ;  /* 0x0000000115157836 */ /* 0x000fe20000000000 */
[----:B--2---:R-:W-:Y:S02]  /*9af0*/  SEL R3, RZ, 0x1, !P3 ;  /* 0x00000001ff037807 */ /* 0x004fe40005800000 */
[----:B-1----:R-:W-:Y:S02]  /*9b00*/  PRMT R2, RZ, 0x7610, R2 ;  /* 0x00007610ff027816 */ /* 0x002fe40000000002 */
[----:B------:R-:W-:-:S04]  /*9b10*/  ISETP.NE.AND P0, PT, R21, 0x8, PT ;  /* 0x000000081500780c */ /* 0x000fc80003f05270 */
[----:B------:R-:W-:Y:S02]  /*9b20*/  SEL R5, RZ, 0x1, P0 ;  /* 0x00000001ff057807 */ /* 0x000fe40000000000 */
[----:B------:R-:W-:Y:S02]  /*9b30*/  SEL R21, R21, RZ, P0 ;  /* 0x000000ff15157207 */ /* 0x000fe40000000000 */
[----:B------:R-:W-:Y:S01]  /*9b40*/  LOP3.LUT R22, R22, R5, RZ, 0x3c, !PT ;  /* 0x0000000516167212 */ /* 0x000fe200078e3cff */
[----:B------:R-:W-:Y:S06]  /*9b50*/  @P4 BRA `(.L_x_177) ;  /* 0xfffffff000a84947 */ /* 0x000fec000383ffff */
[----:B------:R-:W-:Y:S05]  /*9b60*/  BSYNC B0 ;  /* 0x0000000000007941 */ /* 0x000fea0003800000 */
.L_x_157:
[----:B------:R-:W-:-:S03]  /*9b70*/  UMOV UR4, 0xffffffff ;  /* 0xffffffff00047882 */ /* 0x000fc60000000000 */
[----:B------:R-:W-:Y:S05]  /*9b80*/  BRA.DIV UR4, `(.L_x_178) ;  /* 0x0000002e04f87947 */ /* 0x000fea000b800000 */
[----:B-----5:R-:W-:-:S13]  /*9b90*/  ELECT P6, URZ, PT ;  /* 0x00000000003f782f */ /* 0x020fda00038c0000 */
.L_x_255:
[----:B------:R-:W-:Y:S04]  /*9ba0*/  BSSY B0, `(.L_x_179) ;  /* 0x000003c000007945 */ /* 0x000fe80003800000 */
[----:B------:R-:W-:Y:S05]  /*9bb0*/  @!P6 BRA `(.L_x_180) ;  /* 0x0000000000e8e947 */ /* 0x000fea0003800000 */
[----:B------:R-:W-:-:S04]  /*9bc0*/  ULOP3.LUT UR4, UR52, 0x2, URZ, 0xfc, !UPT ;  /* 0x0000000234047892 */ /* 0x000fc8000f8efc3f */
[----:B------:R-:W-:-:S06]  /*9bd0*/  UISETP.NE.AND UP0, UPT, UR4, 0x3, UPT ;  /* 0x000000030400788c */ /* 0x000fcc000bf05270 */
[----:B------:R-:W-:-:S13]  /*9be0*/  PLOP3.LUT P0, PT, PT, PT, UP0, 0x80, 0x0 ;  /* 0x000000000000781c */ /* 0x000fda0003f0f008 */
[----:B------:R-:W-:Y:S05]  /*9bf0*/  @!P0 BRA `(.L_x_181) ;  /* 0x0000000000048947 */ /* 0x000fea0003800000 */
[----:B------:R-:W-:Y:S01]  /*9c00*/  BPT.TRAP 0x1 ;  /* 0x000000040000795c */ /* 0x000fe20000300000 */
.L_x_181:
[----:B------:R-:W-:Y:S01]  /*9c10*/  IMAD.U32 R3, RZ, RZ, UR12 ;  /* 0x0000000cff037e24 */ /* 0x000fe2000f8e00ff */
[----:B------:R-:W-:-:S03]  /*9c20*/  SHF.L.U32 R2, R20, 0x1f, RZ ;  /* 0x0000001f14027819 */ /* 0x000fc600000006ff */
[----:B------:R-:W-:-:S04]  /*9c30*/  VIADD R3, R3, 0x384b0 ;  /* 0x000384b003037836 */ /* 0x000fc80000000000 */
[C---:B------:R-:W-:Y:S02]  /*9c40*/  IMAD R7, R0.reuse, 0x8, R3 ;  /* 0x0000000800077824 */ /* 0x040fe400078e0203 */
[----:B------:R-:W-:Y:S02]  /*9c50*/  VIADD R0, R0, 0x1 ;  /* 0x0000000100007836 */ /* 0x000fe40000000000 */
[----:B------:R-:W1:Y:S03]  /*9c60*/  SYNCS.PHASECHK.TRANS64.TRYWAIT P0, [R7+URZ], R2 ;  /* 0x00000002070075a7 */ /* 0x000e66000800017f */
[----:B------:R-:W-:-:S04]  /*9c70*/  ISETP.NE.AND P1, PT, R0, 0x6, PT ;  /* 0x000000060000780c */ /* 0x000fc80003f25270 */
[----:B------:R-:W-:Y:S02]  /*9c80*/  SEL R5, RZ, 0x1, P1 ;  /* 0x00000001ff057807 */ /* 0x000fe40000800000 */
[----:B------:R-:W-:Y:S02]  /*9c90*/  SEL R0, R0, RZ, P1 ;  /* 0x000000ff00007207 */ /* 0x000fe40000800000 */
[----:B------:R-:W-:-:S03]  /*9ca0*/  LOP3.LUT R5, R20, R5, RZ, 0x3c, !PT ;  /* 0x0000000514057212 */ /* 0x000fc600078e3cff */
[----:B------:R-:W-:Y:S01]  /*9cb0*/  IMAD R9, R0, 0x8, R3 ;  /* 0x0000000800097824 */ /* 0x000fe200078e0203 */
[----:B------:R-:W-:Y:S01]  /*9cc0*/  SHF.L.U32 R4, R5, 0x1f, RZ ;  /* 0x0000001f05047819 */ /* 0x000fe200000006ff */
[----:B-1----:R-:W-:Y:S06]  /*9cd0*/  @!P0 BRA `(.L_x_182) ;  /* 0x0000002c00c48947 */ /* 0x002fec0003800000 */
.L_x_256:
[----:B------:R-:W2:Y:S01]  /*9ce0*/  SYNCS.PHASECHK.TRANS64.TRYWAIT P0, [R9+URZ], R4 ;  /* 0x00000004090075a7 */ /* 0x000ea2000800017f */
[----:B------:R-:W-:-:S05]  /*9cf0*/  VIADD R0, R0, 0x1 ;  /* 0x0000000100007836 */ /* 0x000fca0000000000 */
[----:B------:R-:W-:-:S04]  /*9d00*/  ISETP.NE.AND P1, PT, R0, 0x6, PT ;  /* 0x000000060000780c */ /* 0x000fc80003f25270 */
[----:B-1----:R-:W-:Y:S02]  /*9d10*/  SEL R2, RZ, 0x1, P1 ;  /* 0x00000001ff027807 */ /* 0x002fe40000800000 */
[----:B------:R-:W-:Y:S02]  /*9d20*/  SEL R0, R0, RZ, P1 ;  /* 0x000000ff00007207 */ /* 0x000fe40000800000 */
[----:B------:R-:W-:-:S03]  /*9d30*/  LOP3.LUT R7, R5, R2, RZ, 0x3c, !PT ;  /* 0x0000000205077212 */ /* 0x000fc600078e3cff */
[----:B------:R-:W-:Y:S01]  /*9d40*/  IMAD R6, R0, 0x8, R3 ;  /* 0x0000000800067824 */ /* 0x000fe200078e0203 */
[----:B------:R-:W-:Y:S01]  /*9d50*/  SHF.L.U32 R5, R7, 0x1f, RZ ;  /* 0x0000001f07057819 */ /* 0x000fe200000006ff */
[----:B--2---:R-:W-:Y:S06]  /*9d60*/  @!P0 BRA `(.L_x_183) ;  /* 0x0000002c00b48947 */ /* 0x004fec0003800000 */
.L_x_257:
[----:B------:R-:W2:Y:S01]  /*9d70*/  SYNCS.PHASECHK.TRANS64.TRYWAIT P0, [R6+URZ], R5 ;  /* 0x00000005060075a7 */ /* 0x000ea2000800017f */
[----:B------:R-:W-:-:S05]  /*9d80*/  VIADD R0, R0, 0x1 ;  /* 0x0000000100007836 */ /* 0x000fca0000000000 */
[----:B------:R-:W-:-:S04]  /*9d90*/  ISETP.NE.AND P1, PT, R0, 0x6, PT ;  /* 0x000000060000780c */ /* 0x000fc80003f25270 */
[----:B------:R-:W-:Y:S02]  /*9da0*/  SEL R2, RZ, 0x1, P1 ;  /* 0x00000001ff027807 */ /* 0x000fe40000800000 */
[----:B------:R-:W-:Y:S02]  /*9db0*/  SEL R0, R0, RZ, P1 ;  /* 0x000000ff00007207 */ /* 0x000fe40000800000 */
[----:B------:R-:W-:-:S03]  /*9dc0*/  LOP3.LUT R7, R7, R2, RZ, 0x3c, !PT ;  /* 0x0000000207077212 */ /* 0x000fc600078e3cff */
[----:B-1----:R-:W-:Y:S01]  /*9dd0*/  IMAD R9, R0, 0x8, R3 ;  /* 0x0000000800097824 */ /* 0x002fe200078e0203 */
[----:B------:R-:W-:Y:S01]  /*9de0*/  SHF.L.U32 R4, R7, 0x1f, RZ ;  /* 0x0000001f07047819 */ /* 0x000fe200000006ff */
[----:B--2---:R-:W-:Y:S06]  /*9df0*/  @!P0 BRA `(.L_x_184) ;  /* 0x0000002c00a48947 */ /* 0x004fec0003800000 */
.L_x_258:
        /* <DEDUP_REMOVED lines=9> */
.L_x_259:
[----:B------:R-:W2:Y:S01]  /*9e90*/  SYNCS.PHASECHK.TRANS64.TRYWAIT P0, [R6+URZ], R5 ;  /* 0x00000005060075a7 */ /* 0x000ea2000800017f */
[----:B------:R-:W-:-:S05]  /*9ea0*/  VIADD R0, R0, 0x1 ;  /* 0x0000000100007836 */ /* 0x000fca0000000000 */
[----:B------:R-:W-:-:S04]  /*9eb0*/  ISETP.NE.AND P1, PT, R0, 0x6, PT ;  /* 0x000000060000780c */ /* 0x000fc80003f25270 */
[----:B------:R-:W-:Y:S02]  /*9ec0*/  SEL R2, RZ, 0x1, P1 ;  /* 0x00000001ff027807 */ /* 0x000fe40000800000 */
[----:B------:R-:W-:Y:S02]  /*9ed0*/  SEL R0, R0, RZ, P1 ;  /* 0x000000ff00007207 */ /* 0x000fe40000800000 */
[----:B------:R-:W-:Y:S01]  /*9ee0*/  LOP3.LUT R2, R7, R2, RZ, 0x3c, !PT ;  /* 0x0000000207027212 */ /* 0x000fe200078e3cff */
[----:B--2---:R-:W-:Y:S06]  /*9ef0*/  @!P0 BRA `(.L_x_186) ;  /* 0x0000002c008c8947 */ /* 0x004fec0003800000 */
.L_x_260:
[----:B------:R-:W-:Y:S01]  /*9f00*/  IMAD R3, R0, 0x8, R3 ;  /* 0x0000000800037824 */ /* 0x000fe200078e0203 */
[----:B------:R-:W-:-:S07]  /*9f10*/  SHF.L.U32 R0, R2, 0x1f, RZ ;  /* 0x0000001f02007819 */ /* 0x000fce00000006ff */
.L_x_187:
[----:B---3--:R3:W4:Y:S02]  /*9f20*/  SYNCS.PHASECHK.TRANS64.TRYWAIT P0, [R3+URZ], R0 ;  /* 0x00000000030075a7 */ /* 0x008724000800017f */
[----:B----4-:R-:W-:Y:S05]  /*9f30*/  @!P0 NANOSLEEP.SYNCS 0x989680 ;  /* 0x009896800000895d */ /* 0x010fea0003900000 */
[----:B------:R-:W4:Y:S02]  /*9f40*/  @!P0 SYNCS.PHASECHK.TRANS64 P0, [R3+URZ], R0 ;  /* 0x00000000030085a7 */ /* 0x000f24000800007f */
[----:B----4-:R-:W-:Y:S05]  /*9f50*/  @!P0 BRA `(.L_x_187) ;  /* 0xfffffffc00f08947 */ /* 0x010fea000383ffff */
.L_x_180:
[----:B------:R-:W-:Y:S05]  /*9f60*/  BSYNC B0 ;  /* 0x0000000000007941 */ /* 0x000fea0003800000 */
.L_x_179:
[----:B------:R-:W-:Y:S05]  /*9f70*/  EXIT ;  /* 0x000000000000794d */ /* 0x000fea0003800000 */
.L_x_95:
[----:B------:R-:W-:Y:S01]  /*9f80*/  PLOP3.LUT P1, PT, PT, PT, UP3, 0x80, 0x0 ;  /* 0x000000000000781c */ /* 0x000fe20003f2f038 */
[----:B------:R-:W-:Y:S01]  /*9f90*/  ULDC UR20, c[0x0][0x10] ;  /* 0x0000040000147ab9 */ /* 0x000fe20000000800 */
[----:B------:R-:W-:Y:S01]  /*9fa0*/  ULDC UR24, c[0x0][0x904] ;  /* 0x0002410000187ab9 */ /* 0x000fe20000000800 */
[----:B------:R-:W-:Y:S01]  /*9fb0*/  UMOV UR19, 0xffffffff ;  /* 0xffffffff00137882 */ /* 0x000fe20000000000 */
[----:B------:R-:W-:Y:S01]  /*9fc0*/  P2R R0, PR, RZ, 0x2 ;  /* 0x00000002ff007803 */ /* 0x000fe20000000000 */
[----:B------:R-:W-:Y:S01]  /*9fd0*/  ULDC.64 UR12, c[0x0][0x8c8] ;  /* 0x00023200000c7ab9 */ /* 0x000fe20000000a00 */
[----:B------:R-:W-:Y:S01]  /*9fe0*/  UIMAD.WIDE.U32 UR20, UR39, UR20, URZ ;  /* 0x00000014271472a5 */ /* 0x000fe2000f8e003f */
[----:B------:R-:W-:Y:S01]  /*9ff0*/  IMAD.MOV.U32 R16, RZ, RZ, RZ ;  /* 0x000000ffff107224 */ /* 0x000fe200078e00ff */
[----:B------:R-:W-:Y:S01]  /*a000*/  ULDC.64 UR14, c[0x0][0x8e0] ;  /* 0x00023800000e7ab9 */ /* 0x000fe20000000a00 */
[----:B------:R-:W-:Y:S02]  /*a010*/  USHF.L.U32 UR25, UR19, UR24, URZ ;  /* 0x0000001813197299 */ /* 0x000fe4000800063f */
[----:B------:R-:W-:-:S02]  /*a020*/  UIADD3 UR11, UP1, UR12, -0x1, URZ ;  /* 0xffffffff0c0b7890 */ /* 0x000fc4000ff3e03f */
[----:B------:R-:W1:Y:S01]  /*a030*/  @P1 S2R R0, SR_CTAID.Y ;  /* 0x0000000000001919 */ /* 0x000e620000002600 */
[----:B------:R-:W-:Y:S01]  /*a040*/  ULDC UR19, c[0x0][0x14] ;  /* 0x0000050000137ab9 */ /* 0x000fe20000000800 */
[----:B------:R-:W-:Y:S02]  /*a050*/  UIADD3 UR12, UP2, UR14, -0x1, URZ ;  /* 0xffffffff0e0c7890 */ /* 0x000fe4000ff5e03f */
[----:B------:R-:W-:Y:S02]  /*a060*/  UIMAD.WIDE.U32 UR22, UR20, UR19, URZ ;  /* 0x00000013141672a5 */ /* 0x000fe4000f8e003f */
[----:B------:R-:W-:Y:S01]  /*a070*/  UIMAD UR21, UR21, UR19, URZ ;  /* 0x00000013151572a4 */ /* 0x000fe2000f8e023f */
[----:B------:R-:W-:Y:S01]  /*a080*/  ULDC UR18, c[0x0][0x8a8] ;  /* 0x00022a0000127ab9 */ /* 0x000fe20000000800 */
[----:B------:R-:W-:Y:S01]  /*a090*/  UMOV UR26, 0x1 ;  /* 0x00000001001a7882 */ /* 0x000fe20000000000 */
[----:B------:R-:W-:Y:S02]  /*a0a0*/  UIADD3.X UR14, UR15, -0x1, URZ, UP2, !UPT ;  /* 0xffffffff0f0e7890 */ /* 0x000fe400097fe43f */
[----:B------:R-:W-:-:S02]  /*a0b0*/  UIADD3.X UR13, UR13, -0x1, URZ, UP1, !UPT ;  /* 0xffffffff0d0d7890 */ /* 0x000fc40008ffe43f */
[----:B------:R-:W-:Y:S02]  /*a0c0*/  ULOP3.LUT UR15, UR53, 0x2, URZ, 0xfc, !UPT ;  /* 0x00000002350f7892 */ /* 0x000fe4000f8efc3f */
[----:B------:R-:W-:Y:S02]  /*a0d0*/  UIADD3 UR16, UR8, -0x1, URZ ;  /* 0xffffffff08107890 */ /* 0x000fe4000fffe03f */
[----:B------:R-:W-:Y:S02]  /*a0e0*/  UIADD3 UR17, UR7, -0x1, URZ ;  /* 0xffffffff07117890 */ /* 0x000fe4000fffe03f */
[----:B------:R-:W-:Y:S02]  /*a0f0*/  UIADD3 UR18, UR18, -0x1, URZ ;  /* 0xffffffff12127890 */ /* 0x000fe4000fffe03f */
[----:B------:R-:W-:Y:S02]  /*a100*/  USHF.L.U32 UR19, UR26, UR24, URZ ;  /* 0x000000181a137299 */ /* 0x000fe4000800063f */
[----:B------:R-:W-:-:S02]  /*a110*/  ULOP3.LUT UR20, URZ, UR25, URZ, 0x33, !UPT ;  /* 0x000000193f147292 */ /* 0x000fc4000f8e333f */
[----:B------:R-:W-:Y:S01]  /*a120*/  UIADD3 UR21, UR23, UR21, URZ ;  /* 0x0000001517157290 */ /* 0x000fe2000fffe03f */
[----:B-1----:R-:W-:Y:S01]  /*a130*/  @P1 R2UR UR40, R0 ;  /* 0x00000000002812ca */ /* 0x002fe200000e0000 */
[----:B------:R-:W-:-:S14]  /*a140*/  IMAD.MOV.U32 R0, RZ, RZ, 0x1 ;  /* 0x00000001ff007424 */ /* 0x000fdc00078e00ff */
.L_x_208:
[----:B------:R-:W1:Y:S01]  /*a150*/  LDC.64 R2, c[0x0][0x8f8] ;  /* 0x00023e00ff027b82 */ /* 0x000e620000000a00 */
[----:B------:R-:W-:Y:S01]  /*a160*/  UIADD3 UR10, UP1, UR10, UR22, URZ ;  /* 0x000000160a0a7290 */ /* 0x000fe2000ff3e03f */
[----:B------:R-:W-:Y:S01]  /*a170*/  ISETP.NE.AND P2, PT, R20, RZ, PT ;  /* 0x000000ff1400720c */ /* 0x000fe20003f45270 */
[----:B------:R-:W-:Y:S01]  /*a180*/  UMOV UR24, 0xffffffff ;  /* 0xffffffff00187882 */ /* 0x000fe20000000000 */
[----:B------:R-:W-:Y:S01]  /*a190*/  UMOV UR25, 0xffffffff ;  /* 0xffffffff00197882 */ /* 0x000fe20000000000 */
[----:B------:R-:W-:Y:S01]  /*a1a0*/  UIADD3.X UR9, UR9, UR21, URZ, UP1, !UPT ;  /* 0x0000001509097290 */ /* 0x000fe20008ffe43f */
[----:B------:R-:W-:Y:S01]  /*a1b0*/  IMAD.MOV.U32 R15, RZ, RZ, RZ ;  /* 0x000000ffff0f7224 */ /* 0x000fe200078e00ff */
[----:B------:R-:W-:Y:S01]  /*a1c0*/  UMOV UR26, 0xffffffff ;  /* 0xffffffff001a7882 */ /* 0x000fe20000000000 */
[----:B-1----:R-:W-:-:S03]  /*a1d0*/  ISETP.LE.U32.AND P1, PT, R2, UR10, PT ;  /* 0x0000000a02007c0c */ /* 0x002fc6000bf23070 */
[----:B------:R-:W-:-:S05]  /*a1e0*/  IMAD.U32 R2, RZ, RZ, UR9 ;  /* 0x00000009ff027e24 */ /* 0x000fca000f8e00ff */
[----:B------:R-:W-:-:S13]  /*a1f0*/  ISETP.GE.U32.AND.EX P1, PT, R2, R3, PT, P1 ;  /* 0x000000030200720c */ /* 0x000fda0003f26110 */
[----:B---345:R-:W-:Y:S05]  /*a200*/  @P2 BRA P1, `(.L_x_188) ;  /* 0x0000001800402947 */ /* 0x038fea0000800000 */
[----:B------:R-:W-:-:S04]  /*a210*/  IADD3 R2, P2, R6, UR5, RZ ;  /* 0x0000000506027c10 */ /* 0x000fc8000ff5e0ff */
[----:B------:R-:W-:Y:S02]  /*a220*/  ISETP.GT.U32.AND P1, PT, R2, UR10, PT ;  /* 0x0000000a02007c0c */ /* 0x000fe4000bf24070 */
[----:B------:R-:W-:-:S04]  /*a230*/  IADD3.X R2, R7, UR4, RZ, P2, !PT ;  /* 0x0000000407027c10 */ /* 0x000fc800097fe4ff */
[----:B------:R-:W-:-:S13]  /*a240*/  ISETP.GT.U32.AND.EX P1, PT, R2, UR9, PT, P1 ;  /* 0x0000000902007c0c */ /* 0x000fda000bf24110 */
[----:B------:R-:W-:Y:S05]  /*a250*/  @P1 BRA `(.L_x_189) ;  /* 0x0000001400201947 */ /* 0x000fea0003800000 */
[----:B------:R-:W-:Y:S01]  /*a260*/  VIADD R12, R34, UR6 ;  /* 0x00000006220c7c36 */ /* 0x000fe20008000000 */
[----:B------:R-:W-:Y:S01]  /*a270*/  ULDC UR24, c[0x0][0x910] ;  /* 0x0002440000187ab9 */ /* 0x000fe20000000800 */
[----:B------:R-:W-:Y:S02]  /*a280*/  IMAD.MOV.U32 R22, RZ, RZ, R8 ;  /* 0x000000ffff167224 */ /* 0x000fe400078e0008 */
[----:B------:R-:W-:Y:S02]  /*a290*/  VIADD R13, R12, 0x20 ;  /* 0x000000200c0d7836 */ /* 0x000fe40000000000 */
[----:B------:R-:W-:-:S03]  /*a2a0*/  IMAD.MOV.U32 R14, RZ, RZ, R9 ;  /* 0x000000ffff0e7224 */ /* 0x000fc600078e0009 */
[----:B------:R-:W-:-:S13]  /*a2b0*/  ISETP.GE.AND P1, PT, R13, UR24, PT ;  /* 0x000000180d007c0c */ /* 0x000fda000bf26270 */
[----:B------:R-:W1:Y:S01]  /*a2c0*/  @!P1 LDC.64 R2, c[0x0][0x918] ;  /* 0x00024600ff029b82 */ /* 0x000e620000000a00 */
[----:B------:R-:W-:Y:S01]  /*a2d0*/  @!P1 VIADD R7, R12, 0x20 ;  /* 0x000000200c079836 */ /* 0x000fe20000000000 */
[----:B------:R-:W-:Y:S01]  /*a2e0*/  BSSY B0, `(.L_x_190) ;  /* 0x0000064000007945 */ /* 0x000fe20003800000 */
[----:B------:R-:W-:Y:S02]  /*a2f0*/  IMAD.MOV.U32 R6, RZ, RZ, 0x7fffffff ;  /* 0x7fffffffff067424 */ /* 0x000fe400078e00ff */
[----:B-1----:R-:W-:-:S05]  /*a300*/  @!P1 IMAD.WIDE R2, R7, 0xc, R2 ;  /* 0x0000000c07029825 */ /* 0x002fca00078e0202 */
[----:B------:R1:W5:Y:S04]  /*a310*/  @!P1 LDG.E R8, desc[UR56][R2.64] ;  /* 0x0000003802089981 */ /* 0x000368000c1e1900 */
[----:B------:R1:W5:Y:S01]  /*a320*/  @!P1 LDG.E R9, desc[UR56][R2.64+0x4] ;  /* 0x0000043802099981 */ /* 0x000362000c1e1900 */
[----:B------:R-:W-:Y:S01]  /*a330*/  ISETP.GE.AND P1, PT, R12, UR24, PT ;  /* 0x000000180c007c0c */ /* 0x000fe2000bf26270 */
[----:B------:R-:W-:-:S12]  /*a340*/  IMAD.MOV.U32 R7, RZ, RZ, RZ ;  /* 0x000000ffff077224 */ /* 0x000fd800078e00ff */
[----:B-1----:R-:W-:Y:S05]  /*a350*/  @P1 BRA `(.L_x_191) ;  /* 0x0000000400701947 */ /* 0x002fea0003800000 */
[----:B------:R-:W-:Y:S01]  /*a360*/  IABS R7, R11 ;  /* 0x0000000b00077213 */ /* 0x000fe20000000000 */
[----:B------:R-:W-:Y:S01]  /*a370*/  ULDC UR25, c[0x0][0x8f0] ;  /* 0x00023c0000197ab9 */ /* 0x000fe20000000800 */
[----:B------:R-:W-:Y:S02]  /*a380*/  IABS R6, R10 ;  /* 0x0000000a00067213 */ /* 0x000fe40000000000 */
[----:B------:R-:W1:Y:S01]  /*a390*/  I2F.RP R3, R7 ;  /* 0x0000000700037306 */ /* 0x000e620000209400 */
[----:B------:R-:W-:Y:S02]  /*a3a0*/  PLOP3.LUT P3, PT, PT, PT, UP0, 0x80, 0x0 ;  /* 0x000000000000781c */ /* 0x000fe40003f6f008 */
[----:B------:R-:W-:Y:S02]  /*a3b0*/  IADD3 R21, P2, R14, UR12, RZ ;  /* 0x0000000c0e157c10 */ /* 0x000fe4000ff5e0ff */
[----:B------:R-:W-:Y:S02]  /*a3c0*/  IADD3 R19, P1, R22, UR11, RZ ;  /* 0x0000000b16137c10 */ /* 0x000fe4000ff3e0ff */
[----:B------:R-:W-:Y:S01]  /*a3d0*/  LEA.HI.X.SX32 R24, R14, UR14, 0x1, P2 ;  /* 0x0000000e0e187c11 */ /* 0x000fe200090f0eff */
[----:B------:R-:W3:Y:S01]  /*a3e0*/  I2F.RP R2, R6 ;  /* 0x0000000600027306 */ /* 0x000ee20000209400 */
[----:B------:R-:W-:-:S07]  /*a3f0*/  LEA.HI.X.SX32 R22, R22, UR13, 0x1, P1 ;  /* 0x0000000d16167c11 */ /* 0x000fce00088f0eff */
[----:B-1----:R-:W1:Y:S08]  /*a400*/  MUFU.RCP R3, R3 ;  /* 0x0000000300037308 */ /* 0x002e700000001000 */
[----:B---3--:R-:W3:Y:S01]  /*a410*/  MUFU.RCP R2, R2 ;  /* 0x0000000200027308 */ /* 0x008ee20000001000 */
[----:B-1----:R-:W-:-:S07]  /*a420*/  VIADD R17, R3, 0xffffffe ;  /* 0x0ffffffe03117836 */ /* 0x002fce0000000000 */
[----:B------:R-:W1:Y:S01]  /*a430*/  F2I.FTZ.U32.TRUNC.NTZ R17, R17 ;  /* 0x0000001100117305 */ /* 0x000e62000021f000 */
[----:B---3--:R-:W-:-:S07]  /*a440*/  VIADD R15, R2, 0xffffffe ;  /* 0x0ffffffe020f7836 */ /* 0x008fce0000000000 */
[----:B------:R-:W3:Y:S01]  /*a450*/  F2I.FTZ.U32.TRUNC.NTZ R15, R15 ;  /* 0x0000000f000f7305 */ /* 0x000ee2000021f000 */
[----:B-1----:R-:W-:Y:S02]  /*a460*/  IMAD.MOV R18, RZ, RZ, -R17 ;  /* 0x000000ffff127224 */ /* 0x002fe400078e0a11 */
[----:B---3--:R-:W-:Y:S01]  /*a470*/  IMAD.MOV R14, RZ, RZ, -R15 ;  /* 0x000000ffff0e7224 */ /* 0x008fe200078e0a0f */
[----:B------:R-:W-:Y:S06]  /*a480*/  @!P3 BRA `(.L_x_192) ;  /* 0x000000000034b947 */ /* 0x000fec0003800000 */
[----:B------:R-:W-:Y:S01]  /*a490*/  ULDC UR6, c[0x0][0x8dc] ;  /* 0x0002370000067ab9 */ /* 0x000fe20000000800 */
[----:B------:R-:W-:Y:S01]  /*a4a0*/  ULDC.64 UR26, c[0x0][0x8d0] ;  /* 0x00023400001a7ab9 */ /* 0x000fe20000000a00 */
[----:B------:R-:W-:-:S05]  /*a4b0*/  IADD3 R3, P1, R19, UR6, RZ ;  /* 0x0000000613037c10 */ /* 0x000fca000ff3e0ff */
[----:B------:R-:W-:-:S04]  /*a4c0*/  IMAD.X R19, RZ, RZ, R22, P1 ;  /* 0x000000ffff137224 */ /* 0x000fc800008e0616 */
[----:B------:R-:W-:-:S04]  /*a4d0*/  IMAD.WIDE.U32 R4, R19, UR26, RZ ;  /* 0x0000001a13047c25 */ /* 0x000fc8000f8e00ff */
[----:B------:R-:W-:-:S04]  /*a4e0*/  IMAD.WIDE.U32 R4, P1, R3, UR27, R4 ;  /* 0x0000001b03047c25 */ /* 0x000fc8000f820004 */
[----:B------:R-:W-:-:S04]  /*a4f0*/  IMAD.WIDE.U32 R2, R3, UR26, RZ ;  /* 0x0000001a03027c25 */ /* 0x000fc8000f8e00ff */
[----:B------:R-:W-:Y:S01]  /*a500*/  IMAD.MOV.U32 R2, RZ, RZ, R5 ;  /* 0x000000ffff027224 */ /* 0x000fe200078e0005 */
[----:B------:R-:W-:Y:S01]  /*a510*/  IADD3 RZ, P2, R3, R4, RZ ;  /* 0x0000000403ff7210 */ /* 0x000fe20007f5e0ff */
[----:B------:R-:W-:-:S04]  /*a520*/  IMAD.X R3, RZ, RZ, RZ, P1 ;  /* 0x000000ffff037224 */ /* 0x000fc800008e06ff */
[----:B------:R-:W-:-:S04]  /*a530*/  IMAD.WIDE.U32.X R2, R19, UR27, R2, P2 ;  /* 0x0000001b13027c25 */ /* 0x000fc800090e0402 */
[----:B------:R-:W-:Y:S02]  /*a540*/  IMAD.MOV.U32 R19, RZ, RZ, R2 ;  /* 0x000000ffff137224 */ /* 0x000fe400078e0002 */
[----:B------:R-:W-:-:S07]  /*a550*/  IMAD.MOV.U32 R22, RZ, RZ, R3 ;  /* 0x000000ffff167224 */ /* 0x000fce00078e0003 */
.L_x_192:
[----:B------:R-:W-:Y:S05]  /*a560*/  @!P0 BRA `(.L_x_193) ;  /* 0x0000000000348947 */ /* 0x000fea0003800000 */
        /* <DEDUP_REMOVED lines=13> */
.L_x_193:
[----:B------:R-:W-:Y:S01]  /*a640*/  IMAD R18, R18, R7, RZ ;  /* 0x0000000712127224 */ /* 0x000fe200078e02ff */
[----:B------:R-:W-:Y:S01]  /*a650*/  ULDC UR6, c[0x0][0x8d8] ;  /* 0x0002360000067ab9 */ /* 0x000fe20000000800 */
[----:B------:R-:W-:Y:S01]  /*a660*/  IMAD.MOV.U32 R2, RZ, RZ, RZ ;  /* 0x000000ffff027224 */ /* 0x000fe200078e00ff */
[----:B------:R-:W-:Y:S01]  /*a670*/  SHF.R.U64 R21, R21, UR25, R24 ;  /* 0x0000001915157c19 */ /* 0x000fe20008001218 */
[----:B------:R-:W-:Y:S01]  /*a680*/  IMAD.MOV.U32 R3, RZ, RZ, R17 ;  /* 0x000000ffff037224 */ /* 0x000fe200078e0011 */
[----:B------:R-:W-:Y:S01]  /*a690*/  SHF.R.U64 R19, R19, UR6, R22 ;  /* 0x0000000613137c19 */ /* 0x000fe20008001216 */
[----:B------:R-:W-:Y:S01]  /*a6a0*/  IMAD R4, R14, R6, RZ ;  /* 0x000000060e047224 */ /* 0x000fe200078e02ff */
[----:B------:R-:W-:Y:S01]  /*a6b0*/  PLOP3.LUT P5, PT, PT, PT, UP3, 0x80, 0x0 ;  /* 0x000000000000781c */ /* 0x000fe20003faf038 */
[----:B------:R-:W-:-:S04]  /*a6c0*/  IMAD.HI.U32 R17, R17, R18, R2 ;  /* 0x0000001211117227 */ /* 0x000fc800078e0002 */
[----:B------:R-:W-:Y:S02]  /*a6d0*/  IMAD.MOV.U32 R3, RZ, RZ, R15 ;  /* 0x000000ffff037224 */ /* 0x000fe400078e000f */
[----:B------:R-:W-:Y:S02]  /*a6e0*/  VIADD R21, R21, UR17 ;  /* 0x0000001115157c36 */ /* 0x000fe40008000000 */
[----:B------:R-:W-:Y:S02]  /*a6f0*/  VIADD R14, R19, UR16 ;  /* 0x00000010130e7c36 */ /* 0x000fe40008000000 */
[----:B------:R-:W-:Y:S01]  /*a700*/  IMAD.HI.U32 R2, R15, R4, R2 ;  /* 0x000000040f027227 */ /* 0x000fe200078e0002 */
[----:B------:R-:W-:Y:S02]  /*a710*/  IABS R15, R11 ;  /* 0x0000000b000f7213 */ /* 0x000fe40000000000 */
[----:B------:R-:W-:Y:S02]  /*a720*/  IABS R3, R10 ;  /* 0x0000000a00037213 */ /* 0x000fe40000000000 */
[----:B------:R-:W-:Y:S01]  /*a730*/  IABS R4, R21 ;  /* 0x0000001500047213 */ /* 0x000fe20000000000 */
[----:B------:R-:W-:Y:S01]  /*a740*/  IMAD.MOV R18, RZ, RZ, -R15 ;  /* 0x000000ffff127224 */ /* 0x000fe200078e0a0f */
[----:B------:R-:W-:Y:S01]  /*a750*/  IABS R5, R14 ;  /* 0x0000000e00057213 */ /* 0x000fe20000000000 */
[----:B------:R-:W-:-:S02]  /*a760*/  IMAD.MOV R15, RZ, RZ, -R3 ;  /* 0x000000ffff0f7224 */ /* 0x000fc400078e0a03 */
[----:B------:R-:W-:-:S04]  /*a770*/  IMAD.HI.U32 R3, R17, R4, RZ ;  /* 0x0000000411037227 */ /* 0x000fc800078e00ff */
[----:B------:R-:W-:-:S04]  /*a780*/  IMAD.HI.U32 R2, R2, R5, RZ ;  /* 0x0000000502027227 */ /* 0x000fc800078e00ff */
[----:B------:R-:W-:Y:S02]  /*a790*/  IMAD R4, R3, R18, R4 ;  /* 0x0000001203047224 */ /* 0x000fe400078e0204 */
[----:B------:R-:W-:-:S03]  /*a7a0*/  IMAD R3, R2, R15, R5 ;  /* 0x0000000f02037224 */ /* 0x000fc600078e0205 */
[----:B------:R-:W-:Y:S02]  /*a7b0*/  ISETP.GT.U32.AND P2, PT, R7, R4, PT ;  /* 0x000000040700720c */ /* 0x000fe40003f44070 */
[----:B------:R-:W-:-:S11]  /*a7c0*/  ISETP.GT.U32.AND P1, PT, R6, R3, PT ;  /* 0x000000030600720c */ /* 0x000fd60003f24070 */
[----:B------:R-:W-:Y:S01]  /*a7d0*/  @!P2 IMAD.IADD R4, R4, 0x1, -R7 ;  /* 0x000000010404a824 */ /* 0x000fe200078e0a07 */
[----:B------:R-:W-:Y:S01]  /*a7e0*/  ISETP.GE.AND P2, PT, R21, RZ, PT ;  /* 0x000000ff1500720c */ /* 0x000fe20003f46270 */
[----:B------:R-:W-:Y:S01]  /*a7f0*/  @!P1 IMAD.IADD R3, R3, 0x1, -R6 ;  /* 0x0000000103039824 */ /* 0x000fe200078e0a06 */
[----:B------:R-:W-:Y:S02]  /*a800*/  ISETP.GE.AND P1, PT, R14, RZ, PT ;  /* 0x000000ff0e00720c */ /* 0x000fe40003f26270 */
[----:B------:R-:W-:Y:S02]  /*a810*/  ISETP.GT.U32.AND P4, PT, R7, R4, PT ;  /* 0x000000040700720c */ /* 0x000fe40003f84070 */
[----:B------:R-:W-:-:S11]  /*a820*/  ISETP.GT.U32.AND P3, PT, R6, R3, PT ;  /* 0x000000030600720c */ /* 0x000fd60003f64070 */
[----:B------:R-:W-:Y:S01]  /*a830*/  @!P4 IMAD.IADD R4, R4, 0x1, -R7 ;  /* 0x000000010404c824 */ /* 0x000fe200078e0a07 */
[----:B------:R-:W-:Y:S01]  /*a840*/  ISETP.NE.AND P4, PT, RZ, UR7, PT ;  /* 0x00000007ff007c0c */ /* 0x000fe2000bf85270 */
[----:B------:R-:W-:Y:S01]  /*a850*/  @!P3 IMAD.IADD R3, R3, 0x1, -R6 ;  /* 0x000000010303b824 */ /* 0x000fe200078e0a06 */
[----:B------:R-:W-:Y:S01]  /*a860*/  ISETP.NE.AND P3, PT, RZ, UR8, PT ;  /* 0x00000008ff007c0c */ /* 0x000fe2000bf65270 */
[----:B------:R-:W-:Y:S02]  /*a870*/  @!P2 IMAD.MOV R4, RZ, RZ, -R4 ;  /* 0x000000ffff04a224 */ /* 0x000fe400078e0a04 */
[----:B------:R-:W-:-:S08]  /*a880*/  @!P1 IMAD.MOV R3, RZ, RZ, -R3 ;  /* 0x000000ffff039224 */ /* 0x000fd000078e0a03 */
[----:B------:R-:W-:Y:S02]  /*a890*/  @!P4 LOP3.LUT R4, RZ, UR7, RZ, 0x33, !PT ;  /* 0x00000007ff04cc12 */ /* 0x000fe4000f8e33ff */
[----:B------:R-:W-:-:S03]  /*a8a0*/  @!P3 LOP3.LUT R3, RZ, UR8, RZ, 0x33, !PT ;  /* 0x00000008ff03bc12 */ /* 0x000fc6000f8e33ff */
[----:B------:R-:W-:Y:S02]  /*a8b0*/  IMAD.IADD R4, R21, 0x1, -R4 ;  /* 0x0000000115047824 */ /* 0x000fe400078e0a04 */
[----:B------:R-:W-:-:S04]  /*a8c0*/  IMAD.IADD R3, R14, 0x1, -R3 ;  /* 0x000000010e037824 */ /* 0x000fc800078e0a03 */
[----:B------:R-:W-:Y:S01]  /*a8d0*/  IMAD R6, R3, R4, RZ ;  /* 0x0000000403067224 */ /* 0x000fe200078e02ff */
[----:B------:R-:W-:-:S04]  /*a8e0*/  SEL R2, R4, R3, !P5 ;  /* 0x0000000304027207 */ /* 0x000fc80006800000 */
[--C-:B------:R-:W-:Y:S01]  /*a8f0*/  SHF.R.S32.HI R5, RZ, 0x1f, R2.reuse ;  /* 0x0000001fff057819 */ /* 0x100fe20000011402 */
[----:B------:R-:W-:Y:S01]  /*a900*/  IMAD.MOV.U32 R4, RZ, RZ, R2 ;  /* 0x000000ffff047224 */ /* 0x000fe200078e0002 */
[----:B------:R-:W-:-:S07]  /*a910*/  SHF.R.S32.HI R7, RZ, 0x1f, R6 ;  /* 0x0000001fff077819 */ /* 0x000fce0000011406 */
.L_x_191:
[----:B--2---:R-:W-:Y:S05]  /*a920*/  BSYNC B0 ;  /* 0x0000000000007941 */ /* 0x004fea0003800000 */
.L_x_190:
[----:B------:R-:W1:Y:S01]  /*a930*/  SHFL.UP PT, R3, R6, 0x1, RZ ;  /* 0x0420000006037989 */ /* 0x000e6200000e00ff */
[----:B------:R-:W-:-:S03]  /*a940*/  ISETP.NE.AND P1, PT, R34, RZ, PT ;  /* 0x000000ff2200720c */ /* 0x000fc60003f25270 */
[----:B------:R-:W2:Y:S01]  /*a950*/  SHFL.UP PT, R2, R7, 0x1, RZ ;  /* 0x0420000007027989 */ /* 0x000ea200000e00ff */
[----:B-1----:R-:W-:Y:S02]  /*a960*/  SEL R3, R3, RZ, P1 ;  /* 0x000000ff03037207 */ /* 0x002fe40000800000 */
[----:B--2---:R-:W-:Y:S02]  /*a970*/  SEL R2, R2, RZ, P1 ;  /* 0x000000ff02027207 */ /* 0x004fe40000800000 */
[----:B------:R-:W-:-:S05]  /*a980*/  IADD3 R18, P2, R3, R6, RZ ;  /* 0x0000000603127210 */ /* 0x000fca0007f5e0ff */
[----:B------:R-:W-:Y:S01]  /*a990*/  IMAD.X R15, R2, 0x1, R7, P2 ;  /* 0x00000001020f7824 */ /* 0x000fe200010e0607 */
[----:B------:R-:W1:Y:S01]  /*a9a0*/  SHFL.UP PT, R3, R18, 0x2, RZ ;  /* 0x0440000012037989 */ /* 0x000e6200000e00ff */
[----:B------:R-:W-:-:S03]  /*a9b0*/  ISETP.GE.U32.AND P2, PT, R34, 0x2, PT ;  /* 0x000000022200780c */ /* 0x000fc60003f46070 */
[----:B------:R-:W2:Y:S01]  /*a9c0*/  SHFL.UP PT, R2, R15, 0x2, RZ ;  /* 0x044000000f027989 */ /* 0x000ea200000e00ff */
[----:B-1----:R-:W-:-:S04]  /*a9d0*/  SEL R3, R3, RZ, P2 ;  /* 0x000000ff03037207 */ /* 0x002fc80001000000 */
[----:B------:R-:W-:Y:S02]  /*a9e0*/  IADD3 R14, P3, R3, R18, RZ ;  /* 0x00000012030e7210 */ /* 0x000fe40007f7e0ff */
[----:B--2---:R-:W-:-:S03]  /*a9f0*/  SEL R2, R2, RZ, P2 ;  /* 0x000000ff02027207 */ /* 0x004fc60001000000 */
[----:B------:R-:W1:Y:S02]  /*aa00*/  SHFL.UP PT, R3, R14, 0x4, RZ ;  /* 0x048000000e037989 */ /* 0x000e6400000e00ff */
[----:B------:R-:W-:Y:S01]  /*aa10*/  IMAD.X R17, R2, 0x1, R15, P3 ;  /* 0x0000000102117824 */ /* 0x000fe200018e060f */
[----:B------:R-:W-:-:S04]  /*aa20*/  ISETP.GE.U32.AND P3, PT, R34, 0x4, PT ;  /* 0x000000042200780c */ /* 0x000fc80003f66070 */
        /* <DEDUP_REMOVED lines=17> */
[----:B--2---:R-:W-:-:S05]  /*ab40*/  SEL R2, R2, RZ, P5 ;  /* 0x000000ff02027207 */ /* 0x004fca0002800000 */
[----:B------:R-:W-:Y:S01]  /*ab50*/  IMAD.X R22, R2, 0x1, R17, P6 ;  /* 0x0000000102167824 */ /* 0x000fe200030e0611 */
[----:B------:R-:W-:-:S04]  /*ab60*/  IADD3 R2, P6, R15, UR5, RZ ;  /* 0x000000050f027c10 */ /* 0x000fc8000ffde0ff */
[----:B------:R-:W-:Y:S02]  /*ab70*/  IADD3.X R3, R22, UR4, RZ, P6, !PT ;  /* 0x0000000416037c10 */ /* 0x000fe4000b7fe4ff */
[----:B------:R-:W-:-:S04]  /*ab80*/  ISETP.GT.U32.AND P6, PT, R2, UR10, PT ;  /* 0x0000000a02007c0c */ /* 0x000fc8000bfc4070 */
[----:B------:R-:W-:-:S13]  /*ab90*/  ISETP.GT.U32.AND.EX P6, PT, R3, UR9, PT, P6 ;  /* 0x0000000903007c0c */ /* 0x000fda000bfc4160 */
[----:B------:R-:W-:-:S04]  /*aba0*/  VOTE.ANY R14, PT, P6 ;  /* 0x00000000000e7806 */ /* 0x000fc800030e0100 */
[----:B------:R-:W-:-:S13]  /*abb0*/  ISETP.NE.AND P6, PT, R14, RZ, PT ;  /* 0x000000ff0e00720c */ /* 0x000fda0003fc5270 */
[----:B------:R-:W-:Y:S05]  /*abc0*/  @P6 BRA `(.L_x_194) ;  /* 0x0000000800746947 */ /* 0x000fea0003800000 */
[----:B------:R-:W-:Y:S01]  /*abd0*/  IMAD.MOV.U32 R17, RZ, RZ, R2 ;  /* 0x000000ffff117224 */ /* 0x000fe200078e0002 */
[----:B------:R-:W-:Y:S01]  /*abe0*/  ULDC UR24, c[0x0][0x910] ;  /* 0x0002440000187ab9 */ /* 0x000fe20000000800 */
[----:B------:R-:W-:Y:S01]  /*abf0*/  IMAD.MOV.U32 R19, RZ, RZ, R3 ;  /* 0x000000ffff137224 */ /* 0x000fe200078e0003 */
[----:B------:R-:W-:Y:S01]  /*ac00*/  ULDC UR25, c[0x0][0x8f4] ;  /* 0x00023d0000197ab9 */ /* 0x000fe20000000800 */
[----:B------:R-:W-:Y:S01]  /*ac10*/  ULDC UR6, c[0x0][0x8dc] ;  /* 0x0002370000067ab9 */ /* 0x000fe20000000800 */
[----:B------:R-:W-:Y:S01]  /*ac20*/  ULDC UR30, c[0x0][0x8d8] ;  /* 0x00023600001e7ab9 */ /* 0x000fe20000000800 */
[----:B------:R-:W-:Y:S01]  /*ac30*/  ULDC UR31, c[0x0][0x8f0] ;  /* 0x00023c00001f7ab9 */ /* 0x000fe20000000800 */
[----:B------:R-:W-:Y:S01]  /*ac40*/  ULDC.64 UR26, c[0x0][0x8d0] ;  /* 0x00023400001a7ab9 */ /* 0x000fe20000000a00 */
[----:B------:R-:W-:-:S05]  /*ac50*/  ULDC.64 UR28, c[0x0][0x8e8] ;  /* 0x00023a00001c7ab9 */ /* 0x000fca0000000a00 */
.L_x_199:
[----:B------:R-:W-:Y:S02]  /*ac60*/  IMAD.MOV.U32 R12, RZ, RZ, R13 ;  /* 0x000000ffff0c7224 */ /* 0x000fe400078e000d */
[----:B------:R-:W-:Y:S02]  /*ac70*/  VIADD R13, R13, 0x20 ;  /* 0x000000200d0d7836 */ /* 0x000fe40000000000 */
[----:B-----5:R-:W-:Y:S02]  /*ac80*/  IMAD.MOV.U32 R14, RZ, RZ, R8 ;  /* 0x000000ffff0e7224 */ /* 0x020fe400078e0008 */
[----:B------:R-:W-:Y:S01]  /*ac90*/  IMAD.MOV.U32 R15, RZ, RZ, R9 ;  /* 0x000000ffff0f7224 */ /* 0x000fe200078e0009 */
[----:B------:R-:W-:-:S13]  /*aca0*/  ISETP.GE.AND P6, PT, R13, UR24, PT ;  /* 0x000000180d007c0c */ /* 0x000fda000bfc6270 */
[----:B------:R-:W1:Y:S01]  /*acb0*/  @!P6 LDC.64 R2, c[0x0][0x918] ;  /* 0x00024600ff02eb82 */ /* 0x000e620000000a00 */
[----:B------:R-:W2:Y:S01]  /*acc0*/  SHFL.IDX PT, R19, R19, 0x1f, 0x1f ;  /* 0x03e01f0013137f89 */ /* 0x000ea200000e0000 */
[----:B------:R-:W-:-:S03]  /*acd0*/  @!P6 VIADD R7, R12, 0x20 ;  /* 0x000000200c07e836 */ /* 0x000fc60000000000 */
[----:B------:R-:W3:Y:S01]  /*ace0*/  SHFL.IDX PT, R17, R17, 0x1f, 0x1f ;  /* 0x03e01f0011117f89 */ /* 0x000ee200000e0000 */
[----:B------:R-:W-:Y:S01]  /*acf0*/  BSSY B0, `(.L_x_195) ;  /* 0x0000063000007945 */ /* 0x000fe20003800000 */
[----:B-1----:R-:W-:-:S05]  /*ad00*/  @!P6 IMAD.WIDE R2, R7, 0xc, R2 ;  /* 0x0000000c0702e825 */ /* 0x002fca00078e0202 */
[----:B------:R1:W5:Y:S04]  /*ad10*/  @!P6 LDG.E R8, desc[UR56][R2.64] ;  /* 0x000000380208e981 */ /* 0x000368000c1e1900 */
[----:B------:R1:W5:Y:S01]  /*ad20*/  @!P6 LDG.E R9, desc[UR56][R2.64+0x4] ;  /* 0x000004380209e981 */ /* 0x000362000c1e1900 */
[----:B------:R-:W-:Y:S01]  /*ad30*/  ISETP.GE.AND P6, PT, R12, UR24, PT ;  /* 0x000000180c007c0c */ /* 0x000fe2000bfc6270 */
[----:B------:R-:W-:Y:S01]  /*ad40*/  IMAD.MOV.U32 R6, RZ, RZ, 0x7fffffff ;  /* 0x7fffffffff067424 */ /* 0x000fe200078e00ff */
[----:B--2---:R-:W-:Y:S01]  /*ad50*/  R2UR UR4, R19 ;  /* 0x00000000130472ca */ /* 0x004fe200000e0000 */
[----:B------:R-:W-:Y:S01]  /*ad60*/  IMAD.MOV.U32 R7, RZ, RZ, RZ ;  /* 0x000000ffff077224 */ /* 0x000fe200078e00ff */
[----:B---3--:R-:W-:-:S09]  /*ad70*/  R2UR UR5, R17 ;  /* 0x00000000110572ca */ /* 0x008fd200000e0000 */
[----:B-1----:R-:W-:Y:S06]  /*ad80*/  @P6 BRA `(.L_x_196) ;  /* 0x0000000400646947 */ /* 0x002fec0003800000 */
[----:B------:R-:W-:-:S04]  /*ad90*/  IADD3 R17, P6, R14, UR11, RZ ;  /* 0x0000000b0e117c10 */ /* 0x000fc8000ffde0ff */
[----:B------:R-:W-:Y:S02]  /*ada0*/  LEA.HI.X.SX32 R22, R14, UR13, 0x1, P6 ;  /* 0x0000000d0e167c11 */ /* 0x000fe4000b0f0eff */
[----:B------:R-:W-:Y:S02]  /*adb0*/  IABS R14, R11 ;  /* 0x0000000b000e7213 */ /* 0x000fe40000000000 */
[C---:B------:R-:W-:Y:S02]  /*adc0*/  IADD3 R19, P6, R15.reuse, UR12, RZ ;  /* 0x0000000c0f137c10 */ /* 0x040fe4000ffde0ff */
[----:B------:R-:W1:Y:S02]  /*add0*/  I2F.RP R2, R14 ;  /* 0x0000000e00027306 */ /* 0x000e640000209400 */
[----:B------:R-:W-:Y:S02]  /*ade0*/  LEA.HI.X.SX32 R24, R15, UR14, 0x1, P6 ;  /* 0x0000000e0f187c11 */ /* 0x000fe4000b0f0eff */
[----:B------:R-:W-:-:S04]  /*adf0*/  PLOP3.LUT P6, PT, PT, PT, UP0, 0x80, 0x0 ;  /* 0x000000000000781c */ /* 0x000fc80003fcf008 */
[----:B-1----:R-:W1:Y:S02]  /*ae00*/  MUFU.RCP R2, R2 ;  /* 0x0000000200027308 */ /* 0x002e640000001000 */
[----:B-1----:R-:W-:-:S06]  /*ae10*/  VIADD R15, R2, 0xffffffe ;  /* 0x0ffffffe020f7836 */ /* 0x002fcc0000000000 */
[----:B------:R-:W1:Y:S02]  /*ae20*/  F2I.FTZ.U32.TRUNC.NTZ R15, R15 ;  /* 0x0000000f000f7305 */ /* 0x000e64000021f000 */
[----:B-1----:R-:W-:Y:S01]  /*ae30*/  IMAD.MOV R18, RZ, RZ, -R15 ;  /* 0x000000ffff127224 */ /* 0x002fe200078e0a0f */
[----:B------:R-:W-:Y:S06]  /*ae40*/  @!P6 BRA `(.L_x_197) ;  /* 0x00000000002ce947 */ /* 0x000fec0003800000 */
        /* <DEDUP_REMOVED lines=11> */
.L_x_197:
[----:B------:R-:W-:Y:S05]  /*af00*/  @!P0 BRA `(.L_x_198) ;  /* 0x00000000002c8947 */ /* 0x000fea0003800000 */
        /* <DEDUP_REMOVED lines=11> */
.L_x_198:
[----:B------:R-:W-:Y:S01]  /*afc0*/  SHF.R.U64 R4, R19, UR31, R24 ;  /* 0x0000001f13047c19 */ /* 0x000fe20008001218 */
[----:B------:R-:W-:Y:S01]  /*afd0*/  IMAD R5, R18, R14, RZ ;  /* 0x0000000e12057224 */ /* 0x000fe200078e02ff */
[----:B------:R-:W-:Y:S01]  /*afe0*/  IABS R2, R11 ;  /* 0x0000000b00027213 */ /* 0x000fe20000000000 */
[----:B------:R-:W-:Y:S01]  /*aff0*/  IMAD.MOV.U32 R3, RZ, RZ, R15 ;  /* 0x000000ffff037224 */ /* 0x000fe200078e000f */
[----:B------:R-:W-:Y:S01]  /*b000*/  SHF.R.U64 R17, R17, UR30, R22 ;  /* 0x0000001e11117c19 */ /* 0x000fe20008001216 */
[----:B------:R-:W-:Y:S01]  /*b010*/  VIADD R4, R4, UR17 ;  /* 0x0000001104047c36 */ /* 0x000fe20008000000 */
[----:B------:R-:W-:Y:S01]  /*b020*/  IABS R19, R10 ;  /* 0x0000000a00137213 */ /* 0x000fe20000000000 */
[----:B------:R-:W-:Y:S02]  /*b030*/  IMAD.MOV R7, RZ, RZ, -R2 ;  /* 0x000000ffff077224 */ /* 0x000fe400078e0a02 */
[----:B------:R-:W-:Y:S01]  /*b040*/  IMAD.MOV.U32 R2, RZ, RZ, RZ ;  /* 0x000000ffff027224 */ /* 0x000fe200078e00ff */
[----:B------:R-:W-:Y:S01]  /*b050*/  IABS R6, R4 ;  /* 0x0000000400067213 */ /* 0x000fe20000000000 */
[----:B------:R-:W-:-:S02]  /*b060*/  VIADD R17, R17, UR16 ;  /* 0x0000001011117c36 */ /* 0x000fc40008000000 */
[----:B------:R-:W-:-:S04]  /*b070*/  IMAD.HI.U32 R2, R15, R5, R2 ;  /* 0x000000050f027227 */ /* 0x000fc800078e0002 */
[----:B------:R-:W-:Y:S01]  /*b080*/  IMAD.MOV.U32 R3, RZ, RZ, R7 ;  /* 0x000000ffff037224 */ /* 0x000fe200078e0007 */
[----:B------:R-:W-:Y:S01]  /*b090*/  IABS R7, R10 ;  /* 0x0000000a00077213 */ /* 0x000fe20000000000 */
[----:B------:R-:W-:-:S03]  /*b0a0*/  IMAD.MOV.U32 R5, RZ, RZ, R6 ;  /* 0x000000ffff057224 */ /* 0x000fc600078e0006 */
[----:B------:R-:W1:Y:S01]  /*b0b0*/  I2F.RP R6, R7 ;  /* 0x0000000700067306 */ /* 0x000e620000209400 */
[----:B------:R-:W-:-:S04]  /*b0c0*/  IMAD.HI.U32 R2, R2, R5, RZ ;  /* 0x0000000502027227 */ /* 0x000fc800078e00ff */
[----:B------:R-:W-:-:S05]  /*b0d0*/  IMAD R5, R2, R3, R5 ;  /* 0x0000000302057224 */ /* 0x000fca00078e0205 */
[----:B------:R-:W-:Y:S01]  /*b0e0*/  ISETP.GT.U32.AND P6, PT, R14, R5, PT ;  /* 0x000000050e00720c */ /* 0x000fe20003fc4070 */
[----:B-1----:R-:W1:-:S12]  /*b0f0*/  MUFU.RCP R6, R6 ;  /* 0x0000000600067308 */ /* 0x002e580000001000 */
[----:B------:R-:W-:Y:S02]  /*b100*/  @!P6 IMAD.IADD R5, R5, 0x1, -R14 ;  /* 0x000000010505e824 */ /* 0x000fe400078e0a0e */
[----:B-1----:R-:W-:-:S04]  /*b110*/  VIADD R2, R6, 0xffffffe ;  /* 0x0ffffffe06027836 */ /* 0x002fc80000000000 */
[----:B------:R1:W2:Y:S02]  /*b120*/  F2I.FTZ.U32.TRUNC.NTZ R3, R2 ;  /* 0x0000000200037305 */ /* 0x0002a4000021f000 */
[----:B-1----:R-:W-:Y:S02]  /*b130*/  IMAD.MOV.U32 R2, RZ, RZ, RZ ;  /* 0x000000ffff027224 */ /* 0x002fe400078e00ff */
[----:B--2---:R-:W-:-:S04]  /*b140*/  IMAD.MOV R18, RZ, RZ, -R3 ;  /* 0x000000ffff127224 */ /* 0x004fc800078e0a03 */
[----:B------:R-:W-:Y:S01]  /*b150*/  IMAD R15, R18, R7, RZ ;  /* 0x00000007120f7224 */ /* 0x000fe200078e02ff */
[----:B------:R-:W-:-:S03]  /*b160*/  IABS R18, R17 ;  /* 0x0000001100127213 */ /* 0x000fc60000000000 */
[----:B------:R-:W-:-:S04]  /*b170*/  IMAD.HI.U32 R6, R3, R15, R2 ;  /* 0x0000000f03067227 */ /* 0x000fc800078e0002 */
[----:B------:R-:W-:Y:S02]  /*b180*/  IMAD.MOV.U32 R3, RZ, RZ, R18 ;  /* 0x000000ffff037224 */ /* 0x000fe400078e0012 */
[----:B------:R-:W-:Y:S02]  /*b190*/  IMAD.MOV R15, RZ, RZ, -R19 ;  /* 0x000000ffff0f7224 */ /* 0x000fe400078e0a13 */
        /* <DEDUP_REMOVED lines=22> */
[----:B------:R-:W-:Y:S02]  /*b300*/  SHF.R.S32.HI R5, RZ, 0x1f, R4 ;  /* 0x0000001fff057819 */ /* 0x000fe40000011404 */
[----:B------:R-:W-:-:S07]  /*b310*/  SHF.R.S32.HI R7, RZ, 0x1f, R6 ;  /* 0x0000001fff077819 */ /* 0x000fce0000011406 */
.L_x_196:
[----:B------:R-:W-:Y:S05]  /*b320*/  BSYNC B0 ;  /* 0x0000000000007941 */ /* 0x000fea0003800000 */
.L_x_195:
[----:B------:R-:W1:Y:S04]  /*b330*/  SHFL.UP PT, R3, R6, 0x1, RZ ;  /* 0x0420000006037989 */ /* 0x000e6800000e00ff */
[----:B------:R-:W2:Y:S01]  /*b340*/  SHFL.UP PT, R2, R7, 0x1, RZ ;  /* 0x0420000007027989 */ /* 0x000ea200000e00ff */
[----:B-1----:R-:W-:Y:S02]  /*b350*/  SEL R3, R3, RZ, P1 ;  /* 0x000000ff03037207 */ /* 0x002fe40000800000 */
[----:B--2---:R-:W-:Y:S02]  /*b360*/  SEL R2, R2, RZ, P1 ;  /* 0x000000ff02027207 */ /* 0x004fe40000800000 */
[----:B------:R-:W-:-:S05]  /*b370*/  IADD3 R18, P6, R3, R6, RZ ;  /* 0x0000000603127210 */ /* 0x000fca0007fde0ff */
[----:B------:R-:W-:Y:S01]  /*b380*/  IMAD.X R15, R2, 0x1, R7, P6 ;  /* 0x00000001020f7824 */ /* 0x000fe200030e0607 */
        /* <DEDUP_REMOVED lines=24> */
[----:B------:R-:W-:-:S04]  /*b510*/  IADD3 R17, P6, R2, UR5, RZ ;  /* 0x0000000502117c10 */ /* 0x000fc8000ffde0ff */
[----:B------:R-:W-:Y:S02]  /*b520*/  IADD3.X R19, R3, UR4, RZ, P6, !PT ;  /* 0x0000000403137c10 */ /* 0x000fe4000b7fe4ff */
[----:B------:R-:W-:-:S04]  /*b530*/  ISETP.GT.U32.AND P6, PT, R17, UR10, PT ;  /* 0x0000000a11007c0c */ /* 0x000fc8000bfc4070 */
[----:B------:R-:W-:-:S13]  /*b540*/  ISETP.GT.U32.AND.EX P6, PT, R19, UR9, PT, P6 ;  /* 0x0000000913007c0c */ /* 0x000fda000bfc4160 */
[----:B------:R-:W-:-:S04]  /*b550*/  VOTE.ANY R14, PT, P6 ;  /* 0x00000000000e7806 */ /* 0x000fc800030e0100 */
[----:B------:R-:W-:-:S13]  /*b560*/  ISETP.NE.AND P6, PT, R14, RZ, PT ;  /* 0x000000ff0e00720c */ /* 0x000fda0003fc5270 */
[----:B------:R-:W-:Y:S05]  /*b570*/  @!P6 BRA `(.L_x_199) ;  /* 0xfffffff400b8e947 */ /* 0x000fea000383ffff */
[----:B------:R-:W-:Y:S02]  /*b580*/  IMAD.MOV.U32 R15, RZ, RZ, R2 ;  /* 0x000000ffff0f7224 */ /* 0x000fe400078e0002 */
[----:B------:R-:W-:-:S07]  /*b590*/  IMAD.MOV.U32 R22, RZ, RZ, R3 ;  /* 0x000000ffff167224 */ /* 0x000fce00078e0003 */
.L_x_194:
[----:B------:R-:W1:Y:S08]  /*b5a0*/  BREV R14, R14 ;  /* 0x0000000e000e7301 */ /* 0x000e700000000000 */
[----:B-1----:R-:W1:Y:S02]  /*b5b0*/  FLO.U32.SH R13, R14 ;  /* 0x0000000e000d7300 */ /* 0x002e6400000e0400 */
[----:B-1----:R-:W1:Y:S02]  /*b5c0*/  SHFL.IDX PT, R12, R12, R13, 0x1f ;  /* 0x00001f0d0c0c7589 */ /* 0x002e6400000e0000 */
[----:B-1----:R-:W-:-:S13]  /*b5d0*/  R2UR UR6, R12 ;  /* 0x000000000c0672ca */ /* 0x002fda00000e0000 */
[----:B------:R-:W-:-:S05]  /*b5e0*/  VIADD R17, R34, UR6 ;  /* 0x0000000622117c36 */ /* 0x000fca0008000000 */
[----:B------:R-:W-:-:S13]  /*b5f0*/  ISETP.GE.AND P1, PT, R17, UR24, PT ;  /* 0x0000001811007c0c */ /* 0x000fda000bf26270 */
[----:B------:R-:W1:Y:S02]  /*b600*/  @!P1 LDC.64 R2, c[0x0][0x918] ;  /* 0x00024600ff029b82 */ /* 0x000e640000000a00 */
[----:B-1----:R-:W-:-:S05]  /*b610*/  @!P1 IMAD.WIDE R2, R17, 0xc, R2 ;  /* 0x0000000c11029825 */ /* 0x002fca00078e0202 */
[----:B-----5:R1:W5:Y:S04]  /*b620*/  @!P1 LDG.E R8, desc[UR56][R2.64] ;  /* 0x0000003802089981 */ /* 0x020368000c1e1900 */
[----:B------:R1:W5:Y:S01]  /*b630*/  @!P1 LDG.E R9, desc[UR56][R2.64+0x4] ;  /* 0x0000043802099981 */ /* 0x000362000c1e1900 */
[----:B------:R-:W-:-:S03]  /*b640*/  IADD3 R18, P1, P2, R15, UR5, -R6 ;  /* 0x000000050f127c10 */ /* 0x000fc6000fa3e806 */
[----:B------:R-:W-:Y:S01]  /*b650*/  SHFL.IDX PT, R6, R6, R13, 0x1f ;  /* 0x00001f0d06067589 */ /* 0x000fe200000e0000 */
[----:B------:R-:W-:-:S03]  /*b660*/  IADD3.X R22, R22, UR4, ~R7, P1, P2 ;  /* 0x0000000416167c10 */ /* 0x000fc60008fe4c07 */
[----:B------:R-:W2:Y:S04]  /*b670*/  SHFL.IDX PT, R18, R18, R13, 0x1f ;  /* 0x00001f0d12127589 */ /* 0x000ea800000e0000 */
[----:B------:R-:W3:Y:S04]  /*b680*/  SHFL.IDX PT, R22, R22, R13, 0x1f ;  /* 0x00001f0d16167589 */ /* 0x000ee800000e0000 */
[----:B------:R1:W4:Y:S04]  /*b690*/  SHFL.IDX PT, R7, R7, R13, 0x1f ;  /* 0x00001f0d07077589 */ /* 0x00032800000e0000 */
[----:B------:R1:W1:Y:S04]  /*b6a0*/  SHFL.IDX PT, R5, R5, R13, 0x1f ;  /* 0x00001f0d05057589 */ /* 0x00026800000e0000 */
[----:B------:R1:W1:Y:S01]  /*b6b0*/  SHFL.IDX PT, R4, R4, R13, 0x1f ;  /* 0x00001f0d04047589 */ /* 0x00026200000e0000 */
[----:B--2---:R-:W-:-:S02]  /*b6c0*/  R2UR UR5, R18 ;  /* 0x00000000120572ca */ /* 0x004fc400000e0000 */
[----:B---3--:R-:W-:-:S15]  /*b6d0*/  R2UR UR4, R22 ;  /* 0x00000000160472ca */ /* 0x008fde00000e0000 */
.L_x_189:
[----:B-1----:R-:W1:Y:S01]  /*b6e0*/  LDC R2, c[0x0][0x910] ;  /* 0x00024400ff027b82 */ /* 0x002e620000000800 */
[----:B------:R-:W-:Y:S01]  /*b6f0*/  UMOV UR24, 0xffffffff ;  /* 0xffffffff00187882 */ /* 0x000fe20000000000 */
[----:B------:R-:W-:Y:S01]  /*b700*/  UMOV UR25, 0xffffffff ;  /* 0xffffffff00197882 */ /* 0x000fe20000000000 */
[----:B------:R-:W-:Y:S01]  /*b710*/  UMOV UR26, 0xffffffff ;  /* 0xffffffff001a7882 */ /* 0x000fe20000000000 */
[----:B------:R-:W-:Y:S01]  /*b720*/  IMAD.MOV.U32 R15, RZ, RZ, RZ ;  /* 0x000000ffff0f7224 */ /* 0x000fe200078e00ff */
[----:B-1----:R-:W-:-:S13]  /*b730*/  ISETP.LE.AND P1, PT, R2, UR6, PT ;  /* 0x0000000602007c0c */ /* 0x002fda000bf23270 */
[----:B------:R-:W-:Y:S05]  /*b740*/  @P1 BRA `(.L_x_188) ;  /* 0x0000000000f01947 */ /* 0x000fea0003800000 */
[C---:B------:R-:W-:Y:S01]  /*b750*/  R2UR UR24, R4.reuse ;  /* 0x00000000041872ca */ /* 0x040fe200000e0000 */
[----:B------:R-:W-:Y:S01]  /*b760*/  UIADD3 UR30, UP1, -UR5, UR10, URZ ;  /* 0x0000000a051e7290 */ /* 0x000fe2000ff3e13f */
[----:B------:R-:W-:Y:S01]  /*b770*/  R2UR UR25, R5 ;  /* 0x00000000051972ca */ /* 0x000fe200000e0000 */
[----:B------:R-:W-:Y:S01]  /*b780*/  ULDC UR26, c[0x0][0x8c0] ;  /* 0x00023000001a7ab9 */ /* 0x000fe20000000800 */
[----:B------:R-:W-:Y:S01]  /*b790*/  ULDC UR27, c[0x0][0x8b0] ;  /* 0x00022c00001b7ab9 */ /* 0x000fe20000000800 */
[----:B------:R-:W-:Y:S01]  /*b7a0*/  ULDC UR28, c[0x0][0x904] ;  /* 0x00024100001c7ab9 */ /* 0x000fe20000000800 */
[----:B------:R-:W-:-:S03]  /*b7b0*/  SHF.R.U64 R2, R4, UR27, R5 ;  /* 0x0000001b04027c19 */ /* 0x000fc60008001205 */
[----:B------:R-:W-:Y:S01]  /*b7c0*/  UIADD3.X UR24, ~UR4, UR9, URZ, UP1, !UPT ;  /* 0x0000000904187290 */ /* 0x000fe20008ffe53f */
[----:B------:R-:W-:-:S03]  /*b7d0*/  R2UR UR32, R2 ;  /* 0x00000000022072ca */ /* 0x000fc600000e0000 */
[----:B------:R-:W-:Y:S02]  /*b7e0*/  USHF.R.U32.HI UR31, URZ, UR26, UR24 ;  /* 0x0000001a3f1f7299 */ /* 0x000fe40008011618 */
[----:B------:R-:W-:Y:S02]  /*b7f0*/  USHF.R.U32.HI UR35, URZ, UR27, UR25 ;  /* 0x0000001b3f237299 */ /* 0x000fe40008011619 */
[----:B------:R-:W-:Y:S02]  /*b800*/  USHF.R.U32.HI UR33, URZ, UR27, UR31 ;  /* 0x0000001b3f217299 */ /* 0x000fe4000801161f */
[----:B------:R-:W-:Y:S02]  /*b810*/  USHF.R.U64 UR30, UR30, UR26, UR24 ;  /* 0x0000001a1e1e7299 */ /* 0x000fe40008001218 */
[----:B------:R-:W-:Y:S02]  /*b820*/  USHF.R.U32.HI UR34, URZ, UR28, UR33 ;  /* 0x0000001c3f227299 */ /* 0x000fe40008011621 */
[----:B------:R-:W-:-:S02]  /*b830*/  USHF.R.U64 UR31, UR30, UR27, UR31 ;  /* 0x0000001b1e1f7299 */ /* 0x000fc4000800121f */
[----:B------:R-:W-:Y:S02]  /*b840*/  ULOP3.LUT UR24, UR34, UR35, URZ, 0xfc, !UPT ;  /* 0x0000002322187292 */ /* 0x000fe4000f8efc3f */
[----:B------:R-:W-:-:S04]  /*b850*/  USHF.R.U64 UR33, UR31, UR28, UR33 ;  /* 0x0000001c1f217299 */ /* 0x000fc80008001221 */
[----:B------:R-:W-:-:S13]  /*b860*/  ISETP.NE.U32.AND P1, PT, RZ, UR24, PT ;  /* 0x00000018ff007c0c */ /* 0x000fda000bf25070 */
[----:B------:R-:W-:Y:S05]  /*b870*/  @!P1 BRA `(.L_x_200) ;  /* 0x0000000000189947 */ /* 0x000fea0003800000 */
[----:B------:R-:W-:-:S07]  /*b880*/  MOV R12, 0xb8a0 ;  /* 0x0000b8a0000c7802 */ /* 0x000fce0000000f00 */
[----:B--2-45:R-:W-:Y:S05]  /*b890*/  CALL.REL.NOINC `(.L_x_201) ;  /* 0x0000001800d87944 */ /* 0x034fea0003c00000 */
[----:B------:R-:W-:-:S04]  /*b8a0*/  UIADD3 UR24, -UR25, URZ, URZ ;  /* 0x0000003f19187290 */ /* 0x000fc8000fffe13f */
[----:B------:R-:W-:-:S03]  /*b8b0*/  UIMAD UR32, UR32, UR24, UR33 ;  /* 0x00000018202072a4 */ /* 0x000fc6000f8e0221 */
[----:B------:R-:W-:Y:S01]  /*b8c0*/  UMOV UR24, UR25 ;  /* 0x0000001900187c82 */ /* 0x000fe20008000000 */
[----:B------:R-:W-:Y:S08]  /*b8d0*/  BRA `(.L_x_202) ;  /* 0x0000000000587947 */ /* 0x000ff00003800000 */
.L_x_200:
[----:B------:R-:W1:Y:S01]  /*b8e0*/  I2F.U32.RP R2, UR32 ;  /* 0x0000002000027d06 */ /* 0x000e620008209000 */
[----:B------:R-:W-:Y:S01]  /*b8f0*/  UMOV UR24, URZ ;  /* 0x0000003f00187c82 */ /* 0x000fe20008000000 */
[----:B------:R-:W-:-:S06]  /*b900*/  UISETP.NE.U32.AND UP4, UPT, UR32, URZ, UPT ;  /* 0x0000003f2000728c */ /* 0x000fcc000bf85070 */
[----:B-1----:R-:W1:Y:S02]  /*b910*/  MUFU.RCP R2, R2 ;  /* 0x0000000200027308 */ /* 0x002e640000001000 */
[----:B-1----:R-:W-:-:S06]  /*b920*/  VIADD R3, R2, 0xffffffe ;  /* 0x0ffffffe02037836 */ /* 0x002fcc0000000000 */
[----:B------:R-:W1:Y:S02]  /*b930*/  F2I.FTZ.U32.TRUNC.NTZ R3, R3 ;  /* 0x0000000300037305 */ /* 0x000e64000021f000 */
[----:B-1----:R-:W-:-:S13]  /*b940*/  R2UR UR25, R3 ;  /* 0x00000000031972ca */ /* 0x002fda00000e0000 */
[----:B------:R-:W-:-:S04]  /*b950*/  UIADD3 UR26, URZ, -UR25, URZ ;  /* 0x800000193f1a7290 */ /* 0x000fc8000fffe03f */
[----:B------:R-:W-:-:S04]  /*b960*/  UIMAD UR26, UR26, UR32, URZ ;  /* 0x000000201a1a72a4 */ /* 0x000fc8000f8e023f */
[----:B------:R-:W-:-:S04]  /*b970*/  UIMAD.WIDE.U32 UR24, UR25, UR26, UR24 ;  /* 0x0000001a191872a5 */ /* 0x000fc8000f8e0018 */
[----:B------:R-:W-:-:S04]  /*b980*/  UIMAD.WIDE.U32 UR24, UR25, UR33, URZ ;  /* 0x00000021191872a5 */ /* 0x000fc8000f8e003f */
[----:B------:R-:W-:-:S04]  /*b990*/  UIADD3 UR24, -UR25, URZ, URZ ;  /* 0x0000003f19187290 */ /* 0x000fc8000fffe13f */
[----:B------:R-:W-:-:S04]  /*b9a0*/  UIMAD UR24, UR32, UR24, UR33 ;  /* 0x00000018201872a4 */ /* 0x000fc8000f8e0221 */
[----:B------:R-:W-:-:S11]  /*b9b0*/  UISETP.GE.U32.AND UP1, UPT, UR24, UR32, UPT ;  /* 0x000000201800728c */ /* 0x000fd6000bf26070 */
[----:B------:R-:W-:Y:S02]  /*b9c0*/  @UP1 UIADD3 UR24, UR24, -UR32, URZ ;  /* 0x8000002018181290 */ /* 0x000fe4000fffe03f */
[----:B------:R-:W-:Y:S02]  /*b9d0*/  @UP1 UIADD3 UR25, UR25, 0x1, URZ ;  /* 0x0000000119191890 */ /* 0x000fe4000fffe03f */
[----:B------:R-:W-:-:S11]  /*b9e0*/  UISETP.GE.U32.AND UP2, UPT, UR24, UR32, UPT ;  /* 0x000000201800728c */ /* 0x000fd6000bf46070 */
[----:B------:R-:W-:Y:S02]  /*b9f0*/  @UP2 UIADD3 UR25, UR25, 0x1, URZ ;  /* 0x0000000119192890 */ /* 0x000fe4000fffe03f */
[----:B------:R-:W-:-:S04]  /*ba00*/  @!UP4 ULOP3.LUT UR25, URZ, UR32, URZ, 0x33, !UPT ;  /* 0x000000203f19c292 */ /* 0x000fc8000f8e333f */
[----:B------:R-:W-:-:S04]  /*ba10*/  UIADD3 UR24, -UR25, URZ, URZ ;  /* 0x0000003f19187290 */ /* 0x000fc8000fffe13f */
[----:B------:R-:W-:-:S03]  /*ba20*/  UIMAD UR32, UR32, UR24, UR33 ;  /* 0x00000018202072a4 */ /* 0x000fc6000f8e0221 */
[----:B------:R-:W-:-:S09]  /*ba30*/  UMOV UR24, UR25 ;  /* 0x0000001900187c82 */ /* 0x000fd20008000000 */
.L_x_202:
[----:B------:R-:W-:Y:S01]  /*ba40*/  ULOP3.LUT UR31, UR31, UR20, URZ, 0xc0, !UPT ;  /* 0x000000141f1f7292 */ /* 0x000fe2000f8ec03f */
[----:B------:R-:W-:Y:S01]  /*ba50*/  IMAD.MOV.U32 R15, RZ, RZ, 0x1 ;  /* 0x00000001ff0f7424 */ /* 0x000fe200078e00ff */
[----:B------:R-:W-:Y:S02]  /*ba60*/  ULOP3.LUT UR30, UR30, UR18, URZ, 0xc0, !UPT ;  /* 0x000000121e1e7292 */ /* 0x000fe4000f8ec03f */
[----:B------:R-:W-:Y:S01]  /*ba70*/  UIMAD UR24, UR19, UR24, UR31 ;  /* 0x00000018131872a4 */ /* 0x000fe2000f8e021f */
[----:B------:R-:W-:Y:S01]  /*ba80*/  ULDC UR26, c[0x0][0x8a8] ;  /* 0x00022a00001a7ab9 */ /* 0x000fe20000000800 */
[----:B------:R-:W-:Y:S01]  /*ba90*/  ULDC UR25, c[0x0][0x8b8] ;  /* 0x00022e0000197ab9 */ /* 0x000fe20000000800 */
[----:B------:R-:W-:Y:S02]  /*baa0*/  UIMAD UR30, UR32, UR26, UR30 ;  /* 0x0000001a201e72a4 */ /* 0x000fe4000f8e021e */
[----:B------:R-:W-:Y:S01]  /*bab0*/  UIMAD UR25, UR24, UR25, UR40 ;  /* 0x00000019181972a4 */ /* 0x000fe2000f8e0228 */
[----:B------:R-:W-:Y:S01]  /*bac0*/  @UP3 UMOV UR26, UR6 ;  /* 0x00000006001a3c82 */ /* 0x000fe20008000000 */
[----:B------:R-:W-:-:S03]  /*bad0*/  @!UP3 UMOV UR26, UR6 ;  /* 0x00000006001abc82 */ /* 0x000fc60008000000 */
[----:B------:R-:W-:Y:S02]  /*bae0*/  @UP3 UMOV UR24, UR30 ;  /* 0x0000001e00183c82 */ /* 0x000fe40008000000 */
[----:B------:R-:W-:Y:S01]  /*baf0*/  @!UP3 UMOV UR24, UR25 ;  /* 0x000000190018bc82 */ /* 0x000fe20008000000 */
[----:B------:R-:W-:-:S05]  /*bb00*/  @!UP3 UMOV UR25, UR30 ;  /* 0x0000001e0019bc82 */ /* 0x000fca0008000000 */
.L_x_188:
[----:B------:R-:W-:-:S06]  /*bb10*/  UISETP.NE.AND UP1, UPT, UR15, 0x3, UPT ;  /* 0x000000030f00788c */ /* 0x000fcc000bf25270 */
[----:B------:R-:W-:-:S13]  /*bb20*/  PLOP3.LUT P1, PT, PT, PT, UP1, 0x80, 0x0 ;  /* 0x000000000000781c */ /* 0x000fda0003f2f018 */
[----:B------:R-:W-:Y:S05]  /*bb30*/  @!P1 BRA `(.L_x_203) ;  /* 0x0000000000049947 */ /* 0x000fea0003800000 */
[----:B--2---:R-:W-:Y:S01]  /*bb40*/  BPT.TRAP 0x1 ;  /* 0x000000040000795c */ /* 0x004fe20000300000 */
.L_x_203:
[----:B------:R-:W1:Y:S01]  /*bb50*/  S2R R2, SR_CgaCtaId ;  /* 0x0000000000027919 */ /* 0x000e620000008800 */
[----:B------:R-:W-:-:S04]  /*bb60*/  MOV R3, 0x400 ;  /* 0x0000040000037802 */ /* 0x000fc80000000f00 */
[----:B-1----:R-:W-:Y:S02]  /*bb70*/  LEA R3, R2, R3, 0x18 ;  /* 0x0000000302037211 */ /* 0x002fe400078ec0ff */
[----:B------:R-:W-:-:S03]  /*bb80*/  SHF.L.U32 R2, R0, 0x1f, RZ ;  /* 0x0000001f00027819 */ /* 0x000fc600000006ff */
[----:B------:R-:W-:-:S04]  /*bb90*/  IMAD R17, R16, 0x8, R3 ;  /* 0x0000000810117824 */ /* 0x000fc800078e0203 */
[----:B------:R-:W1:Y:S02]  /*bba0*/  SYNCS.PHASECHK.TRANS64.TRYWAIT P2, [R17+URZ+0x38440], R2 ;  /* 0x03844002110075a7 */ /* 0x000e64000804017f */
[----:B-1----:R-:W-:Y:S05]  /*bbb0*/  @!P2 BRA `(.L_x_204) ;  /* 0x000000100070a947 */ /* 0x002fea0003800000 */
.L_x_261:
[----:B------:R-:W-:Y:S01]  /*bbc0*/  ELECT P2, URZ, PT ;  /* 0x00000000003f782f */ /* 0x000fe20003840000 */
[----:B------:R-:W-:-:S12]  /*bbd0*/  BSSY B0, `(.L_x_205) ;  /* 0x0000010000007945 */ /* 0x000fd80003800000 */
[----:B------:R-:W-:Y:S05]  /*bbe0*/  @!P2 BRA `(.L_x_206) ;  /* 0x000000000038a947 */ /* 0x000fea0003800000 */
[----:B-1----:R-:W-:Y:S02]  /*bbf0*/  IMAD R2, R16, 0x10, R3 ;  /* 0x0000001010027824 */ /* 0x002fe400078e0203 */
[----:B------:R-:W-:Y:S02]  /*bc00*/  IMAD.U32 R14, RZ, RZ, UR26 ;  /* 0x0000001aff0e7e24 */ /* 0x000fe4000f8e00ff */
[----:B------:R-:W-:Y:S02]  /*bc10*/  IMAD.U32 R13, RZ, RZ, UR25 ;  /* 0x00000019ff0d7e24 */ /* 0x000fe4000f8e00ff */
[----:B------:R-:W-:-:S05]  /*bc20*/  IMAD.U32 R12, RZ, RZ, UR24 ;  /* 0x00000018ff0c7e24 */ /* 0x000fca000f8e00ff */
[----:B------:R1:W-:Y:S01]  /*bc30*/  STS.128 [R2+0x38530], R12 ;  /* 0x0385300c02007388 */ /* 0x0003e20000000c00 */
[----:B------:R-:W-:Y:S01]  /*bc40*/  @!PT LDS RZ, [RZ] ;  /* 0x00000000fffff984 */ /* 0x000fe20000000800 */
[----:B------:R-:W-:Y:S01]  /*bc50*/  @!PT LDS RZ, [RZ] ;  /* 0x00000000fffff984 */ /* 0x000fe20000000800 */
[----:B------:R-:W-:Y:S01]  /*bc60*/  @!PT LDS RZ, [RZ] ;  /* 0x00000000fffff984 */ /* 0x000fe20000000800 */
[----:B------:R-:W-:Y:S01]  /*bc70*/  @!PT LDS RZ, [RZ] ;  /* 0x00000000fffff984 */ /* 0x000fe20000000800 */
[----:B------:R3:W-:Y:S06]  /*bc80*/  MEMBAR.ALL.CTA ;  /* 0x0000000000007992 */ /* 0x0007ec0000008000 */
[----:B---3--:R-:W3:Y:S01]  /*bc90*/  FENCE.VIEW.ASYNC.S ;  /* 0x00000000000073c6 */ /* 0x008ee20000000000 */
[----:B------:R-:W-:Y:S05]  /*bca0*/  @!P1 BRA `(.L_x_207) ;  /* 0x0000000000049947 */ /* 0x000fea0003800000 */
[----:B--2---:R-:W-:Y:S01]  /*bcb0*/  BPT.TRAP 0x1 ;  /* 0x000000040000795c */ /* 0x004fe20000300000 */
.L_x_207:
[----:B---3--:R3:W-:Y:S02]  /*bcc0*/  SYNCS.ARRIVE.TRANS64.A1T0 RZ, [R17+URZ+0x38400], RZ ;  /* 0x038400ff11ff79a7 */ /* 0x0087e4000810003f */
.L_x_206:
[----:B--2---:R-:W-:Y:S05]  /*bcd0*/  BSYNC B0 ;  /* 0x0000000000007941 */ /* 0x004fea0003800000 */
.L_x_205:
[----:B------:R-:W-:Y:S01]  /*bce0*/  ISETP.NE.AND P3, PT, R15, RZ, PT ;  /* 0x000000ff0f00720c */ /* 0x000fe20003f65270 */
[----:B------:R-:W-:-:S05]  /*bcf0*/  VIADD R16, R16, 0x1 ;  /* 0x0000000110107836 */ /* 0x000fca0000000000 */
[----:B------:R-:W-:-:S04]  /*bd00*/  ISETP.NE.AND P2, PT, R16, 0x8, PT ;  /* 0x000000081000780c */ /* 0x000fc80003f45270 */
[----:B-1----:R-:W-:Y:S02]  /*bd10*/  SEL R13, RZ, 0x1, P2 ;  /* 0x00000001ff0d7807 */ /* 0x002fe40001000000 */
[----:B------:R-:W-:Y:S02]  /*bd20*/  SEL R16, R16, RZ, P2 ;  /* 0x000000ff10107207 */ /* 0x000fe40001000000 */
[----:B------:R-:W-:Y:S01]  /*bd30*/  LOP3.LUT R0, R0, R13, RZ, 0x3c, !PT ;  /* 0x0000000d00007212 */ /* 0x000fe200078e3cff */
[----:B------:R-:W-:Y:S06]  /*bd40*/  @P3 BRA `(.L_x_208) ;  /* 0xffffffe400003947 */ /* 0x000fec000383ffff */
[----:B------:R-:W-:Y:S05]  /*bd50*/  @!P1 BRA `(.L_x_209) ;  /* 0x0000000000049947 */ /* 0x000fea0003800000 */
[----:B------:R-:W-:Y:S01]  /*bd60*/  BPT.TRAP 0x1 ;  /* 0x000000040000795c */ /* 0x000fe20000300000 */
.L_x_209:
[----:B------:R-:W-:Y:S01]  /*bd70*/  IMAD R5, R16, 0x8, R3 ;  /* 0x0000000810057824 */ /* 0x000fe200078e0203 */
[----:B------:R-:W-:-:S04]  /*bd80*/  SHF.L.U32 R2, R0, 0x1f, RZ ;  /* 0x0000001f00027819 */ /* 0x000fc800000006ff */
[----:B------:R-:W1:Y:S02]  /*bd90*/  SYNCS.PHASECHK.TRANS64.TRYWAIT P0, [R5+URZ+0x38440], R2 ;  /* 0x03844002050075a7 */ /* 0x000e64000800017f */
[----:B-1----:R-:W-:Y:S05]  /*bda0*/  @!P0 BRA `(.L_x_210) ;  /* 0x0000001000088947 */ /* 0x002fea0003800000 */
.L_x_262:
[----:B------:R-:W-:Y:S05]  /*bdb0*/  @!P1 BRA `(.L_x_211) ;  /* 0x0000000000049947 */ /* 0x000fea0003800000 */
[----:B------:R-:W-:Y:S01]  /*bdc0*/  BPT.TRAP 0x1 ;  /* 0x000000040000795c */ /* 0x000fe20000300000 */
.L_x_211:
[----:B------:R-:W-:-:S05]  /*bdd0*/  VIADD R16, R16, 0x1 ;  /* 0x0000000110107836 */ /* 0x000fca0000000000 */
[----:B------:R-:W-:-:S04]  /*bde0*/  ISETP.NE.AND P0, PT, R16, 0x8, PT ;  /* 0x000000081000780c */ /* 0x000fc80003f05270 */
[----:B-1----:R-:W-:Y:S02]  /*bdf0*/  SEL R5, RZ, 0x1, P0 ;  /* 0x00000001ff057807 */ /* 0x002fe40000000000 */
[----:B------:R-:W-:Y:S02]  /*be00*/  SEL R16, R16, RZ, P0 ;  /* 0x000000ff10107207 */ /* 0x000fe40000000000 */
[----:B------:R-:W-:-:S03]  /*be10*/  LOP3.LUT R5, R0, R5, RZ, 0x3c, !PT ;  /* 0x0000000500057212 */ /* 0x000fc600078e3cff */
[----:B----4-:R-:W-:Y:S01]  /*be20*/  IMAD R7, R16, 0x8, R3 ;  /* 0x0000000810077824 */ /* 0x010fe200078e0203 */
[----:B------:R-:W-:-:S04]  /*be30*/  SHF.L.U32 R0, R5, 0x1f, RZ ;  /* 0x0000001f05007819 */ /* 0x000fc800000006ff */
[----:B------:R-:W1:Y:S02]  /*be40*/  SYNCS.PHASECHK.TRANS64.TRYWAIT P0, [R7+URZ+0x38440], R0 ;  /* 0x03844000070075a7 */ /* 0x000e64000800017f */
[----:B-1----:R-:W-:Y:S05]  /*be50*/  @!P0 BRA `(.L_x_212) ;  /* 0x0000000c00f08947 */ /* 0x002fea0003800000 */
.L_x_263:
[----:B------:R-:W-:Y:S05]  /*be60*/  @!P1 BRA `(.L_x_213) ;  /* 0x0000000000049947 */ /* 0x000fea0003800000 */
[----:B------:R-:W-:Y:S01]  /*be70*/  BPT.TRAP 0x1 ;  /* 0x000000040000795c */ /* 0x000fe20000300000 */
.L_x_213:
[----:B-1----:R-:W-:-:S05]  /*be80*/  VIADD R0, R16, 0x1 ;  /* 0x0000000110007836 */ /* 0x002fca0000000000 */
[----:B------:R-:W-:-:S04]  /*be90*/  ISETP.NE.AND P0, PT, R0, 0x8, PT ;  /* 0x000000080000780c */ /* 0x000fc80003f05270 */
[----:B------:R-:W-:Y:S02]  /*bea0*/  SEL R2, RZ, 0x1, P0 ;  /* 0x00000001ff027807 */ /* 0x000fe40000000000 */
[----:B------:R-:W-:Y:S02]  /*beb0*/  SEL R4, R0, RZ, P0 ;  /* 0x000000ff00047207 */ /* 0x000fe40000000000 */
[----:B------:R-:W-:-:S03]  /*bec0*/  LOP3.LUT R5, R5, R2, RZ, 0x3c, !PT ;  /* 0x0000000205057212 */ /* 0x000fc600078e3cff */
[----:B------:R-:W-:Y:S01]  /*bed0*/  IMAD R7, R4, 0x8, R3 ;  /* 0x0000000804077824 */ /* 0x000fe200078e0203 */
[----:B------:R-:W-:-:S04]  /*bee0*/  SHF.L.U32 R0, R5, 0x1f, RZ ;  /* 0x0000001f05007819 */ /* 0x000fc800000006ff */
[----:B------:R-:W1:Y:S02]  /*bef0*/  SYNCS.PHASECHK.TRANS64.TRYWAIT P0, [R7+URZ+0x38440], R0 ;  /* 0x03844000070075a7 */ /* 0x000e64000800017f */
[----:B-1----:R-:W-:Y:S05]  /*bf00*/  @!P0 BRA `(.L_x_214) ;  /* 0x0000000c00d88947 */ /* 0x002fea0003800000 */
.L_x_264:
[----:B------:R-:W-:Y:S05]  /*bf10*/  @!P1 BRA `(.L_x_215) ;  /* 0x0000000000049947 */ /* 0x000fea0003800000 */
[----:B------:R-:W-:Y:S01]  /*bf20*/  BPT.TRAP 0x1 ;  /* 0x000000040000795c */ /* 0x000fe20000300000 */
.L_x_215:
        /* <DEDUP_REMOVED lines=9> */
.L_x_265:
[----:B------:R-:W-:Y:S05]  /*bfc0*/  @!P1 BRA `(.L_x_217) ;  /* 0x0000000000049947 */ /* 0x000fea0003800000 */
[----:B------:R-:W-:Y:S01]  /*bfd0*/  BPT.TRAP 0x1 ;  /* 0x000000040000795c */ /* 0x000fe20000300000 */
.L_x_217:
        /* <DEDUP_REMOVED lines=9> */
.L_x_266:
[----:B------:R-:W-:Y:S05]  /*c070*/  @!P1 BRA `(.L_x_219) ;  /* 0x0000000000049947 */ /* 0x000fea0003800000 */
[----:B------:R-:W-:Y:S01]  /*c080*/  BPT.TRAP 0x1 ;  /* 0x000000040000795c */ /* 0x000fe20000300000 */
.L_x_219:
        /* <DEDUP_REMOVED lines=9> */
.L_x_267:
[----:B------:R-:W-:Y:S05]  /*c120*/  @!P1 BRA `(.L_x_221) ;  /* 0x0000000000049947 */ /* 0x000fea0003800000 */
[----:B------:R-:W-:Y:S01]  /*c130*/  BPT.TRAP 0x1 ;  /* 0x000000040000795c */ /* 0x000fe20000300000 */
.L_x_221:
        /* <DEDUP_REMOVED lines=9> */
.L_x_268:
[----:B------:R-:W-:Y:S05]  /*c1d0*/  @!P1 BRA `(.L_x_223) ;  /* 0x0000000000049947 */ /* 0x000fea0003800000 */
[----:B------:R-:W-:Y:S01]  /*c1e0*/  BPT.TRAP 0x1 ;  /* 0x000000040000795c */ /* 0x000fe20000300000 */
.L_x_223:
[----:B-1----:R-:W-:-:S05]  /*c1f0*/  VIADD R0, R4, 0x1 ;  /* 0x0000000104007836 */ /* 0x002fca0000000000 */
[----:B------:R-:W-:-:S04]  /*c200*/  ISETP.NE.AND P0, PT, R0, 0x8, PT ;  /* 0x000000080000780c */ /* 0x000fc80003f05270 */
[----:B------:R-:W-:Y:S02]  /*c210*/  SEL R2, RZ, 0x1, P0 ;  /* 0x00000001ff027807 */ /* 0x000fe40000000000 */
[----:B------:R-:W-:Y:S02]  /*c220*/  SEL R0, R0, RZ, P0 ;  /* 0x000000ff00007207 */ /* 0x000fe40000000000 */
[----:B------:R-:W-:-:S03]  /*c230*/  LOP3.LUT R2, R5, R2, RZ, 0x3c, !PT ;  /* 0x0000000205027212 */ /* 0x000fc600078e3cff */
[----:B------:R-:W-:Y:S01]  /*c240*/  IMAD R3, R0, 0x8, R3 ;  /* 0x0000000800037824 */ /* 0x000fe200078e0203 */
[----:B------:R-:W-:-:S07]  /*c250*/  SHF.L.U32 R0, R2, 0x1f, RZ ;  /* 0x0000001f02007819 */ /* 0x000fce00000006ff */
.L_x_224:
[----:B-1----:R1:W2:Y:S02]  /*c260*/  SYNCS.PHASECHK.TRANS64.TRYWAIT P0, [R3+URZ+0x38440], R0 ;  /* 0x03844000030075a7 */ /* 0x0022a4000800017f */
[----:B--2---:R-:W-:Y:S05]  /*c270*/  @!P0 NANOSLEEP.SYNCS 0x989680 ;  /* 0x009896800000895d */ /* 0x004fea0003900000 */
[----:B------:R-:W2:Y:S02]  /*c280*/  @!P0 SYNCS.PHASECHK.TRANS64 P0, [R3+URZ+0x38440], R0 ;  /* 0x03844000030085a7 */ /* 0x000ea4000800007f */
[----:B--2---:R-:W-:Y:S05]  /*c290*/  @P0 EXIT ;  /* 0x000000000000094d */ /* 0x004fea0003800000 */
[----:B------:R-:W-:Y:S05]  /*c2a0*/  BRA `(.L_x_224) ;  /* 0xfffffffc00ec7947 */ /* 0x000fea000383ffff */
.L_x_33:
[----:B--2---:R-:W-:-:S04]  /*c2b0*/  IMAD.U32 R3, RZ, RZ, UR4 ;  /* 0x00000004ff037e24 */ /* 0x004fc8000f8e00ff */
[----:B------:R2:W3:Y:S03]  /*c2c0*/  SYNCS.PHASECHK.TRANS64.TRYWAIT P0, [R3+URZ+0x38480], R0 ;  /* 0x03848000030075a7 */ /* 0x0004e6000800017f */
[----:B---3--:R-:W-:Y:S05]  /*c2d0*/  @!P0 NANOSLEEP.SYNCS 0x989680 ;  /* 0x009896800000895d */ /* 0x008fea0003900000 */
[----:B------:R-:W3:Y:S02]  /*c2e0*/  @!P0 SYNCS.PHASECHK.TRANS64 P0, [R3+URZ+0x38480], R0 ;  /* 0x03848000030085a7 */ /* 0x000ee4000800007f */
[----:B---3--:R-:W-:Y:S05]  /*c2f0*/  @!P0 BRA `(.L_x_33) ;  /* 0xfffffffc00ec8947 */ /* 0x008fea000383ffff */
[----:B------:R-:W-:Y:S05]  /*c300*/  BRA `(.L_x_32) ;  /* 0xffffff7400e07947 */ /* 0x000fea000383ffff */
.L_x_38:
[----:B--2---:R-:W-:-:S04]  /*c310*/  IMAD.U32 R8, RZ, RZ, UR4 ;  /* 0x00000004ff087e24 */ /* 0x004fc8000f8e00ff */
[----:B------:R2:W3:Y:S03]  /*c320*/  SYNCS.PHASECHK.TRANS64.TRYWAIT P0, [R8+URZ+0x38480], R3 ;  /* 0x03848003080075a7 */ /* 0x0004e6000800017f */
[----:B---3--:R-:W-:Y:S05]  /*c330*/  @!P0 NANOSLEEP.SYNCS 0x989680 ;  /* 0x009896800000895d */ /* 0x008fea0003900000 */
[----:B------:R-:W3:Y:S02]  /*c340*/  @!P0 SYNCS.PHASECHK.TRANS64 P0, [R8+URZ+0x38480], R3 ;  /* 0x03848003080085a7 */ /* 0x000ee4000800007f */
[----:B---3--:R-:W-:Y:S05]  /*c350*/  @!P0 BRA `(.L_x_38) ;  /* 0xfffffffc00ec8947 */ /* 0x008fea000383ffff */
[----:B------:R-:W-:Y:S05]  /*c360*/  BRA `(.L_x_37) ;  /* 0xffffff7800c47947 */ /* 0x000fea000383ffff */
.L_x_55:
[----:B------:R-:W-:-:S07]  /*c370*/  IMAD.MOV.U32 R15, RZ, RZ, -0x1 ;  /* 0xffffffffff0f7424 */ /* 0x000fce00078e00ff */
[----:B-12--5:R-:W-:Y:S05]  /*c380*/  WARPSYNC.COLLECTIVE R15, `(.L_x_225) ;  /* 0x000000000f0c7348 */ /* 0x026fea0003c00000 */
[----:B------:R-:W-:Y:S02]  /*c390*/  ELECT P6, UR62, PT ;  /* 0x00000000003e782f */ /* 0x000fe400038c0000 */
[----:B------:R-:W-:Y:S01]  /*c3a0*/  MOV R14, UR62 ;  /* 0x0000003e000e7c02 */ /* 0x000fe20008000f00 */
[----:B-12--5:R-:W-:Y:S10]  /*c3b0*/  ENDCOLLECTIVE ;  /* 0x000000000000791b */ /* 0x026ff40003800000 */
.L_x_225:
[----:B------:R-:W-:Y:S05]  /*c3c0*/  BRA `(.L_x_226) ;  /* 0xffffff8400807947 */ /* 0x000fea000383ffff */
.L_x_58:
[----:B-1----:R-:W-:-:S04]  /*c3d0*/  IMAD.U32 R4, RZ, RZ, UR43 ;  /* 0x0000002bff047e24 */ /* 0x002fc8000f8e00ff */
[----:B------:R1:W2:Y:S03]  /*c3e0*/  SYNCS.PHASECHK.TRANS64.TRYWAIT P3, [R4+URZ+0x384e0], R3 ;  /* 0x0384e003040075a7 */ /* 0x0002a6000806017f */
[----:B--2---:R-:W-:Y:S05]  /*c3f0*/  @!P3 NANOSLEEP.SYNCS 0x989680 ;  /* 0x009896800000b95d */ /* 0x004fea0003900000 */
[----:B------:R-:W2:Y:S02]  /*c400*/  @!P3 SYNCS.PHASECHK.TRANS64 P3, [R4+URZ+0x384e0], R3 ;  /* 0x0384e0030400b5a7 */ /* 0x000ea4000806007f */
[----:B--2---:R-:W-:Y:S05]  /*c410*/  @!P3 BRA `(.L_x_58) ;  /* 0xfffffffc00ecb947 */ /* 0x004fea000383ffff */
[----:B------:R-:W-:Y:S05]  /*c420*/  BRA `(.L_x_227) ;  /* 0xffffff8400b07947 */ /* 0x000fea000383ffff */
.L_x_67:
[----:B--2---:R-:W-:-:S04]  /*c430*/  IMAD.U32 R14, RZ, RZ, UR43 ;  /* 0x0000002bff0e7e24 */ /* 0x004fc8000f8e00ff */
[----:B------:R2:W3:Y:S03]  /*c440*/  SYNCS.PHASECHK.TRANS64.TRYWAIT P3, [R14+URZ+0x384e8], R3 ;  /* 0x0384e8030e0075a7 */ /* 0x0004e6000806017f */
[----:B---3--:R-:W-:Y:S05]  /*c450*/  @!P3 NANOSLEEP.SYNCS 0x989680 ;  /* 0x009896800000b95d */ /* 0x008fea0003900000 */
[----:B------:R-:W3:Y:S02]  /*c460*/  @!P3 SYNCS.PHASECHK.TRANS64 P3, [R14+URZ+0x384e8], R3 ;  /* 0x0384e8030e00b5a7 */ /* 0x000ee4000806007f */
[----:B---3--:R-:W-:Y:S05]  /*c470*/  @!P3 BRA `(.L_x_67) ;  /* 0xfffffffc00ecb947 */ /* 0x008fea000383ffff */
[----:B------:R-:W-:Y:S05]  /*c480*/  BRA `(.L_x_228) ;  /* 0xffffff8c00347947 */ /* 0x000fea000383ffff */
.L_x_73:
[----:B--2---:R-:W-:-:S04]  /*c490*/  IMAD.U32 R14, RZ, RZ, UR43 ;  /* 0x0000002bff0e7e24 */ /* 0x004fc8000f8e00ff */
[----:B------:R2:W3:Y:S03]  /*c4a0*/  SYNCS.PHASECHK.TRANS64.TRYWAIT P3, [R14+URZ+0x384f0], R3 ;  /* 0x0384f0030e0075a7 */ /* 0x0004e6000806017f */
[----:B---3--:R-:W-:Y:S05]  /*c4b0*/  @!P3 NANOSLEEP.SYNCS 0x989680 ;  /* 0x009896800000b95d */ /* 0x008fea0003900000 */
[----:B------:R-:W3:Y:S02]  /*c4c0*/  @!P3 SYNCS.PHASECHK.TRANS64 P3, [R14+URZ+0x384f0], R3 ;  /* 0x0384f0030e00b5a7 */ /* 0x000ee4000806007f */
[----:B---3--:R-:W-:Y:S05]  /*c4d0*/  @!P3 BRA `(.L_x_73) ;  /* 0xfffffffc00ecb947 */ /* 0x008fea000383ffff */
[----:B------:R-:W-:Y:S05]  /*c4e0*/  BRA `(.L_x_229) ;  /* 0xffffff9000987947 */ /* 0x000fea000383ffff */
.L_x_79:
[----:B--2---:R-:W-:-:S04]  /*c4f0*/  IMAD.U32 R14, RZ, RZ, UR43 ;  /* 0x0000002bff0e7e24 */ /* 0x004fc8000f8e00ff */
[----:B------:R2:W3:Y:S03]  /*c500*/  SYNCS.PHASECHK.TRANS64.TRYWAIT P3, [R14+URZ+0x384f8], R3 ;  /* 0x0384f8030e0075a7 */ /* 0x0004e6000806017f */
[----:B---3--:R-:W-:Y:S05]  /*c510*/  @!P3 NANOSLEEP.SYNCS 0x989680 ;  /* 0x009896800000b95d */ /* 0x008fea0003900000 */
[----:B------:R-:W3:Y:S02]  /*c520*/  @!P3 SYNCS.PHASECHK.TRANS64 P3, [R14+URZ+0x384f8], R3 ;  /* 0x0384f8030e00b5a7 */ /* 0x000ee4000806007f */
[----:B---3--:R-:W-:Y:S05]  /*c530*/  @!P3 BRA `(.L_x_79) ;  /* 0xfffffffc00ecb947 */ /* 0x008fea000383ffff */
[----:B------:R-:W-:Y:S05]  /*c540*/  BRA `(.L_x_230) ;  /* 0xffffff9800087947 */ /* 0x000fea000383ffff */
.L_x_86:
[----:B--2---:R-:W-:-:S04]  /*c550*/  IMAD.U32 R3, RZ, RZ, UR4 ;  /* 0x00000004ff037e24 */ /* 0x004fc8000f8e00ff */
[----:B------:R2:W3:Y:S03]  /*c560*/  SYNCS.PHASECHK.TRANS64.TRYWAIT P0, [R3+URZ+0x38400], R0 ;  /* 0x03840000030075a7 */ /* 0x0004e6000800017f */
[----:B---3--:R-:W-:Y:S05]  /*c570*/  @!P0 NANOSLEEP.SYNCS 0x989680 ;  /* 0x009896800000895d */ /* 0x008fea0003900000 */
[----:B------:R-:W3:Y:S02]  /*c580*/  @!P0 SYNCS.PHASECHK.TRANS64 P0, [R3+URZ+0x38400], R0 ;  /* 0x03840000030085a7 */ /* 0x000ee4000800007f */
[----:B---3--:R-:W-:Y:S05]  /*c590*/  @!P0 BRA `(.L_x_86) ;  /* 0xfffffffc00ec8947 */ /* 0x008fea000383ffff */
[----:B------:R-:W-:Y:S05]  /*c5a0*/  BRA `(.L_x_231) ;  /* 0xffffff9c009c7947 */ /* 0x000fea000383ffff */
.L_x_104:
[----:B-1----:R-:W-:-:S04]  /*c5b0*/  IMAD.U32 R3, RZ, RZ, UR5 ;  /* 0x00000005ff037e24 */ /* 0x002fc8000f8e00ff */
[----:B------:R1:W2:Y:S03]  /*c5c0*/  SYNCS.PHASECHK.TRANS64.TRYWAIT P0, [R3+URZ+0x38528], R0 ;  /* 0x03852800030075a7 */ /* 0x0002a6000800017f */
[----:B--2---:R-:W-:Y:S05]  /*c5d0*/  @!P0 NANOSLEEP.SYNCS 0x989680 ;  /* 0x009896800000895d */ /* 0x004fea0003900000 */
[----:B------:R-:W2:Y:S02]  /*c5e0*/  @!P0 SYNCS.PHASECHK.TRANS64 P0, [R3+URZ+0x38528], R0 ;  /* 0x03852800030085a7 */ /* 0x000ea4000800007f */
[----:B--2---:R-:W-:Y:S05]  /*c5f0*/  @!P0 BRA `(.L_x_104) ;  /* 0xfffffffc00ec8947 */ /* 0x004fea000383ffff */
[----:B------:R-:W-:Y:S05]  /*c600*/  BRA `(.L_x_232) ;  /* 0xffffffa800fc7947 */ /* 0x000fea000383ffff */
.L_x_106:
[----:B-1----:R-:W-:-:S04]  /*c610*/  IMAD.U32 R4, RZ, RZ, UR8 ;  /* 0x00000008ff047e24 */ /* 0x002fc8000f8e00ff */
[----:B------:R1:W2:Y:S03]  /*c620*/  SYNCS.PHASECHK.TRANS64.TRYWAIT P0, [R4+URZ+0x38400], R3 ;  /* 0x03840003040075a7 */ /* 0x0002a6000800017f */
[----:B--2---:R-:W-:Y:S05]  /*c630*/  @!P0 NANOSLEEP.SYNCS 0x989680 ;  /* 0x009896800000895d */ /* 0x004fea0003900000 */
[----:B------:R-:W2:Y:S02]  /*c640*/  @!P0 SYNCS.PHASECHK.TRANS64 P0, [R4+URZ+0x38400], R3 ;  /* 0x03840003040085a7 */ /* 0x000ea4000800007f */
[----:B--2---:R-:W-:Y:S05]  /*c650*/  @!P0 BRA `(.L_x_106) ;  /* 0xfffffffc00ec8947 */ /* 0x004fea000383ffff */
[----:B------:R-:W-:Y:S05]  /*c660*/  BRA `(.L_x_233) ;  /* 0xffffffac00207947 */ /* 0x000fea000383ffff */
.L_x_112:
[----:B--2---:R-:W-:-:S04]  /*c670*/  IMAD.U32 R3, RZ, RZ, UR5 ;  /* 0x00000005ff037e24 */ /* 0x004fc8000f8e00ff */
[----:B------:R2:W3:Y:S03]  /*c680*/  SYNCS.PHASECHK.TRANS64.TRYWAIT P1, [R3+URZ+0x38500], R2 ;  /* 0x03850002030075a7 */ /* 0x0004e6000802017f */
[----:B---3--:R-:W-:Y:S05]  /*c690*/  @!P1 NANOSLEEP.SYNCS 0x989680 ;  /* 0x009896800000995d */ /* 0x008fea0003900000 */
[----:B------:R-:W3:Y:S02]  /*c6a0*/  @!P1 SYNCS.PHASECHK.TRANS64 P1, [R3+URZ+0x38500], R2 ;  /* 0x03850002030095a7 */ /* 0x000ee4000802007f */
[----:B---3--:R-:W-:Y:S05]  /*c6b0*/  @!P1 BRA `(.L_x_112) ;  /* 0xfffffffc00ec9947 */ /* 0x008fea000383ffff */
[----:B------:R-:W-:Y:S05]  /*c6c0*/  BRA `(.L_x_234) ;  /* 0xffffffac00cc7947 */ /* 0x000fea000383ffff */
.L_x_118:
[----:B--23--:R-:W-:-:S04]  /*c6d0*/  IMAD.U32 R3, RZ, RZ, UR5 ;  /* 0x00000005ff037e24 */ /* 0x00cfc8000f8e00ff */
[----:B------:R2:W3:Y:S03]  /*c6e0*/  SYNCS.PHASECHK.TRANS64.TRYWAIT P1, [R3+URZ+0x38508], R2 ;  /* 0x03850802030075a7 */ /* 0x0004e6000802017f */
[----:B---3--:R-:W-:Y:S05]  /*c6f0*/  @!P1 NANOSLEEP.SYNCS 0x989680 ;  /* 0x009896800000995d */ /* 0x008fea0003900000 */
[----:B------:R-:W3:Y:S02]  /*c700*/  @!P1 SYNCS.PHASECHK.TRANS64 P1, [R3+URZ+0x38508], R2 ;  /* 0x03850802030095a7 */ /* 0x000ee4000802007f */
[----:B---3--:R-:W-:Y:S05]  /*c710*/  @!P1 BRA `(.L_x_118) ;  /* 0xfffffffc00ec9947 */ /* 0x008fea000383ffff */
[----:B------:R-:W-:Y:S05]  /*c720*/  BRA `(.L_x_235) ;  /* 0xffffffb0001c7947 */ /* 0x000fea000383ffff */
.L_x_124:
[----:B--234-:R-:W-:-:S04]  /*c730*/  IMAD.U32 R3, RZ, RZ, UR5 ;  /* 0x00000005ff037e24 */ /* 0x01cfc8000f8e00ff */
[----:B------:R2:W3:Y:S03]  /*c740*/  SYNCS.PHASECHK.TRANS64.TRYWAIT P1, [R3+URZ+0x38510], R2 ;  /* 0x03851002030075a7 */ /* 0x0004e6000802017f */
[----:B---3--:R-:W-:Y:S05]  /*c750*/  @!P1 NANOSLEEP.SYNCS 0x989680 ;  /* 0x009896800000995d */ /* 0x008fea0003900000 */
[----:B------:R-:W3:Y:S02]  /*c760*/  @!P1 SYNCS.PHASECHK.TRANS64 P1, [R3+URZ+0x38510], R2 ;  /* 0x03851002030095a7 */ /* 0x000ee4000802007f */
[----:B---3--:R-:W-:Y:S05]  /*c770*/  @!P1 BRA `(.L_x_124) ;  /* 0xfffffffc00ec9947 */ /* 0x008fea000383ffff */
[----:B------:R-:W-:Y:S05]  /*c780*/  BRA `(.L_x_236) ;  /* 0xffffffb000747947 */ /* 0x000fea000383ffff */
.L_x_130:
[----:B-1234-:R-:W-:-:S04]  /*c790*/  IMAD.U32 R3, RZ, RZ, UR5 ;  /* 0x00000005ff037e24 */ /* 0x01efc8000f8e00ff */
[----:B------:R1:W2:Y:S03]  /*c7a0*/  SYNCS.PHASECHK.TRANS64.TRYWAIT P1, [R3+URZ+0x38518], R2 ;  /* 0x03851802030075a7 */ /* 0x0002a6000802017f */
[----:B--2---:R-:W-:Y:S05]  /*c7b0*/  @!P1 NANOSLEEP.SYNCS 0x989680 ;  /* 0x009896800000995d */ /* 0x004fea0003900000 */
[----:B------:R-:W2:Y:S02]  /*c7c0*/  @!P1 SYNCS.PHASECHK.TRANS64 P1, [R3+URZ+0x38518], R2 ;  /* 0x03851802030095a7 */ /* 0x000ea4000802007f */
[----:B--2---:R-:W-:Y:S05]  /*c7d0*/  @!P1 BRA `(.L_x_130) ;  /* 0xfffffffc00ec9947 */ /* 0x004fea000383ffff */
[----:B------:R-:W-:Y:S05]  /*c7e0*/  BRA `(.L_x_237) ;  /* 0xffffffb000cc7947 */ /* 0x000fea000383ffff */
.L_x_145:
[----:B--234-:R-:W-:-:S04]  /*c7f0*/  IMAD.U32 R3, RZ, RZ, UR5 ;  /* 0x00000005ff037e24 */ /* 0x01cfc8000f8e00ff */
[----:B------:R2:W3:Y:S03]  /*c800*/  SYNCS.PHASECHK.TRANS64.TRYWAIT P0, [R3+URZ+0x38500], R2 ;  /* 0x03850002030075a7 */ /* 0x0004e6000800017f */
[----:B---3--:R-:W-:Y:S05]  /*c810*/  @!P0 NANOSLEEP.SYNCS 0x989680 ;  /* 0x009896800000895d */ /* 0x008fea0003900000 */
[----:B------:R-:W3:Y:S02]  /*c820*/  @!P0 SYNCS.PHASECHK.TRANS64 P0, [R3+URZ+0x38500], R2 ;  /* 0x03850002030085a7 */ /* 0x000ee4000800007f */
[----:B---3--:R-:W-:Y:S05]  /*c830*/  @!P0 BRA `(.L_x_145) ;  /* 0xfffffffc00ec8947 */ /* 0x008fea000383ffff */
[----:B------:R-:W-:Y:S05]  /*c840*/  BRA `(.L_x_238) ;  /* 0xffffffb800787947 */ /* 0x000fea000383ffff */
.L_x_147:
[----:B--234-:R-:W-:-:S04]  /*c850*/  IMAD.U32 R3, RZ, RZ, UR5 ;  /* 0x00000005ff037e24 */ /* 0x01cfc8000f8e00ff */
[----:B------:R2:W3:Y:S03]  /*c860*/  SYNCS.PHASECHK.TRANS64.TRYWAIT P0, [R3+URZ+0x38508], R2 ;  /* 0x03850802030075a7 */ /* 0x0004e6000800017f */
[----:B---3--:R-:W-:Y:S05]  /*c870*/  @!P0 NANOSLEEP.SYNCS 0x989680 ;  /* 0x009896800000895d */ /* 0x008fea0003900000 */
[----:B------:R-:W3:Y:S02]  /*c880*/  @!P0 SYNCS.PHASECHK.TRANS64 P0, [R3+URZ+0x38508], R2 ;  /* 0x03850802030085a7 */ /* 0x000ee4000800007f */
[----:B---3--:R-:W-:Y:S05]  /*c890*/  @!P0 BRA `(.L_x_147) ;  /* 0xfffffffc00ec8947 */ /* 0x008fea000383ffff */
[----:B------:R-:W-:Y:S05]  /*c8a0*/  BRA `(.L_x_239) ;  /* 0xffffffb800707947 */ /* 0x000fea000383ffff */
.L_x_149:
[----:B--234-:R-:W-:-:S04]  /*c8b0*/  IMAD.U32 R3, RZ, RZ, UR5 ;  /* 0x00000005ff037e24 */ /* 0x01cfc8000f8e00ff */
[----:B------:R2:W3:Y:S03]  /*c8c0*/  SYNCS.PHASECHK.TRANS64.TRYWAIT P0, [R3+URZ+0x38510], R2 ;  /* 0x03851002030075a7 */ /* 0x0004e6000800017f */
[----:B---3--:R-:W-:Y:S05]  /*c8d0*/  @!P0 NANOSLEEP.SYNCS 0x989680 ;  /* 0x009896800000895d */ /* 0x008fea0003900000 */
[----:B------:R-:W3:Y:S02]  /*c8e0*/  @!P0 SYNCS.PHASECHK.TRANS64 P0, [R3+URZ+0x38510], R2 ;  /* 0x03851002030085a7 */ /* 0x000ee4000800007f */
[----:B---3--:R-:W-:Y:S05]  /*c8f0*/  @!P0 BRA `(.L_x_149) ;  /* 0xfffffffc00ec8947 */ /* 0x008fea000383ffff */
[----:B------:R-:W-:Y:S05]  /*c900*/  BRA `(.L_x_240) ;  /* 0xffffffb800687947 */ /* 0x000fea000383ffff */
.L_x_160:
[----:B------:R-:W-:Y:S01]  /*c910*/  BSSY B1, `(.L_x_241) ;  /* 0x0000006000017945 */ /* 0x000fe20003800000 */
[----:B------:R-:W-:-:S07]  /*c920*/  IMAD.MOV.U32 R15, RZ, RZ, -0x1 ;  /* 0xffffffffff0f7424 */ /* 0x000fce00078e00ff */
[----:B-----5:R-:W-:Y:S05]  /*c930*/  WARPSYNC.COLLECTIVE R15, `(.L_x_242) ;  /* 0x000000000f0c7348 */ /* 0x020fea0003c00000 */
[----:B-----5:R-:W-:Y:S02]  /*c940*/  ELECT P6, UR62, PT ;  /* 0x00000000003e782f */ /* 0x020fe400038c0000 */
[----:B------:R-:W-:Y:S01]  /*c950*/  MOV R14, UR62 ;  /* 0x0000003e000e7c02 */ /* 0x000fe20008000f00 */
[----:B------:R-:W-:Y:S10]  /*c960*/  ENDCOLLECTIVE ;  /* 0x000000000000791b */ /* 0x000ff40003800000 */
.L_x_242:
[----:B------:R-:W-:Y:S05]  /*c970*/  BSYNC B1 ;  /* 0x0000000000017941 */ /* 0x000fea0003800000 */
.L_x_241:
[----:B------:R-:W-:Y:S05]  /*c980*/  BRA `(.L_x_243) ;  /* 0xffffffc400607947 */ /* 0x000fea000383ffff */
.L_x_163:
[----:B--2---:R2:W3:Y:S02]  /*c990*/  SYNCS.PHASECHK.TRANS64.TRYWAIT P0, [R8+URZ+0x384b0], R5 ;  /* 0x0384b005080075a7 */ /* 0x0044e4000800017f */
[----:B---3--:R-:W-:Y:S05]  /*c9a0*/  @!P0 NANOSLEEP.SYNCS 0x989680 ;  /* 0x009896800000895d */ /* 0x008fea0003900000 */
[----:B------:R-:W3:Y:S02]  /*c9b0*/  @!P0 SYNCS.PHASECHK.TRANS64 P0, [R8+URZ+0x384b0], R5 ;  /* 0x0384b005080085a7 */ /* 0x000ee4000800007f */
[----:B---3--:R-:W-:Y:S05]  /*c9c0*/  @!P0 BRA `(.L_x_163) ;  /* 0xfffffffc00f08947 */ /* 0x008fea000383ffff */
[----:B------:R-:W-:Y:S05]  /*c9d0*/  BRA `(.L_x_244) ;  /* 0xffffffc400887947 */ /* 0x000fea000383ffff */
.L_x_169:
[----:B-1----:R1:W2:Y:S02]  /*c9e0*/  SYNCS.PHASECHK.TRANS64.TRYWAIT P0, [R3+URZ+0x38400], R2 ;  /* 0x03840002030075a7 */ /* 0x0022a4000800017f */
[----:B--2---:R-:W-:Y:S05]  /*c9f0*/  @!P0 NANOSLEEP.SYNCS 0x989680 ;  /* 0x009896800000895d */ /* 0x004fea0003900000 */
[----:B------:R-:W2:Y:S02]  /*ca00*/  @!P0 SYNCS.PHASECHK.TRANS64 P0, [R3+URZ+0x38400], R2 ;  /* 0x03840002030085a7 */ /* 0x000ea4000800007f */
[----:B--2---:R-:W-:Y:S05]  /*ca10*/  @!P0 BRA `(.L_x_169) ;  /* 0xfffffffc00f08947 */ /* 0x004fea000383ffff */
[----:B------:R-:W-:Y:S05]  /*ca20*/  BRA `(.L_x_245) ;  /* 0xffffffc8004c7947 */ /* 0x000fea000383ffff */
.L_x_172:
[----:B------:R-:W-:Y:S01]  /*ca30*/  BSSY B1, `(.L_x_246) ;  /* 0x0000006000017945 */ /* 0x000fe20003800000 */
[----:B------:R-:W-:-:S07]  /*ca40*/  IMAD.MOV.U32 R15, RZ, RZ, -0x1 ;  /* 0xffffffffff0f7424 */ /* 0x000fce00078e00ff */
[----:B-1---5:R-:W-:Y:S05]  /*ca50*/  WARPSYNC.COLLECTIVE R15, `(.L_x_247) ;  /* 0x000000000f0c7348 */ /* 0x022fea0003c00000 */
[----:B------:R-:W-:Y:S02]  /*ca60*/  ELECT P6, UR62, PT ;  /* 0x00000000003e782f */ /* 0x000fe400038c0000 */
[----:B------:R-:W-:Y:S01]  /*ca70*/  MOV R14, UR62 ;  /* 0x0000003e000e7c02 */ /* 0x000fe20008000f00 */
[----:B-1---5:R-:W-:Y:S10]  /*ca80*/  ENDCOLLECTIVE ;  /* 0x000000000000791b */ /* 0x022ff40003800000 */
.L_x_247:
[----:B------:R-:W-:Y:S05]  /*ca90*/  BSYNC B1 ;  /* 0x0000000000017941 */ /* 0x000fea0003800000 */
.L_x_246:
[----:B------:R-:W-:Y:S05]  /*caa0*/  BRA `(.L_x_248) ;  /* 0xffffffc800947947 */ /* 0x000fea000383ffff */
.L_x_175:
[----:B------:R-:W-:Y:S01]  /*cab0*/  BSSY B1, `(.L_x_249) ;  /* 0x0000005000017945 */ /* 0x000fe20003800000 */
[----:B--2---:R-:W-:-:S07]  /*cac0*/  IMAD.MOV.U32 R15, RZ, RZ, -0x1 ;  /* 0xffffffffff0f7424 */ /* 0x004fce00078e00ff */
[----:B-1---5:R-:W-:Y:S05]  /*cad0*/  WARPSYNC.COLLECTIVE R15, `(.L_x_250) ;  /* 0x000000000f087348 */ /* 0x022fea0003c00000 */
[----:B------:R-:W-:Y:S01]  /*cae0*/  NOP ;  /* 0x0000000000007918 */ /* 0x000fe20000000000 */
[----:B-1---5:R-:W-:Y:S01]  /*caf0*/  ENDCOLLECTIVE ;  /* 0x000000000000791b */ /* 0x022fe20003800000 */
.L_x_250:
[----:B------:R-:W-:Y:S05]  /*cb00*/  BSYNC B1 ;  /* 0x0000000000017941 */ /* 0x000fea0003800000 */
.L_x_249:
[----:B------:R-:W-:-:S07]  /*cb10*/  IMAD.MOV.U32 R15, RZ, RZ, -0x1 ;  /* 0xffffffffff0f7424 */ /* 0x000fce00078e00ff */
[----:B------:R-:W-:Y:S05]  /*cb20*/  WARPSYNC.COLLECTIVE R15, `(.L_x_251) ;  /* 0x000000000f0c7348 */ /* 0x000fea0003c00000 */
[----:B------:R-:W-:Y:S02]  /*cb30*/  ELECT P6, UR62, PT ;  /* 0x00000000003e782f */ /* 0x000fe400038c0000 */
[----:B------:R-:W-:Y:S01]  /*cb40*/  MOV R14, UR62 ;  /* 0x0000003e000e7c02 */ /* 0x000fe20008000f00 */
[----:B------:R-:W-:Y:S10]  /*cb50*/  ENDCOLLECTIVE ;  /* 0x000000000000791b */ /* 0x000ff40003800000 */
.L_x_251:
[----:B------:R-:W-:Y:S05]  /*cb60*/  BRA `(.L_x_252) ;  /* 0xffffffcc009c7947 */ /* 0x000fea000383ffff */
.L_x_178:
[----:B------:R-:W-:Y:S01]  /*cb70*/  BSSY B0, `(.L_x_253) ;  /* 0x0000006000007945 */ /* 0x000fe20003800000 */
[----:B------:R-:W-:-:S07]  /*cb80*/  IMAD.MOV.U32 R15, RZ, RZ, -0x1 ;  /* 0xffffffffff0f7424 */ /* 0x000fce00078e00ff */
[----:B-----5:R-:W-:Y:S05]  /*cb90*/  WARPSYNC.COLLECTIVE R15, `(.L_x_254) ;  /* 0x000000000f0c7348 */ /* 0x020fea0003c00000 */
[----:B-----5:R-:W-:Y:S02]  /*cba0*/  ELECT P6, UR62, PT ;  /* 0x00000000003e782f */ /* 0x020fe400038c0000 */
[----:B------:R-:W-:Y:S01]  /*cbb0*/  MOV R14, UR62 ;  /* 0x0000003e000e7c02 */ /* 0x000fe20008000f00 */
[----:B------:R-:W-:Y:S10]  /*cbc0*/  ENDCOLLECTIVE ;  /* 0x000000000000791b */ /* 0x000ff40003800000 */
.L_x_254:
[----:B------:R-:W-:Y:S05]  /*cbd0*/  BSYNC B0 ;  /* 0x0000000000007941 */ /* 0x000fea0003800000 */
.L_x_253:
[----:B------:R-:W-:Y:S05]  /*cbe0*/  BRA `(.L_x_255) ;  /* 0xffffffcc00ec7947 */ /* 0x000fea000383ffff */
.L_x_182:
[----:B-1----:R1:W2:Y:S02]  /*cbf0*/  SYNCS.PHASECHK.TRANS64.TRYWAIT P0, [R7+URZ], R2 ;  /* 0x00000002070075a7 */ /* 0x0022a4000800017f */
[----:B--2---:R-:W-:Y:S05]  /*cc00*/  @!P0 NANOSLEEP.SYNCS 0x989680 ;  /* 0x009896800000895d */ /* 0x004fea0003900000 */
[----:B------:R-:W2:Y:S02]  /*cc10*/  @!P0 SYNCS.PHASECHK.TRANS64 P0, [R7+URZ], R2 ;  /* 0x00000002070085a7 */ /* 0x000ea4000800007f */
[----:B--2---:R-:W-:Y:S05]  /*cc20*/  @!P0 BRA `(.L_x_182) ;  /* 0xfffffffc00f08947 */ /* 0x004fea000383ffff */
[----:B------:R-:W-:Y:S05]  /*cc30*/  BRA `(.L_x_256) ;  /* 0xffffffd000287947 */ /* 0x000fea000383ffff */
.L_x_183:
[----:B-1----:R1:W2:Y:S02]  /*cc40*/  SYNCS.PHASECHK.TRANS64.TRYWAIT P0, [R9+URZ], R4 ;  /* 0x00000004090075a7 */ /* 0x0022a4000800017f */
[----:B--2---:R-:W-:Y:S05]  /*cc50*/  @!P0 NANOSLEEP.SYNCS 0x989680 ;  /* 0x009896800000895d */ /* 0x004fea0003900000 */
[----:B------:R-:W2:Y:S02]  /*cc60*/  @!P0 SYNCS.PHASECHK.TRANS64 P0, [R9+URZ], R4 ;  /* 0x00000004090085a7 */ /* 0x000ea4000800007f */
[----:B--2---:R-:W-:Y:S05]  /*cc70*/  @!P0 BRA `(.L_x_183) ;  /* 0xfffffffc00f08947 */ /* 0x004fea000383ffff */
[----:B------:R-:W-:Y:S05]  /*cc80*/  BRA `(.L_x_257) ;  /* 0xffffffd000387947 */ /* 0x000fea000383ffff */
.L_x_184:
[----:B-1----:R1:W2:Y:S02]  /*cc90*/  SYNCS.PHASECHK.TRANS64.TRYWAIT P0, [R6+URZ], R5 ;  /* 0x00000005060075a7 */ /* 0x0022a4000800017f */
[----:B--2---:R-:W-:Y:S05]  /*cca0*/  @!P0 NANOSLEEP.SYNCS 0x989680 ;  /* 0x009896800000895d */ /* 0x004fea0003900000 */
[----:B------:R-:W2:Y:S02]  /*ccb0*/  @!P0 SYNCS.PHASECHK.TRANS64 P0, [R6+URZ], R5 ;  /* 0x00000005060085a7 */ /* 0x000ea4000800007f */
[----:B--2---:R-:W-:Y:S05]  /*ccc0*/  @!P0 BRA `(.L_x_184) ;  /* 0xfffffffc00f08947 */ /* 0x004fea000383ffff */
[----:B------:R-:W-:Y:S05]  /*ccd0*/  BRA `(.L_x_258) ;  /* 0xffffffd000487947 */ /* 0x000fea000383ffff */
.L_x_185:
[----:B-1----:R1:W2:Y:S02]  /*cce0*/  SYNCS.PHASECHK.TRANS64.TRYWAIT P0, [R9+URZ], R4 ;  /* 0x00000004090075a7 */ /* 0x0022a4000800017f */
[----:B--2---:R-:W-:Y:S05]  /*ccf0*/  @!P0 NANOSLEEP.SYNCS 0x989680 ;  /* 0x009896800000895d */ /* 0x004fea0003900000 */
[----:B------:R-:W2:Y:S02]  /*cd00*/  @!P0 SYNCS.PHASECHK.TRANS64 P0, [R9+URZ], R4 ;  /* 0x00000004090085a7 */ /* 0x000ea4000800007f */
[----:B--2---:R-:W-:Y:S05]  /*cd10*/  @!P0 BRA `(.L_x_185) ;  /* 0xfffffffc00f08947 */ /* 0x004fea000383ffff */
[----:B------:R-:W-:Y:S05]  /*cd20*/  BRA `(.L_x_259) ;  /* 0xffffffd000587947 */ /* 0x000fea000383ffff */
.L_x_186:
[----:B--2---:R2:W3:Y:S02]  /*cd30*/  SYNCS.PHASECHK.TRANS64.TRYWAIT P0, [R6+URZ], R5 ;  /* 0x00000005060075a7 */ /* 0x0044e4000800017f */
[----:B---3--:R-:W-:Y:S05]  /*cd40*/  @!P0 NANOSLEEP.SYNCS 0x989680 ;  /* 0x009896800000895d */ /* 0x008fea0003900000 */
[----:B------:R-:W3:Y:S02]  /*cd50*/  @!P0 SYNCS.PHASECHK.TRANS64 P0, [R6+URZ], R5 ;  /* 0x00000005060085a7 */ /* 0x000ee4000800007f */
[----:B---3--:R-:W-:Y:S05]  /*cd60*/  @!P0 BRA `(.L_x_186) ;  /* 0xfffffffc00f08947 */ /* 0x008fea000383ffff */
[----:B------:R-:W-:Y:S05]  /*cd70*/  BRA `(.L_x_260) ;  /* 0xffffffd000607947 */ /* 0x000fea000383ffff */
.L_x_204:
[----:B-1----:R1:W3:Y:S02]  /*cd80*/  SYNCS.PHASECHK.TRANS64.TRYWAIT P2, [R17+URZ+0x38440], R2 ;  /* 0x03844002110075a7 */ /* 0x0022e4000804017f */
[----:B---3--:R-:W-:Y:S05]  /*cd90*/  @!P2 NANOSLEEP.SYNCS 0x989680 ;  /* 0x009896800000a95d */ /* 0x008fea0003900000 */
[----:B------:R-:W3:Y:S02]  /*cda0*/  @!P2 SYNCS.PHASECHK.TRANS64 P2, [R17+URZ+0x38440], R2 ;  /* 0x038440021100a5a7 */ /* 0x000ee4000804007f */
[----:B---3--:R-:W-:Y:S05]  /*cdb0*/  @!P2 BRA `(.L_x_204) ;  /* 0xfffffffc00f0a947 */ /* 0x008fea000383ffff */
[----:B------:R-:W-:Y:S05]  /*cdc0*/  BRA `(.L_x_261) ;  /* 0xffffffec007c7947 */ /* 0x000fea000383ffff */
.L_x_210:
[----:B-1----:R1:W2:Y:S02]  /*cdd0*/  SYNCS.PHASECHK.TRANS64.TRYWAIT P0, [R5+URZ+0x38440], R2 ;  /* 0x03844002050075a7 */ /* 0x0022a4000800017f */
[----:B--2---:R-:W-:Y:S05]  /*cde0*/  @!P0 NANOSLEEP.SYNCS 0x989680 ;  /* 0x009896800000895d */ /* 0x004fea0003900000 */
[----:B------:R-:W2:Y:S02]  /*cdf0*/  @!P0 SYNCS.PHASECHK.TRANS64 P0, [R5+URZ+0x38440], R2 ;  /* 0x03844002050085a7 */ /* 0x000ea4000800007f */
[----:B--2---:R-:W-:Y:S05]  /*ce00*/  @!P0 BRA `(.L_x_210) ;  /* 0xfffffffc00f08947 */ /* 0x004fea000383ffff */
[----:B------:R-:W-:Y:S05]  /*ce10*/  BRA `(.L_x_262) ;  /* 0xffffffec00e47947 */ /* 0x000fea000383ffff */
.L_x_212:
[----:B-1----:R1:W2:Y:S02]  /*ce20*/  SYNCS.PHASECHK.TRANS64.TRYWAIT P0, [R7+URZ+0x38440], R0 ;  /* 0x03844000070075a7 */ /* 0x0022a4000800017f */
[----:B--2---:R-:W-:Y:S05]  /*ce30*/  @!P0 NANOSLEEP.SYNCS 0x989680 ;  /* 0x009896800000895d */ /* 0x004fea0003900000 */
[----:B------:R-:W2:Y:S02]  /*ce40*/  @!P0 SYNCS.PHASECHK.TRANS64 P0, [R7+URZ+0x38440], R0 ;  /* 0x03844000070085a7 */ /* 0x000ea4000800007f */
[----:B--2---:R-:W-:Y:S05]  /*ce50*/  @!P0 BRA `(.L_x_212) ;  /* 0xfffffffc00f08947 */ /* 0x004fea000383ffff */
[----:B------:R-:W-:Y:S05]  /*ce60*/  BRA `(.L_x_263) ;  /* 0xffffffec00fc7947 */ /* 0x000fea000383ffff */
.L_x_214:
[----:B-1----:R1:W2:Y:S02]  /*ce70*/  SYNCS.PHASECHK.TRANS64.TRYWAIT P0, [R7+URZ+0x38440], R0 ;  /* 0x03844000070075a7 */ /* 0x0022a4000800017f */
[----:B--2---:R-:W-:Y:S05]  /*ce80*/  @!P0 NANOSLEEP.SYNCS 0x989680 ;  /* 0x009896800000895d */ /* 0x004fea0003900000 */
[----:B------:R-:W2:Y:S02]  /*ce90*/  @!P0 SYNCS.PHASECHK.TRANS64 P0, [R7+URZ+0x38440], R0 ;  /* 0x03844000070085a7 */ /* 0x000ea4000800007f */
[----:B--2---:R-:W-:Y:S05]  /*cea0*/  @!P0 BRA `(.L_x_214) ;  /* 0xfffffffc00f08947 */ /* 0x004fea000383ffff */
[----:B------:R-:W-:Y:S05]  /*ceb0*/  BRA `(.L_x_264) ;  /* 0xfffffff000147947 */ /* 0x000fea000383ffff */
.L_x_216:
[----:B-1----:R1:W2:Y:S02]  /*cec0*/  SYNCS.PHASECHK.TRANS64.TRYWAIT P0, [R7+URZ+0x38440], R0 ;  /* 0x03844000070075a7 */ /* 0x0022a4000800017f */
[----:B--2---:R-:W-:Y:S05]  /*ced0*/  @!P0 NANOSLEEP.SYNCS 0x989680 ;  /* 0x009896800000895d */ /* 0x004fea0003900000 */
[----:B------:R-:W2:Y:S02]  /*cee0*/  @!P0 SYNCS.PHASECHK.TRANS64 P0, [R7+URZ+0x38440], R0 ;  /* 0x03844000070085a7 */ /* 0x000ea4000800007f */
[----:B--2---:R-:W-:Y:S05]  /*cef0*/  @!P0 BRA `(.L_x_216) ;  /* 0xfffffffc00f08947 */ /* 0x004fea000383ffff */
[----:B------:R-:W-:Y:S05]  /*cf00*/  BRA `(.L_x_265) ;  /* 0xfffffff0002c7947 */ /* 0x000fea000383ffff */
.L_x_218:
[----:B-1----:R1:W2:Y:S02]  /*cf10*/  SYNCS.PHASECHK.TRANS64.TRYWAIT P0, [R7+URZ+0x38440], R0 ;  /* 0x03844000070075a7 */ /* 0x0022a4000800017f */
[----:B--2---:R-:W-:Y:S05]  /*cf20*/  @!P0 NANOSLEEP.SYNCS 0x989680 ;  /* 0x009896800000895d */ /* 0x004fea0003900000 */
[----:B------:R-:W2:Y:S02]  /*cf30*/  @!P0 SYNCS.PHASECHK.TRANS64 P0, [R7+URZ+0x38440], R0 ;  /* 0x03844000070085a7 */ /* 0x000ea4000800007f */
[----:B--2---:R-:W-:Y:S05]  /*cf40*/  @!P0 BRA `(.L_x_218) ;  /* 0xfffffffc00f08947 */ /* 0x004fea000383ffff */
[----:B------:R-:W-:Y:S05]  /*cf50*/  BRA `(.L_x_266) ;  /* 0xfffffff000447947 */ /* 0x000fea000383ffff */
.L_x_220:
[----:B-1----:R1:W2:Y:S02]  /*cf60*/  SYNCS.PHASECHK.TRANS64.TRYWAIT P0, [R7+URZ+0x38440], R0 ;  /* 0x03844000070075a7 */ /* 0x0022a4000800017f */
[----:B--2---:R-:W-:Y:S05]  /*cf70*/  @!P0 NANOSLEEP.SYNCS 0x989680 ;  /* 0x009896800000895d */ /* 0x004fea0003900000 */
[----:B------:R-:W2:Y:S02]  /*cf80*/  @!P0 SYNCS.PHASECHK.TRANS64 P0, [R7+URZ+0x38440], R0 ;  /* 0x03844000070085a7 */ /* 0x000ea4000800007f */
[----:B--2---:R-:W-:Y:S05]  /*cf90*/  @!P0 BRA `(.L_x_220) ;  /* 0xfffffffc00f08947 */ /* 0x004fea000383ffff */
[----:B------:R-:W-:Y:S05]  /*cfa0*/  BRA `(.L_x_267) ;  /* 0xfffffff0005c7947 */ /* 0x000fea000383ffff */
.L_x_222:
[----:B-1----:R1:W2:Y:S02]  /*cfb0*/  SYNCS.PHASECHK.TRANS64.TRYWAIT P0, [R7+URZ+0x38440], R0 ;  /* 0x03844000070075a7 */ /* 0x0022a4000800017f */
[----:B--2---:R-:W-:Y:S05]  /*cfc0*/  @!P0 NANOSLEEP.SYNCS 0x989680 ;  /* 0x009896800000895d */ /* 0x004fea0003900000 */
[----:B------:R-:W2:Y:S02]  /*cfd0*/  @!P0 SYNCS.PHASECHK.TRANS64 P0, [R7+URZ+0x38440], R0 ;  /* 0x03844000070085a7 */ /* 0x000ea4000800007f */
[----:B--2---:R-:W-:Y:S05]  /*cfe0*/  @!P0 BRA `(.L_x_222) ;  /* 0xfffffffc00f08947 */ /* 0x004fea000383ffff */
[----:B------:R-:W-:Y:S05]  /*cff0*/  BRA `(.L_x_268) ;  /* 0xfffffff000747947 */ /* 0x000fea000383ffff */
        .weak           $__internal_0_$__cuda_sm20_div_u64
        .type           $__internal_0_$__cuda_sm20_div_u64,@function
        .size           $__internal_0_$__cuda_sm20_div_u64,(.L_x_201 - $__internal_0_$__cuda_sm20_div_u64)
$__internal_0_$__cuda_sm20_div_u64:
[----:B------:R-:W-:-:S04]  /*d000*/  IMAD.MOV.U32 R17, RZ, RZ, R23 ;  /* 0x000000ffff117224 */ /* 0x000fc800078e0017 */
[----:B------:R-:W1:Y:S08]  /*d010*/  I2F.U64.RP R0, R16 ;  /* 0x0000001000007312 */ /* 0x000e700000309000 */
[----:B-1----:R-:W1:Y:S02]  /*d020*/  MUFU.RCP R0, R0 ;  /* 0x0000000000007308 */ /* 0x002e640000001000 */
[----:B-1----:R-:W-:-:S06]  /*d030*/  VIADD R2, R0, 0x1ffffffe ;  /* 0x1ffffffe00027836 */ /* 0x002fcc0000000000 */
[----:B------:R-:W1:Y:S02]  /*d040*/  F2I.U64.TRUNC R2, R2 ;  /* 0x0000000200027311 */ /* 0x000e64000020d800 */
[----:B-1----:R-:W-:-:S04]  /*d050*/  IMAD.WIDE.U32 R14, R2, R16, RZ ;  /* 0x00000010020e7225 */ /* 0x002fc800078e00ff */
[----:B------:R-:W-:Y:S01]  /*d060*/  IMAD R15, R2, R23, R15 ;  /* 0x00000017020f7224 */ /* 0x000fe200078e020f */
[----:B------:R-:W-:-:S03]  /*d070*/  IADD3 R19, P1, RZ, -R14, RZ ;  /* 0x8000000eff137210 */ /* 0x000fc60007f3e0ff */
[----:B------:R-:W-:Y:S02]  /*d080*/  IMAD R15, R3, R16, R15 ;  /* 0x00000010030f7224 */ /* 0x000fe400078e020f */
[----:B------:R-:W-:-:S04]  /*d090*/  IMAD.HI.U32 R14, R2, R19, RZ ;  /* 0x00000013020e7227 */ /* 0x000fc800078e00ff */
[----:B------:R-:W-:Y:S02]  /*d0a0*/  IMAD.X R21, RZ, RZ, ~R15, P1 ;  /* 0x000000ffff157224 */ /* 0x000fe400008e0e0f */
[----:B------:R-:W-:Y:S02]  /*d0b0*/  IMAD.MOV.U32 R15, RZ, RZ, R2 ;  /* 0x000000ffff0f7224 */ /* 0x000fe400078e0002 */
[-C--:B------:R-:W-:Y:S02]  /*d0c0*/  IMAD R17, R3, R21.reuse, RZ ;  /* 0x0000001503117224 */ /* 0x080fe400078e02ff */
[----:B------:R-:W-:-:S04]  /*d0d0*/  IMAD.WIDE.U32 R14, P1, R2, R21, R14 ;  /* 0x00000015020e7225 */ /* 0x000fc8000782000e */
[----:B------:R-:W-:-:S04]  /*d0e0*/  IMAD.HI.U32 R21, R3, R21, RZ ;  /* 0x0000001503157227 */ /* 0x000fc800078e00ff */
[----:B------:R-:W-:-:S04]  /*d0f0*/  IMAD.HI.U32 R14, P2, R3, R19, R14 ;  /* 0x00000013030e7227 */ /* 0x000fc8000784000e */
[----:B------:R-:W-:Y:S01]  /*d100*/  IMAD.X R0, R21, 0x1, R3, P1 ;  /* 0x0000000115007824 */ /* 0x000fe200008e0603 */
[----:B------:R-:W-:-:S04]  /*d110*/  IADD3 R15, P3, R17, R14, RZ ;  /* 0x0000000e110f7210 */ /* 0x000fc80007f7e0ff */
[----:B------:R-:W-:Y:S01]  /*d120*/  IADD3.X R17, RZ, RZ, R0, P3, P2 ;  /* 0x000000ffff117210 */ /* 0x000fe20001fe4400 */
[----:B------:R-:W-:-:S04]  /*d130*/  IMAD.WIDE.U32 R2, R15, R16, RZ ;  /* 0x000000100f027225 */ /* 0x000fc800078e00ff */
[----:B------:R-:W-:Y:S01]  /*d140*/  IMAD R0, R15, R23, R3 ;  /* 0x000000170f007224 */ /* 0x000fe200078e0203 */
[----:B------:R-:W-:-:S03]  /*d150*/  IADD3 R3, P1, RZ, -R2, RZ ;  /* 0x80000002ff037210 */ /* 0x000fc60007f3e0ff */
[----:B------:R-:W-:Y:S02]  /*d160*/  IMAD R0, R17, R16, R0 ;  /* 0x0000001011007224 */ /* 0x000fe400078e0200 */
[----:B------:R-:W-:-:S04]  /*d170*/  IMAD.HI.U32 R14, R15, R3, RZ ;  /* 0x000000030f0e7227 */ /* 0x000fc800078e00ff */
[----:B------:R-:W-:-:S04]  /*d180*/  IMAD.X R0, RZ, RZ, ~R0, P1 ;  /* 0x000000ffff007224 */ /* 0x000fc800008e0e00 */
[----:B------:R-:W-:-:S04]  /*d190*/  IMAD.WIDE.U32 R14, P1, R15, R0, R14 ;  /* 0x000000000f0e7225 */ /* 0x000fc8000782000e */
[C---:B------:R-:W-:Y:S02]  /*d1a0*/  IMAD R2, R17.reuse, R0, RZ ;  /* 0x0000000011027224 */ /* 0x040fe400078e02ff */
[----:B------:R-:W-:-:S04]  /*d1b0*/  IMAD.HI.U32 R15, P2, R17, R3, R14 ;  /* 0x00000003110f7227 */ /* 0x000fc8000784000e */
[----:B------:R-:W-:Y:S01]  /*d1c0*/  IMAD.HI.U32 R0, R17, R0, RZ ;  /* 0x0000000011007227 */ /* 0x000fe200078e00ff */
[----:B------:R-:W-:-:S03]  /*d1d0*/  IADD3 R15, P3, R2, R15, RZ ;  /* 0x0000000f020f7210 */ /* 0x000fc60007f7e0ff */
[----:B------:R-:W-:Y:S02]  /*d1e0*/  IMAD.X R17, R0, 0x1, R17, P1 ;  /* 0x0000000100117824 */ /* 0x000fe400008e0611 */
[----:B------:R-:W-:-:S03]  /*d1f0*/  IMAD.HI.U32 R2, R15, UR14, RZ ;  /* 0x0000000e0f027c27 */ /* 0x000fc6000f8e00ff */
[----:B------:R-:W-:Y:S01]  /*d200*/  IADD3.X R17, RZ, RZ, R17, P3, P2 ;  /* 0x000000ffff117210 */ /* 0x000fe20001fe4411 */
[----:B------:R-:W-:Y:S02]  /*d210*/  IMAD.MOV.U32 R3, RZ, RZ, RZ ;  /* 0x000000ffff037224 */ /* 0x000fe400078e00ff */
[----:B------:R-:W-:-:S04]  /*d220*/  IMAD.WIDE.U32 R2, R15, UR21, R2 ;  /* 0x000000150f027c25 */ /* 0x000fc8000f8e0002 */
[C---:B------:R-:W-:Y:S02]  /*d230*/  IMAD R15, R17.reuse, UR21, RZ ;  /* 0x00000015110f7c24 */ /* 0x040fe4000f8e02ff */
[----:B------:R-:W-:-:S04]  /*d240*/  IMAD.HI.U32 R2, P1, R17, UR14, R2 ;  /* 0x0000000e11027c27 */ /* 0x000fc8000f820002 */
[----:B------:R-:W-:Y:S01]  /*d250*/  IMAD.HI.U32 R0, R17, UR21, RZ ;  /* 0x0000001511007c27 */ /* 0x000fe2000f8e00ff */
[----:B------:R-:W-:-:S03]  /*d260*/  IADD3 R15, P2, R15, R2, RZ ;  /* 0x000000020f0f7210 */ /* 0x000fc60007f5e0ff */
[----:B------:R-:W-:Y:S02]  /*d270*/  IMAD.X R0, RZ, RZ, R0, P1 ;  /* 0x000000ffff007224 */ /* 0x000fe400008e0600 */
[----:B------:R-:W-:-:S04]  /*d280*/  IMAD.WIDE.U32 R2, R15, R16, RZ ;  /* 0x000000100f027225 */ /* 0x000fc800078e00ff */
[----:B------:R-:W-:Y:S01]  /*d290*/  IMAD.X R0, RZ, RZ, R0, P2 ;  /* 0x000000ffff007224 */ /* 0x000fe200010e0600 */
[----:B------:R-:W-:Y:S01]  /*d2a0*/  IADD3 R17, P2, -R2, UR14, RZ ;  /* 0x0000000e02117c10 */ /* 0x000fe2000ff5e1ff */
[----:B------:R-:W-:-:S03]  /*d2b0*/  IMAD R3, R15, R23, R3 ;  /* 0x000000170f037224 */ /* 0x000fc600078e0203 */
[-C--:B------:R-:W-:Y:S01]  /*d2c0*/  ISETP.GE.U32.AND P1, PT, R17, R16.reuse, PT ;  /* 0x000000101100720c */ /* 0x080fe20003f26070 */
[----:B------:R-:W-:-:S05]  /*d2d0*/  IMAD R0, R0, R16, R3 ;  /* 0x0000001000007224 */ /* 0x000fca00078e0203 */
[----:B------:R-:W-:Y:S01]  /*d2e0*/  IADD3.X R14, ~R0, UR21, RZ, P2, !PT ;  /* 0x00000015000e7c10 */ /* 0x000fe200097fe5ff */
[----:B------:R-:W-:Y:S01]  /*d2f0*/  VIADD R0, R15, 0x1 ;  /* 0x000000010f007836 */ /* 0x000fe20000000000 */
[----:B------:R-:W-:Y:S02]  /*d300*/  IADD3 R2, P2, -R16, R17, RZ ;  /* 0x0000001110027210 */ /* 0x000fe40007f5e1ff */
[----:B------:R-:W-:-:S03]  /*d310*/  ISETP.GE.U32.AND.EX P1, PT, R14, R23, PT, P1 ;  /* 0x000000170e00720c */ /* 0x000fc60003f26110 */
[----:B------:R-:W-:Y:S01]  /*d320*/  IMAD.X R3, R14, 0x1, ~R23, P2 ;  /* 0x000000010e037824 */ /* 0x000fe200010e0e17 */
[----:B------:R-:W-:Y:S02]  /*d330*/  SEL R2, R2, R17, P1 ;  /* 0x0000001102027207 */ /* 0x000fe40000800000 */
[----:B------:R-:W-:Y:S02]  /*d340*/  SEL R15, R0, R15, P1 ;  /* 0x0000000f000f7207 */ /* 0x000fe40000800000 */
[----:B------:R-:W-:Y:S02]  /*d350*/  SEL R3, R3, R14, P1 ;  /* 0x0000000e03037207 */ /* 0x000fe40000800000 */
[----:B------:R-:W-:Y:S01]  /*d360*/  ISETP.GE.U32.AND P1, PT, R2, R16, PT ;  /* 0x000000100200720c */ /* 0x000fe20003f26070 */
[----:B------:R-:W-:Y:S01]  /*d370*/  VIADD R0, R15, 0x1 ;  /* 0x000000010f007836 */ /* 0x000fe20000000000 */
[----:B------:R-:W-:Y:S01]  /*d380*/  ISETP.NE.U32.AND P2, PT, R16, RZ, PT ;  /* 0x000000ff1000720c */ /* 0x000fe20003f45070 */
[----:B------:R-:W-:Y:S01]  /*d390*/  IMAD.MOV.U32 R2, RZ, RZ, R12 ;  /* 0x000000ffff027224 */ /* 0x000fe200078e000c */
[----:B------:R-:W-:Y:S01]  /*d3a0*/  ISETP.GE.U32.AND.EX P1, PT, R3, R23, PT, P1 ;  /* 0x000000170300720c */ /* 0x000fe20003f26110 */
[----:B------:R-:W-:Y:S01]  /*d3b0*/  IMAD.MOV.U32 R3, RZ, RZ, 0x0 ;  /* 0x00000000ff037424 */ /* 0x000fe200078e00ff */
[----:B------:R-:W-:-:S02]  /*d3c0*/  ISETP.NE.AND.EX P2, PT, R23, RZ, PT, P2 ;  /* 0x000000ff1700720c */ /* 0x000fc40003f45320 */
[----:B------:R-:W-:-:S04]  /*d3d0*/  SEL R0, R0, R15, P1 ;  /* 0x0000000f00007207 */ /* 0x000fc80000800000 */
[----:B------:R-:W-:Y:S01]  /*d3e0*/  SEL R0, R0, 0xffffffff, P2 ;  /* 0xffffffff00007807 */ /* 0x000fe20001000000 */
[----:B------:R-:W-:Y:S06]  /*d3f0*/  RET.REL.NODEC R2 `(_ZN7cutlass13device_kernelINS_4gemm6kernel13GemmUniversalINS1_17GroupProblemShapeIN4cute5tupleIJiiiEEEEENS1_10collective13CollectiveMmaINS1_39MainloopSm90ArrayTmaGmmaWarpSpecializedILi6ENS6_IJNS5_1CILi1EEESD_SD_EEENS1_55KernelPtrArrayTmaWarpSpecializedCooperativeFP8FastAccumEEENS6_IJNSC_ILi128EEESH_SH_EEENS_12float_e4m3_tEPNS6_IJlSD_NSC_ILi0EEEEEESJ_SM_NS5_8TiledMMAINS5_8MMA_AtomIJNS5_4SM904GMMA31MMA_64x128x32_F32E4M3E4M3_SS_TNILNSQ_7ScaleInE1ELSS_1EEEEEENS5_6LayoutINS6_IJNSC_ILi2EEESD_SD_EEENS6_IJSD_SK_SK_EEEEENS6_IJNS5_10UnderscoreES10_S10_EEEEENS5_13SM90_TMA_LOADENS5_14ComposedLayoutINS5_7SwizzleILi3ELi4ELi3EEENS5_18smem_ptr_flag_bitsILi8EEENSV_INS6_IJNSC_ILi8EEESH_EEENS6_IJSH_SD_EEEEEEEvNS5_8identityES13_S1D_vS1E_EENS_8epilogue10collective18CollectiveEpilogueINS1G_30Sm90PtrArrayTmaWarpSpecializedILi4ELi2ELi16ELb1ELb0ELi2EEEJSI_NS6_IJSH_NSC_ILi32EEEEEENS_6half_tEPNS6_IJSD_lSK_EEES1N_S1P_NS1G_6fusion15FusionCallbacksIS1K_NS1Q_17LinearCombinationIS1N_fS1N_fLNS_15FloatRoundStyleE2EEESI_S1M_JEEES13_NS14_IS16_NS17_ILi16EEENSV_INS6_IJNSC_ILi64EEES19_EEENS6_IJSD_S1X_EEEEEEENS5_17SM75_U16x8_LDSM_TENS5_14SM90_TMA_STOREES21_NS5_17SM90_U16x8_STSM_TENS5_9Copy_AtomIJNS5_17SM90_U32x4_STSM_NES1N_EEEvEEEvvEEEEvNT_6ParamsE) ;  /* 0xffffff2c02007950 */ /* 0x000fec0003c3ffff */
.L_x_201:
[----:B------:R-:W-:Y:S01]  /*d400*/  UMOV UR24, UR32 ;  /* 0x0000002000187c82 */ /* 0x000fe20008000000 */
[----:B------:R-:W-:Y:S02]  /*d410*/  UMOV UR25, UR35 ;  /* 0x0000002300197c82 */ /* 0x000fe40008000000 */
[----:B------:R-:W1:Y:S08]  /*d420*/  I2F.U64.RP R13, UR24 ;  /* 0x00000018000d7d12 */ /* 0x000e700008309000 */
[----:B-1----:R-:W1:Y:S02]  /*d430*/  MUFU.RCP R13, R13 ;  /* 0x0000000d000d7308 */ /* 0x002e640000001000 */
[----:B-1----:R-:W-:-:S06]  /*d440*/  VIADD R2, R13, 0x1ffffffe ;  /* 0x1ffffffe0d027836 */ /* 0x002fcc0000000000 */
[----:B------:R-:W1:Y:S02]  /*d450*/  F2I.U64.TRUNC R2, R2 ;  /* 0x0000000200027311 */ /* 0x000e64000020d800 */
[----:B-1----:R-:W-:Y:S01]  /*d460*/  R2UR UR24, R2 ;  /* 0x00000000021872ca */ /* 0x002fe200000e0000 */
[----:B------:R-:W-:Y:S01]  /*d470*/  IMAD.MOV.U32 R2, RZ, RZ, R12 ;  /* 0x000000ffff027224 */ /* 0x000fe200078e000c */
[----:B------:R-:W-:Y:S01]  /*d480*/  R2UR UR25, R3 ;  /* 0x00000000031972ca */ /* 0x000fe200000e0000 */
[----:B------:R-:W-:-:S10]  /*d490*/  IMAD.MOV.U32 R3, RZ, RZ, 0x0 ;  /* 0x00000000ff037424 */ /* 0x000fd400078e00ff */
[----:B------:R-:W-:-:S04]  /*d4a0*/  UIMAD.WIDE.U32 UR26, UR24, UR32, URZ ;  /* 0x00000020181a72a5 */ /* 0x000fc8000f8e003f */
[----:B------:R-:W-:Y:S02]  /*d4b0*/  UIMAD UR27, UR24, UR35, UR27 ;  /* 0x00000023181b72a4 */ /* 0x000fe4000f8e021b */
[----:B------:R-:W-:Y:S02]  /*d4c0*/  UIADD3 UR36, UP1, URZ, -UR26, URZ ;  /* 0x8000001a3f247290 */ /* 0x000fe4000ff3e03f */
[----:B------:R-:W-:Y:S02]  /*d4d0*/  UIMAD UR28, UR25, UR32, UR27 ;  /* 0x00000020191c72a4 */ /* 0x000fe4000f8e021b */
[----:B------:R-:W-:Y:S02]  /*d4e0*/  UIMAD.WIDE.U32 UR26, UR24, UR36, URZ ;  /* 0x00000024181a72a5 */ /* 0x000fe4000f8e003f */
[----:B------:R-:W-:-:S05]  /*d4f0*/  UIADD3.X UR37, URZ, ~UR28, URZ, UP1, !UPT ;  /* 0x8000001c3f257290 */ /* 0x000fca0008ffe43f */
[----:B------:R-:W-:Y:S01]  /*d500*/  UMOV UR26, UR27 ;  /* 0x0000001b001a7c82 */ /* 0x000fe20008000000 */
[----:B------:R-:W-:Y:S02]  /*d510*/  UMOV UR27, UR24 ;  /* 0x00000018001b7c82 */ /* 0x000fe40008000000 */
[----:B------:R-:W-:Y:S02]  /*d520*/  UIMAD.WIDE.U32 UR28, UP1, UR24, UR37, UR26 ;  /* 0x00000025181c72a5 */ /* 0x000fe4000f82001a */
[----:B------:R-:W-:Y:S02]  /*d530*/  UIMAD.WIDE.U32 UR26, UR25, UR37, URZ ;  /* 0x00000025191a72a5 */ /* 0x000fe4000f8e003f */
[----:B------:R-:W-:Y:S02]  /*d540*/  UIMAD.WIDE.U32 UR28, UP2, UR25, UR36, UR28 ;  /* 0x00000024191c72a5 */ /* 0x000fe4000f84001c */
[----:B------:R-:W-:Y:S02]  /*d550*/  UIMAD UR37, UR25, UR37, URZ ;  /* 0x00000025192572a4 */ /* 0x000fe4000f8e023f */
[----:B------:R-:W-:-:S02]  /*d560*/  UIADD3.X UR26, UR27, UR25, URZ, UP1, !UPT ;  /* 0x000000191b1a7290 */ /* 0x000fc40008ffe43f */
[----:B------:R-:W-:-:S04]  /*d570*/  UIADD3 UR29, UP4, UR37, UR29, URZ ;  /* 0x0000001d251d7290 */ /* 0x000fc8000ff9e03f */
[----:B------:R-:W-:Y:S02]  /*d580*/  UIMAD.WIDE.U32 UR24, UR29, UR32, URZ ;  /* 0x000000201d1872a5 */ /* 0x000fe4000f8e003f */
[----:B------:R-:W-:Y:S02]  /*d590*/  UIADD3.X UR36, URZ, URZ, UR26, UP4, UP2 ;  /* 0x0000003f3f247290 */ /* 0x000fe4000a7e441a */
[----:B------:R-:W-:Y:S02]  /*d5a0*/  UIMAD UR25, UR29, UR35, UR25 ;  /* 0x000000231d1972a4 */ /* 0x000fe4000f8e0219 */
[----:B------:R-:W-:Y:S02]  /*d5b0*/  UIADD3 UR37, UP1, URZ, -UR24, URZ ;  /* 0x800000183f257290 */ /* 0x000fe4000ff3e03f */
[----:B------:R-:W-:Y:S02]  /*d5c0*/  UIMAD UR26, UR36, UR32, UR25 ;  /* 0x00000020241a72a4 */ /* 0x000fe4000f8e0219 */
[----:B------:R-:W-:-:S02]  /*d5d0*/  UIMAD.WIDE.U32 UR24, UR29, UR37, URZ ;  /* 0x000000251d1872a5 */ /* 0x000fc4000f8e003f */
[----:B------:R-:W-:-:S05]  /*d5e0*/  UIADD3.X UR38, URZ, ~UR26, URZ, UP1, !UPT ;  /* 0x8000001a3f267290 */ /* 0x000fca0008ffe43f */
[----:B------:R-:W-:Y:S01]  /*d5f0*/  UMOV UR28, UR25 ;  /* 0x00000019001c7c82 */ /* 0x000fe20008000000 */
[----:B------:R-:W-:Y:S02]  /*d600*/  UIMAD.WIDE.U32 UR24, UR36, UR38, URZ ;  /* 0x00000026241872a5 */ /* 0x000fe4000f8e003f */
[----:B------:R-:W-:Y:S02]  /*d610*/  UIMAD.WIDE.U32 UR26, UP1, UR29, UR38, UR28 ;  /* 0x000000261d1a72a5 */ /* 0x000fe4000f82001c */
[----:B------:R-:W-:Y:S02]  /*d620*/  UIMAD UR28, UR36, UR38, URZ ;  /* 0x00000026241c72a4 */ /* 0x000fe4000f8e023f */
[----:B------:R-:W-:Y:S02]  /*d630*/  UIMAD.WIDE.U32 UR26, UP2, UR36, UR37, UR26 ;  /* 0x00000025241a72a5 */ /* 0x000fe4000f84001a */
[----:B------:R-:W-:Y:S02]  /*d640*/  UIADD3.X UR36, UR25, UR36, URZ, UP1, !UPT ;  /* 0x0000002419247290 */ /* 0x000fe40008ffe43f */
[----:B------:R-:W-:Y:S01]  /*d650*/  UIADD3 UR28, UP4, UR28, UR27, URZ ;  /* 0x0000001b1c1c7290 */ /* 0x000fe2000ff9e03f */
[----:B------:R-:W-:-:S03]  /*d660*/  UMOV UR25, URZ ;  /* 0x0000003f00197c82 */ /* 0x000fc60008000000 */
[----:B------:R-:W-:Y:S02]  /*d670*/  UIMAD.WIDE.U32 UR26, UR28, UR33, URZ ;  /* 0x000000211c1a72a5 */ /* 0x000fe4000f8e003f */
[----:B------:R-:W-:-:S05]  /*d680*/  UIADD3.X UR36, URZ, URZ, UR36, UP4, UP2 ;  /* 0x0000003f3f247290 */ /* 0x000fca000a7e4424 */
[----:B------:R-:W-:Y:S01]  /*d690*/  UMOV UR24, UR27 ;  /* 0x0000001b00187c82 */ /* 0x000fe20008000000 */
[----:B------:R-:W-:Y:S02]  /*d6a0*/  UIMAD.WIDE.U32 UR26, UR36, UR34, URZ ;  /* 0x00000022241a72a5 */ /* 0x000fe4000f8e003f */
[----:B------:R-:W-:Y:S02]  /*d6b0*/  UIMAD.WIDE.U32 UR24, UR28, UR34, UR24 ;  /* 0x000000221c1872a5 */ /* 0x000fe4000f8e0018 */
[----:B------:R-:W-:Y:S02]  /*d6c0*/  UIMAD UR28, UR36, UR34, URZ ;  /* 0x00000022241c72a4 */ /* 0x000fe4000f8e023f */
[----:B------:R-:W-:-:S04]  /*d6d0*/  UIMAD.WIDE.U32 UR24, UP1, UR36, UR33, UR24 ;  /* 0x00000021241872a5 */ /* 0x000fc8000f820018 */
[----:B------:R-:W-:Y:S02]  /*d6e0*/  UIADD3 UR28, UP2, UR28, UR25, URZ ;  /* 0x000000191c1c7290 */ /* 0x000fe4000ff5e03f */
[----:B------:R-:W-:Y:S02]  /*d6f0*/  UIADD3.X UR26, UR27, URZ, URZ, UP1, !UPT ;  /* 0x0000003f1b1a7290 */ /* 0x000fe40008ffe43f */
[----:B------:R-:W-:Y:S02]  /*d700*/  UIMAD.WIDE.U32 UR24, UR28, UR32, URZ ;  /* 0x000000201c1872a5 */ /* 0x000fe4000f8e003f */
[----:B------:R-:W-:Y:S02]  /*d710*/  UIADD3.X UR26, URZ, UR26, URZ, UP2, !UPT ;  /* 0x0000001a3f1a7290 */ /* 0x000fe400097fe43f */
[----:B------:R-:W-:Y:S02]  /*d720*/  UIMAD UR25, UR28, UR35, UR25 ;  /* 0x000000231c1972a4 */ /* 0x000fe4000f8e0219 */
[----:B------:R-:W-:-:S02]  /*d730*/  UIADD3 UR27, UP2, -UR24, UR33, URZ ;  /* 0x00000021181b7290 */ /* 0x000fc4000ff5e13f */
[----:B------:R-:W-:Y:S02]  /*d740*/  UIMAD UR25, UR26, UR32, UR25 ;  /* 0x000000201a1972a4 */ /* 0x000fe4000f8e0219 */
[----:B------:R-:W-:Y:S02]  /*d750*/  UISETP.GE.U32.AND UP1, UPT, UR27, UR32, UPT ;  /* 0x000000201b00728c */ /* 0x000fe4000bf26070 */
[----:B------:R-:W-:Y:S02]  /*d760*/  UIADD3.X UR34, ~UR25, UR34, URZ, UP2, !UPT ;  /* 0x0000002219227290 */ /* 0x000fe400097fe53f */
[----:B------:R-:W-:Y:S02]  /*d770*/  UIADD3 UR25, UP2, -UR32, UR27, URZ ;  /* 0x0000001b20197290 */ /* 0x000fe4000ff5e13f */
[----:B------:R-:W-:Y:S02]  /*d780*/  UISETP.GE.U32.AND.EX UP1, UPT, UR34, UR35, UPT, UP1 ;  /* 0x000000232200728c */ /* 0x000fe4000bf26110 */
[----:B------:R-:W-:-:S02]  /*d790*/  UIADD3 UR24, UR28, 0x1, URZ ;  /* 0x000000011c187890 */ /* 0x000fc4000fffe03f */
[----:B------:R-:W-:Y:S02]  /*d7a0*/  UIADD3.X UR26, ~UR35, UR34, URZ, UP2, !UPT ;  /* 0x00000022231a7290 */ /* 0x000fe400097fe53f */
[----:B------:R-:W-:Y:S02]  /*d7b0*/  USEL UR25, UR25, UR27, UP1 ;  /* 0x0000001b19197287 */ /* 0x000fe40008800000 */
[----:B------:R-:W-:Y:S02]  /*d7c0*/  USEL UR26, UR26, UR34, UP1 ;  /* 0x000000221a1a7287 */ /* 0x000fe40008800000 */
[----:B------:R-:W-:Y:S02]  /*d7d0*/  USEL UR28, UR24, UR28, UP1 ;  /* 0x0000001c181c7287 */ /* 0x000fe40008800000 */
[----:B------:R-:W-:Y:S02]  /*d7e0*/  UISETP.GE.U32.AND UP1, UPT, UR25, UR32, UPT ;  /* 0x000000201900728c */ /* 0x000fe4000bf26070 */
[----:B------:R-:W-:-:S02]  /*d7f0*/  UISETP.NE.U32.AND UP2, UPT, UR32, URZ, UPT ;  /* 0x0000003f2000728c */ /* 0x000fc4000bf45070 */
[----:B------:R-:W-:Y:S02]  /*d800*/  UIADD3 UR24, UR28, 0x1, URZ ;  /* 0x000000011c187890 */ /* 0x000fe4000fffe03f */
[----:B------:R-:W-:Y:S02]  /*d810*/  UISETP.GE.U32.AND.EX UP1, UPT, UR26, UR35, UPT, UP1 ;  /* 0x000000231a00728c */ /* 0x000fe4000bf26110 */
[----:B------:R-:W-:Y:S02]  /*d820*/  UISETP.NE.AND.EX UP2, UPT, UR35, URZ, UPT, UP2 ;  /* 0x0000003f2300728c */ /* 0x000fe4000bf45320 */
[----:B------:R-:W-:-:S04]  /*d830*/  USEL UR24, UR24, UR28, UP1 ;  /* 0x0000001c18187287 */ /* 0x000fc80008800000 */
[----:B------:R-:W-:Y:S01]  /*d840*/  USEL UR25, UR24, 0xffffffff, UP2 ;  /* 0xffffffff18197887 */ /* 0x000fe20009000000 */
[----:B------:R-:W-:Y:S11]  /*d850*/  RET.REL.NODEC R2 `(_ZN7cutlass13device_kernelINS_4gemm6kernel13GemmUniversalINS1_17GroupProblemShapeIN4cute5tupleIJiiiEEEEENS1_10collective13CollectiveMmaINS1_39MainloopSm90ArrayTmaGmmaWarpSpecializedILi6ENS6_IJNS5_1CILi1EEESD_SD_EEENS1_55KernelPtrArrayTmaWarpSpecializedCooperativeFP8FastAccumEEENS6_IJNSC_ILi128EEESH_SH_EEENS_12float_e4m3_tEPNS6_IJlSD_NSC_ILi0EEEEEESJ_SM_NS5_8TiledMMAINS5_8MMA_AtomIJNS5_4SM904GMMA31MMA_64x128x32_F32E4M3E4M3_SS_TNILNSQ_7ScaleInE1ELSS_1EEEEEENS5_6LayoutINS6_IJNSC_ILi2EEESD_SD_EEENS6_IJSD_SK_SK_EEEEENS6_IJNS5_10UnderscoreES10_S10_EEEEENS5_13SM90_TMA_LOADENS5_14ComposedLayoutINS5_7SwizzleILi3ELi4ELi3EEENS5_18smem_ptr_flag_bitsILi8EEENSV_INS6_IJNSC_ILi8EEESH_EEENS6_IJSH_SD_EEEEEEEvNS5_8identityES13_S1D_vS1E_EENS_8epilogue10collective18CollectiveEpilogueINS1G_30Sm90PtrArrayTmaWarpSpecializedILi4ELi2ELi16ELb1ELb0ELi2EEEJSI_NS6_IJSH_NSC_ILi32EEEEEENS_6half_tEPNS6_IJSD_lSK_EEES1N_S1P_NS1G_6fusion15FusionCallbacksIS1K_NS1Q_17LinearCombinationIS1N_fS1N_fLNS_15FloatRoundStyleE2EEESI_S1M_JEEES13_NS14_IS16_NS17_ILi16EEENSV_INS6_IJNSC_ILi64EEES19_EEENS6_IJSD_S1X_EEEEEEENS5_17SM75_U16x8_LDSM_TENS5_14SM90_TMA_STOREES21_NS5_17SM90_U16x8_STSM_TENS5_9Copy_AtomIJNS5_17SM90_U32x4_STSM_NES1N_EEEvEEEvvEEEEvNT_6ParamsE) ;  /* 0xffffff2402e87950 */ /* 0x000ff60003c3ffff */
.L_x_269:
[----:B------:R-:W-:-:S00]  /*d860*/  BRA `(.L_x_269) ;  /* 0xfffffffc00fc7947 */ /* 0x000fc0000383ffff */
[----:B------:R-:W-:-:S00]  /*d870*/  NOP ;  /* 0x0000000000007918 */ /* 0x000fc00000000000 */
        /* <DEDUP_REMOVED lines=8> */
.L_x_270:


//--------------------- .nv.global.init           --------------------------
	.section	.nv.global.init,"aw",@progbits
.nv.global.init:
	.type		$str$24,@object
	.size		$str$24,($str$25 - $str$24)
$str$24:
        /*0000*/ 	.byte	0x28, 0x61, 0x64, 0x64, 0x72, 0x65, 0x73, 0x73, 0x20, 0x26, 0x20, 0x6d, 0x61, 0x73, 0x6b, 0x29
        /*0010*/ 	.byte	0x20, 0x3d, 0x3d, 0x20, 0x30, 0x00
	.type		$str$25,@object
	.size		$str$25,(__unnamed_1 - $str$25)
$str$25:
        /*0016*/ 	.byte	0x2f, 0x74, 0x6d, 0x70, 0x2f, 0x63, 0x75, 0x74, 0x6c, 0x61, 0x73, 0x73, 0x5f, 0x73, 0x77, 0x65
        /*0026*/ 	.byte	0x65, 0x70, 0x5f, 0x73, 0x72, 0x63, 0x2f, 0x69, 0x6e, 0x63, 0x6c, 0x75, 0x64, 0x65, 0x2f, 0x63
        /*0036*/ 	.byte	0x75, 0x74, 0x65, 0x2f, 0x70, 0x6f, 0x69, 0x6e, 0x74, 0x65, 0x72, 0x5f, 0x66, 0x6c, 0x61, 0x67
        /*0046*/ 	.byte	0x67, 0x65, 0x64, 0x2e, 0x68, 0x70, 0x70, 0x00
	.type		__unnamed_1,@object
	.size		__unnamed_1,(.L_0 - __unnamed_1)
__unnamed_1:
        /*004e*/ 	.byte	0x61, 0x75, 0x74, 0x6f, 0x20, 0x63, 0x75, 0x74, 0x65, 0x3a, 0x3a, 0x61, 0x73, 0x5f, 0x70, 0x6f
        /* <DEDUP_REMOVED lines=27> */
        /*020e*/ 	.byte	0x30, 0x39, 0x36, 0x3e, 0x3e, 0x3e, 0x3e, 0x3e, 0x5d, 0x00
.L_0:


//--------------------- .nv.shared._ZN7cutlass13device_kernelINS_4gemm6kernel13GemmUniversalINS1_17GroupProblemShapeIN4cute5tupleIJiiiEEEEENS1_10collective13CollectiveMmaINS1_39MainloopSm90ArrayTmaGmmaWarpSpecializedILi6ENS6_IJNS5_1CILi1EEESD_SD_EEENS1_55KernelPtrArrayTmaWarpSpecializedCooperativeFP8FastAccumEEENS6_IJNSC_ILi128EEESH_SH_EEENS_12float_e4m3_tEPNS6_IJlSD_NSC_ILi0EEEEEESJ_SM_NS5_8TiledMMAINS5_8MMA_AtomIJNS5_4SM904GMMA31MMA_64x128x32_F32E4M3E4M3_SS_TNILNSQ_7ScaleInE1ELSS_1EEEEEENS5_6LayoutINS6_IJNSC_ILi2EEESD_SD_EEENS6_IJSD_SK_SK_EEEEENS6_IJNS5_10UnderscoreES10_S10_EEEEENS5_13SM90_TMA_LOADENS5_14ComposedLayoutINS5_7SwizzleILi3ELi4ELi3EEENS5_18smem_ptr_flag_bitsILi8EEENSV_INS6_IJNSC_ILi8EEESH_EEENS6_IJSH_SD_EEEEEEEvNS5_8identityES13_S1D_vS1E_EENS_8epilogue10collective18CollectiveEpilogueINS1G_30Sm90PtrArrayTmaWarpSpecializedILi4ELi2ELi16ELb1ELb0ELi2EEEJSI_NS6_IJSH_NSC_ILi32EEEEEENS_6half_tEPNS6_IJSD_lSK_EEES1N_S1P_NS1G_6fusion15FusionCallbacksIS1K_NS1Q_17LinearCombinationIS1N_fS1N_fLNS_15FloatRoundStyleE2EEESI_S1M_JEEES13_NS14_IS16_NS17_ILi16EEENSV_INS6_IJNSC_ILi64EEES19_EEENS6_IJSD_S1X_EEEEEEENS5_17SM75_U16x8_LDSM_TENS5_14SM90_TMA_STOREES21_NS5_17SM90_U16x8_STSM_TENS5_9Copy_AtomIJNS5_17SM90_U32x4_STSM_NES1N_EEEvEEEvvEEEEvNT_6ParamsE --------------------------
	.section	.nv.shared._ZN7cutlass13device_kernelINS_4gemm6kernel13GemmUniversalINS1_17GroupProblemShapeIN4cute5tupleIJiiiEEEEENS1_10collective13CollectiveMmaINS1_39MainloopSm90ArrayTmaGmmaWarpSpecializedILi6ENS6_IJNS5_1CILi1EEESD_SD_EEENS1_55KernelPtrArrayTmaWarpSpecializedCooperativeFP8FastAccumEEENS6_IJNSC_ILi128EEESH_SH_EEENS_12float_e4m3_tEPNS6_IJlSD_NSC_ILi0EEEEEESJ_SM_NS5_8TiledMMAINS5_8MMA_AtomIJNS5_4SM904GMMA31MMA_64x128x32_F32E4M3E4M3_SS_TNILNSQ_7ScaleInE1ELSS_1EEEEEENS5_6LayoutINS6_IJNSC_ILi2EEESD_SD_EEENS6_IJSD_SK_SK_EEEEENS6_IJNS5_10UnderscoreES10_S10_EEEEENS5_13SM90_TMA_LOADENS5_14ComposedLayoutINS5_7SwizzleILi3ELi4ELi3EEENS5_18smem_ptr_flag_bitsILi8EEENSV_INS6_IJNSC_ILi8EEESH_EEENS6_IJSH_SD_EEEEEEEvNS5_8identityES13_S1D_vS1E_EENS_8epilogue10collective18CollectiveEpilogueINS1G_30Sm90PtrArrayTmaWarpSpecializedILi4ELi2ELi16ELb1ELb0ELi2EEEJSI_NS6_IJSH_NSC_ILi32EEEEEENS_6half_tEPNS6_IJSD_lSK_EEES1N_S1P_NS1G_6fusion15FusionCallbacksIS1K_NS1Q_17LinearCombinationIS1N_fS1N_fLNS_15FloatRoundStyleE2EEESI_S1M_JEEES13_NS14_IS16_NS17_ILi16EEENSV_INS6_IJNSC_ILi64EEES19_EEENS6_IJSD_S1X_EEEEEEENS5_17SM75_U16x8_LDSM_TENS5_14SM90_TMA_STOREES21_NS5_17SM90_U16x8_STSM_TENS5_9Copy_AtomIJNS5_17SM90_U32x4_STSM_NES1N_EEEvEEEvvEEEEvNT_6ParamsE,"aw",@nobits
	.sectionflags	@""
	.align	16
	.zero		1024


//--------------------- .nv.shared.reserved.0     --------------------------
	.section	.nv.shared.reserved.0,"aw",@nobits
	.weak		__nv_reservedSMEM_offset_0_alias
	.size		__nv_reservedSMEM_offset_0_alias, 0, 0
	.other		__nv_reservedSMEM_offset_0_alias,@"STO_CUDA_RESERVED_SHARED STV_DEFAULT"
__nv_reservedSMEM_offset_0_alias:
	.zero		0


//--------------------- .nv.global                --------------------------
	.section	.nv.global,"aw",@nobits
.nv.global:
	.type		_ZN39_INTERNAL_0e5b8787_4_k_cu_e2658a5f_27844cute1_E,@object
	.size		_ZN39_INTERNAL_0e5b8787_4_k_cu_e2658a5f_27844cute1_E,(_ZN39_INTERNAL_0e5b8787_4_k_cu_e2658a5f_27844cuda3std3__45__cpo6cbeginE - _ZN39_INTERNAL_0e5b8787_4_k_cu_e2658a5f_27844cute1_E)
_ZN39_INTERNAL_0e5b8787_4_k_cu_e2658a5f_27844cute1_E:
	.zero		1
	.type		_ZN39_INTERNAL_0e5b8787_4_k_cu_e2658a5f_27844cuda3std3__45__cpo6cbeginE,@object
	.size		_ZN39_INTERNAL_0e5b8787_4_k_cu_e2658a5f_27844cuda3std3__45__cpo6cbeginE,(_ZN39_INTERNAL_0e5b8787_4_k_cu_e2658a5f_27844cuda3std3__48in_placeE - _ZN39_INTERNAL_0e5b8787_4_k_cu_e2658a5f_27844cuda3std3__45__cpo6cbeginE)
_ZN39_INTERNAL_0e5b8787_4_k_cu_e2658a5f_27844cuda3std3__45__cpo6cbeginE:
	.zero		1
	.type		_ZN39_INTERNAL_0e5b8787_4_k_cu_e2658a5f_27844cuda3std3__48in_placeE,@object
	.size		_ZN39_INTERNAL_0e5b8787_4_k_cu_e2658a5f_27844cuda3std3__48in_placeE,(_ZN39_INTERNAL_0e5b8787_4_k_cu_e2658a5f_27844cuda3std6ranges3__45__cpo9iter_moveE - _ZN39_INTERNAL_0e5b8787_4_k_cu_e2658a5f_27844cuda3std3__48in_placeE)
_ZN39_INTERNAL_0e5b8787_4_k_cu_e2658a5f_27844cuda3std3__48in_placeE:
	.zero		1
	.type		_ZN39_INTERNAL_0e5b8787_4_k_cu_e2658a5f_27844cuda3std6ranges3__45__cpo9iter_moveE,@object
	.size		_ZN39_INTERNAL_0e5b8787_4_k_cu_e2658a5f_27844cuda3std6ranges3__45__cpo9iter_moveE,(_ZN39_INTERNAL_0e5b8787_4_k_cu_e2658a5f_27844cuda3std3__45__cpo5beginE - _ZN39_INTERNAL_0e5b8787_4_k_cu_e2658a5f_27844cuda3std6ranges3__45__cpo9iter_moveE)
_ZN39_INTERNAL_0e5b8787_4_k_cu_e2658a5f_27844cuda3std6ranges3__45__cpo9iter_moveE:
	.zero		1
	.type		_ZN39_INTERNAL_0e5b8787_4_k_cu_e2658a5f_27844cuda3std3__45__cpo5beginE,@object
	.size		_ZN39_INTERNAL_0e5b8787_4_k_cu_e2658a5f_27844cuda3std3__45__cpo5beginE,(_ZN39_INTERNAL_0e5b8787_4_k_cu_e2658a5f_27844cuda3std3__441_GLOBAL__N__0e5b8787_4_k_cu_e2658a5f_27846ignoreE - _ZN39_INTERNAL_0e5b8787_4_k_cu_e2658a5f_27844cuda3std3__45__cpo5beginE)
_ZN39_INTERNAL_0e5b8787_4_k_cu_e2658a5f_27844cuda3std3__45__cpo5beginE:
	.zero		1
	.type		_ZN39_INTERNAL_0e5b8787_4_k_cu_e2658a5f_27844cuda3std3__441_GLOBAL__N__0e5b8787_4_k_cu_e2658a5f_27846ignoreE,@object
	.size		_ZN39_INTERNAL_0e5b8787_4_k_cu_e2658a5f_27844cuda3std3__441_GLOBAL__N__0e5b8787_4_k_cu_e2658a5f_27846ignoreE,(_ZN39_INTERNAL_0e5b8787_4_k_cu_e2658a5f_27844cute7productE - _ZN39_INTERNAL_0e5b8787_4_k_cu_e2658a5f_27844cuda3std3__441_GLOBAL__N__0e5b8787_4_k_cu_e2658a5f_27846ignoreE)
_ZN39_INTERNAL_0e5b8787_4_k_cu_e2658a5f_27844cuda3std3__441_GLOBAL__N__0e5b8787_4_k_cu_e2658a5f_27846ignoreE:
	.zero		1
	.type		_ZN39_INTERNAL_0e5b8787_4_k_cu_e2658a5f_27844cute7productE,@object
	.size		_ZN39_INTERNAL_0e5b8787_4_k_cu_e2658a5f_27844cute7productE,(_ZN39_INTERNAL_0e5b8787_4_k_cu_e2658a5f_27844cuda3std3__45__cpo3endE - _ZN39_INTERNAL_0e5b8787_4_k_cu_e2658a5f_27844cute7productE)
_ZN39_INTERNAL_0e5b8787_4_k_cu_e2658a5f_27844cute7productE:
	.zero		1
	.type		_ZN39_INTERNAL_0e5b8787_4_k_cu_e2658a5f_27844cuda3std3__45__cpo3endE,@object
	.size		_ZN39_INTERNAL_0e5b8787_4_k_cu_e2658a5f_27844cuda3std3__45__cpo3endE,(_ZN39_INTERNAL_0e5b8787_4_k_cu_e2658a5f_27844cuda3std3__419piecewise_constructE - _ZN39_INTERNAL_0e5b8787_4_k_cu_e2658a5f_27844cuda3std3__45__cpo3endE)
_ZN39_INTERNAL_0e5b8787_4_k_cu_e2658a5f_27844cuda3std3__45__cpo3endE:
	.zero		1
	.type		_ZN39_INTERNAL_0e5b8787_4_k_cu_e2658a5f_27844cuda3std3__419piecewise_constructE,@object
	.size		_ZN39_INTERNAL_0e5b8787_4_k_cu_e2658a5f_27844cuda3std3__419piecewise_constructE,(_ZN39_INTERNAL_0e5b8787_4_k_cu_e2658a5f_27844cuda3std3__45__cpo4cendE - _ZN39_INTERNAL_0e5b8787_4_k_cu_e2658a5f_27844cuda3std3__419piecewise_constructE)
_ZN39_INTERNAL_0e5b8787_4_k_cu_e2658a5f_27844cuda3std3__419piecewise_constructE:
	.zero		1
	.type		_ZN39_INTERNAL_0e5b8787_4_k_cu_e2658a5f_27844cuda3std3__45__cpo4cendE,@object
	.size		_ZN39_INTERNAL_0e5b8787_4_k_cu_e2658a5f_27844cuda3std3__45__cpo4cendE,(_ZN39_INTERNAL_0e5b8787_4_k_cu_e2658a5f_27844cuda3std6ranges3__45__cpo4swapE - _ZN39_INTERNAL_0e5b8787_4_k_cu_e2658a5f_27844cuda3std3__45__cpo4cendE)
_ZN39_INTERNAL_0e5b8787_4_k_cu_e2658a5f_27844cuda3std3__45__cpo4cendE:
	.zero		1
	.type		_ZN39_INTERNAL_0e5b8787_4_k_cu_e2658a5f_27844cuda3std6ranges3__45__cpo4swapE,@object
	.size		_ZN39_INTERNAL_0e5b8787_4_k_cu_e2658a5f_27844cuda3std6ranges3__45__cpo4swapE,(.L_8 - _ZN39_INTERNAL_0e5b8787_4_k_cu_e2658a5f_27844cuda3std6ranges3__45__cpo4swapE)
_ZN39_INTERNAL_0e5b8787_4_k_cu_e2658a5f_27844cuda3std6ranges3__45__cpo4swapE:
	.zero		1
.L_8:


//--------------------- .nv.constant0._ZN7cutlass13device_kernelINS_4gemm6kernel13GemmUniversalINS1_17GroupProblemShapeIN4cute5tupleIJiiiEEEEENS1_10collective13CollectiveMmaINS1_39MainloopSm90ArrayTmaGmmaWarpSpecializedILi6ENS6_IJNS5_1CILi1EEESD_SD_EEENS1_55KernelPtrArrayTmaWarpSpecializedCooperativeFP8FastAccumEEENS6_IJNSC_ILi128EEESH_SH_EEENS_12float_e4m3_tEPNS6_IJlSD_NSC_ILi0EEEEEESJ_SM_NS5_8TiledMMAINS5_8MMA_AtomIJNS5_4SM904GMMA31MMA_64x128x32_F32E4M3E4M3_SS_TNILNSQ_7ScaleInE1ELSS_1EEEEEENS5_6LayoutINS6_IJNSC_ILi2EEESD_SD_EEENS6_IJSD_SK_SK_EEEEENS6_IJNS5_10UnderscoreES10_S10_EEEEENS5_13SM90_TMA_LOADENS5_14ComposedLayoutINS5_7SwizzleILi3ELi4ELi3EEENS5_18smem_ptr_flag_bitsILi8EEENSV_INS6_IJNSC_ILi8EEESH_EEENS6_IJSH_SD_EEEEEEEvNS5_8identityES13_S1D_vS1E_EENS_8epilogue10collective18CollectiveEpilogueINS1G_30Sm90PtrArrayTmaWarpSpecializedILi4ELi2ELi16ELb1ELb0ELi2EEEJSI_NS6_IJSH_NSC_ILi32EEEEEENS_6half_tEPNS6_IJSD_lSK_EEES1N_S1P_NS1G_6fusion15FusionCallbacksIS1K_NS1Q_17LinearCombinationIS1N_fS1N_fLNS_15FloatRoundStyleE2EEESI_S1M_JEEES13_NS14_IS16_NS17_ILi16EEENSV_INS6_IJNSC_ILi64EEES19_EEENS6_IJSD_S1X_EEEEEEENS5_17SM75_U16x8_LDSM_TENS5_14SM90_TMA_STOREES21_NS5_17SM90_U16x8_STSM_TENS5_9Copy_AtomIJNS5_17SM90_U32x4_STSM_NES1N_EEEvEEEvvEEEEvNT_6ParamsE --------------------------
	.section	.nv.constant0._ZN7cutlass13device_kernelINS_4gemm6kernel13GemmUniversalINS1_17GroupProblemShapeIN4cute5tupleIJiiiEEEEENS1_10collective13CollectiveMmaINS1_39MainloopSm90ArrayTmaGmmaWarpSpecializedILi6ENS6_IJNS5_1CILi1EEESD_SD_EEENS1_55KernelPtrArrayTmaWarpSpecializedCooperativeFP8FastAccumEEENS6_IJNSC_ILi128EEESH_SH_EEENS_12float_e4m3_tEPNS6_IJlSD_NSC_ILi0EEEEEESJ_SM_NS5_8TiledMMAINS5_8MMA_AtomIJNS5_4SM904GMMA31MMA_64x128x32_F32E4M3E4M3_SS_TNILNSQ_7ScaleInE1ELSS_1EEEEEENS5_6LayoutINS6_IJNSC_ILi2EEESD_SD_EEENS6_IJSD_SK_SK_EEEEENS6_IJNS5_10UnderscoreES10_S10_EEEEENS5_13SM90_TMA_LOADENS5_14ComposedLayoutINS5_7SwizzleILi3ELi4ELi3EEENS5_18smem_ptr_flag_bitsILi8EEENSV_INS6_IJNSC_ILi8EEESH_EEENS6_IJSH_SD_EEEEEEEvNS5_8identityES13_S1D_vS1E_EENS_8epilogue10collective18CollectiveEpilogueINS1G_30Sm90PtrArrayTmaWarpSpecializedILi4ELi2ELi16ELb1ELb0ELi2EEEJSI_NS6_IJSH_NSC_ILi32EEEEEENS_6half_tEPNS6_IJSD_lSK_EEES1N_S1P_NS1G_6fusion15FusionCallbacksIS1K_NS1Q_17LinearCombinationIS1N_fS1N_fLNS_15FloatRoundStyleE2EEESI_S1M_JEEES13_NS14_IS16_NS17_ILi16EEENSV_INS6_IJNSC_ILi64EEES19_EEENS6_IJSD_S1X_EEEEEEENS5_17SM75_U16x8_LDSM_TENS5_14SM90_TMA_STOREES21_NS5_17SM90_U16x8_STSM_TENS5_9Copy_AtomIJNS5_17SM90_U32x4_STSM_NES1N_EEEvEEEvvEEEEvNT_6ParamsE,"a",@progbits
	.sectionflags	@""
	.align	4
.nv.constant0._ZN7cutlass13device_kernelINS_4gemm6kernel13GemmUniversalINS1_17GroupProblemShapeIN4cute5tupleIJiiiEEEEENS1_10collective13CollectiveMmaINS1_39MainloopSm90ArrayTmaGmmaWarpSpecializedILi6ENS6_IJNS5_1CILi1EEESD_SD_EEENS1_55KernelPtrArrayTmaWarpSpecializedCooperativeFP8FastAccumEEENS6_IJNSC_ILi128EEESH_SH_EEENS_12float_e4m3_tEPNS6_IJlSD_NSC_ILi0EEEEEESJ_SM_NS5_8TiledMMAINS5_8MMA_AtomIJNS5_4SM904GMMA31MMA_64x128x32_F32E4M3E4M3_SS_TNILNSQ_7ScaleInE1ELSS_1EEEEEENS5_6LayoutINS6_IJNSC_ILi2EEESD_SD_EEENS6_IJSD_SK_SK_EEEEENS6_IJNS5_10UnderscoreES10_S10_EEEEENS5_13SM90_TMA_LOADENS5_14ComposedLayoutINS5_7SwizzleILi3ELi4ELi3EEENS5_18smem_ptr_flag_bitsILi8EEENSV_INS6_IJNSC_ILi8EEESH_EEENS6_IJSH_SD_EEEEEEEvNS5_8identityES13_S1D_vS1E_EENS_8epilogue10collective18CollectiveEpilogueINS1G_30Sm90PtrArrayTmaWarpSpecializedILi4ELi2ELi16ELb1ELb0ELi2EEEJSI_NS6_IJSH_NSC_ILi32EEEEEENS_6half_tEPNS6_IJSD_lSK_EEES1N_S1P_NS1G_6fusion15FusionCallbacksIS1K_NS1Q_17LinearCombinationIS1N_fS1N_fLNS_15FloatRoundStyleE2EEESI_S1M_JEEES13_NS14_IS16_NS17_ILi16EEENSV_INS6_IJNSC_ILi64EEES19_EEENS6_IJSD_S1X_EEEEEEENS5_17SM75_U16x8_LDSM_TENS5_14SM90_TMA_STOREES21_NS5_17SM90_U16x8_STSM_TENS5_9Copy_AtomIJNS5_17SM90_U32x4_STSM_NES1N_EEEvEEEvvEEEEvNT_6ParamsE:
	.zero		2432


//--------------------- SYMBOLS --------------------------

	.type		.nv.reservedSmem.offset0,@object
	.size		.nv.reservedSmem.offset0,0x4
	.type		__assertfail,@function
